	.target	sm_103a

	.elftype	@"ET_EXEC"


//--------------------- .note.nv.tkinfo           --------------------------
	.section	.note.nv.tkinfo,"",@"SHT_NOTE"
	.sectionflags	@"SHF_NOTE_NV_TKINFO"
	.tkinfo
        /*0018*/ 	.word	0x00000002
        /*0030*/ 	.string	""
        /*0030*/ 	.string	"ptxas"
        /*0030*/ 	.string	"Cuda compilation tools, release 13.0, V13.0.88"
        /*0030*/ 	.string	"Build cuda_13.0.r13.0/compiler.36424714_0"
        /*0030*/ 	.string	"-arch sm_103a -m 64 "



//--------------------- .note.nv.cuinfo           --------------------------
	.section	.note.nv.cuinfo,"",@"SHT_NOTE"
	.sectionflags	@"SHF_NOTE_NV_CUINFO"
        /*0018*/ 	.short	0x0002
        /*001a*/ 	.short	0x0067
        /*001c*/ 	.short	0x0082
	.zero		2


//--------------------- .nv.info                  --------------------------
	.section	.nv.info,"",@"SHT_CUDA_INFO"
	.align	4


	//----- nvinfo : EIATTR_REGCOUNT
	.align		4
        /*0000*/ 	.byte	0x04, 0x2f
        /*0002*/ 	.short	(.L_47 - .L_46)
	.align		4
.L_46:
        /*0004*/ 	.word	index@(_ZN2at6native29vectorized_elementwise_kernelILi8EZZZNS0_15tan_kernel_cudaERNS_18TensorIteratorBaseEENKUlvE_clEvENKUlvE_clEvEUlN3c107complexIdEEE_St5arrayIPcLm2EEEEviT0_T1_)
        /*0008*/ 	.word	0x00000004


	//----- nvinfo : EIATTR_FRAME_SIZE
	.align		4
.L_47:
        /*000c*/ 	.byte	0x04, 0x11
        /*000e*/ 	.short	(.L_49 - .L_48)
	.align		4
.L_48:
        /*0010*/ 	.word	index@(_ZN2at6native29vectorized_elementwise_kernelILi8EZZZNS0_15tan_kernel_cudaERNS_18TensorIteratorBaseEENKUlvE_clEvENKUlvE_clEvEUlN3c107complexIdEEE_St5arrayIPcLm2EEEEviT0_T1_)
        /*0014*/ 	.word	0x00000000


	//----- nvinfo : EIATTR_REGCOUNT
	.align		4
.L_49:
        /*0018*/ 	.byte	0x04, 0x2f
        /*001a*/ 	.short	(.L_51 - .L_50)
	.align		4
.L_50:
        /*001c*/ 	.word	index@(_ZN2at6native29vectorized_elementwise_kernelILi4EZZZNS0_15tan_kernel_cudaERNS_18TensorIteratorBaseEENKUlvE_clEvENKUlvE_clEvEUlN3c107complexIdEEE_St5arrayIPcLm2EEEEviT0_T1_)
        /*0020*/ 	.word	0x0000004c


	//----- nvinfo : EIATTR_FRAME_SIZE
	.align		4
.L_51:
        /*0024*/ 	.byte	0x04, 0x11
        /*0026*/ 	.short	(.L_53 - .L_52)
	.align		4
.L_52:
        /*0028*/ 	.word	index@($_ZN2at6native29vectorized_elementwise_kernelILi4EZZZNS0_15tan_kernel_cudaERNS_18TensorIteratorBaseEENKUlvE_clEvENKUlvE_clEvEUlN3c107complexIdEEE_St5arrayIPcLm2EEEEviT0_T1_$__internal_trig_reduction_slowpathd)
        /*002c*/ 	.word	0x00000028


	//----- nvinfo : EIATTR_FRAME_SIZE
	.align		4
.L_53:
        /*0030*/ 	.byte	0x04, 0x11
        /*0032*/ 	.short	(.L_55 - .L_54)
	.align		4
.L_54:
        /*0034*/ 	.word	index@($__internal_11_$__cuda_sm20_dsqrt_rn_f64_mediumpath_v1)
        /*0038*/ 	.word	0x00000028


	//----- nvinfo : EIATTR_FRAME_SIZE
	.align		4
.L_55:
        /*003c*/ 	.byte	0x04, 0x11
        /*003e*/ 	.short	(.L_57 - .L_56)
	.align		4
.L_56:
        /*0040*/ 	.word	index@($__internal_10_$__cuda_sm20_div_rn_f64_full)
        /*0044*/ 	.word	0x00000028


	//----- nvinfo : EIATTR_FRAME_SIZE
	.align		4
.L_57:
        /*0048*/ 	.byte	0x04, 0x11
        /*004a*/ 	.short	(.L_59 - .L_58)
	.align		4
.L_58:
        /*004c*/ 	.word	index@(_ZN2at6native29vectorized_elementwise_kernelILi4EZZZNS0_15tan_kernel_cudaERNS_18TensorIteratorBaseEENKUlvE_clEvENKUlvE_clEvEUlN3c107complexIdEEE_St5arrayIPcLm2EEEEviT0_T1_)
        /*0050*/ 	.word	0x00000028


	//----- nvinfo : EIATTR_REGCOUNT
	.align		4
.L_59:
        /*0054*/ 	.byte	0x04, 0x2f
        /*0056*/ 	.short	(.L_61 - .L_60)
	.align		4
.L_60:
        /*0058*/ 	.word	index@(_ZN2at6native29vectorized_elementwise_kernelILi2EZZZNS0_15tan_kernel_cudaERNS_18TensorIteratorBaseEENKUlvE_clEvENKUlvE_clEvEUlN3c107complexIdEEE_St5arrayIPcLm2EEEEviT0_T1_)
        /*005c*/ 	.word	0x0000004c


	//----- nvinfo : EIATTR_FRAME_SIZE
	.align		4
.L_61:
        /*0060*/ 	.byte	0x04, 0x11
        /*0062*/ 	.short	(.L_63 - .L_62)
	.align		4
.L_62:
        /*0064*/ 	.word	index@($_ZN2at6native29vectorized_elementwise_kernelILi2EZZZNS0_15tan_kernel_cudaERNS_18TensorIteratorBaseEENKUlvE_clEvENKUlvE_clEvEUlN3c107complexIdEEE_St5arrayIPcLm2EEEEviT0_T1_$__internal_trig_reduction_slowpathd)
        /*0068*/ 	.word	0x00000028


	//----- nvinfo : EIATTR_FRAME_SIZE
	.align		4
.L_63:
        /*006c*/ 	.byte	0x04, 0x11
        /*006e*/ 	.short	(.L_65 - .L_64)
	.align		4
.L_64:
        /*0070*/ 	.word	index@($__internal_9_$__cuda_sm20_dsqrt_rn_f64_mediumpath_v1)
        /*0074*/ 	.word	0x00000028


	//----- nvinfo : EIATTR_FRAME_SIZE
	.align		4
.L_65:
        /*0078*/ 	.byte	0x04, 0x11
        /*007a*/ 	.short	(.L_67 - .L_66)
	.align		4
.L_66:
        /*007c*/ 	.word	index@($__internal_8_$__cuda_sm20_div_rn_f64_full)
        /*0080*/ 	.word	0x00000028


	//----- nvinfo : EIATTR_FRAME_SIZE
	.align		4
.L_67:
        /*0084*/ 	.byte	0x04, 0x11
        /*0086*/ 	.short	(.L_69 - .L_68)
	.align		4
.L_68:
        /*0088*/ 	.word	index@(_ZN2at6native29vectorized_elementwise_kernelILi2EZZZNS0_15tan_kernel_cudaERNS_18TensorIteratorBaseEENKUlvE_clEvENKUlvE_clEvEUlN3c107complexIdEEE_St5arrayIPcLm2EEEEviT0_T1_)
        /*008c*/ 	.word	0x00000028


	//----- nvinfo : EIATTR_REGCOUNT
	.align		4
.L_69:
        /*0090*/ 	.byte	0x04, 0x2f
        /*0092*/ 	.short	(.L_71 - .L_70)
	.align		4
.L_70:
        /*0094*/ 	.word	index@(_ZN2at6native27unrolled_elementwise_kernelIZZZNS0_15tan_kernel_cudaERNS_18TensorIteratorBaseEENKUlvE_clEvENKUlvE_clEvEUlN3c107complexIdEEE_St5arrayIPcLm2EELi4E23TrivialOffsetCalculatorILi1EjESE_NS0_6memory15LoadWithoutCastENSF_16StoreWithoutCastEEEviT_T0_T2_T3_T4_T5_)
        /*0098*/ 	.word	0x00000036


	//----- nvinfo : EIATTR_FRAME_SIZE
	.align		4
.L_71:
        /*009c*/ 	.byte	0x04, 0x11
        /*009e*/ 	.short	(.L_73 - .L_72)
	.align		4
.L_72:
        /*00a0*/ 	.word	index@($_ZN2at6native27unrolled_elementwise_kernelIZZZNS0_15tan_kernel_cudaERNS_18TensorIteratorBaseEENKUlvE_clEvENKUlvE_clEvEUlN3c107complexIdEEE_St5arrayIPcLm2EELi4E23TrivialOffsetCalculatorILi1EjESE_NS0_6memory15LoadWithoutCastENSF_16StoreWithoutCastEEEviT_T0_T2_T3_T4_T5_$__internal_trig_reduction_slowpathd)
        /*00a4*/ 	.word	0x00000028


	//----- nvinfo : EIATTR_FRAME_SIZE
	.align		4
.L_73:
        /*00a8*/ 	.byte	0x04, 0x11
        /*00aa*/ 	.short	(.L_75 - .L_74)
	.align		4
.L_74:
        /*00ac*/ 	.word	index@($__internal_7_$__cuda_sm20_dsqrt_rn_f64_mediumpath_v1)
        /*00b0*/ 	.word	0x00000028


	//----- nvinfo : EIATTR_FRAME_SIZE
	.align		4
.L_75:
        /*00b4*/ 	.byte	0x04, 0x11
        /*00b6*/ 	.short	(.L_77 - .L_76)
	.align		4
.L_76:
        /*00b8*/ 	.word	index@($__internal_6_$__cuda_sm20_div_rn_f64_full)
        /*00bc*/ 	.word	0x00000028


	//----- nvinfo : EIATTR_FRAME_SIZE
	.align		4
.L_77:
        /*00c0*/ 	.byte	0x04, 0x11
        /*00c2*/ 	.short	(.L_79 - .L_78)
	.align		4
.L_78:
        /*00c4*/ 	.word	index@(_ZN2at6native27unrolled_elementwise_kernelIZZZNS0_15tan_kernel_cudaERNS_18TensorIteratorBaseEENKUlvE_clEvENKUlvE_clEvEUlN3c107complexIdEEE_St5arrayIPcLm2EELi4E23TrivialOffsetCalculatorILi1EjESE_NS0_6memory15LoadWithoutCastENSF_16StoreWithoutCastEEEviT_T0_T2_T3_T4_T5_)
        /*00c8*/ 	.word	0x00000028


	//----- nvinfo : EIATTR_REGCOUNT
	.align		4
.L_79:
        /*00cc*/ 	.byte	0x04, 0x2f
        /*00ce*/ 	.short	(.L_81 - .L_80)
	.align		4
.L_80:
        /*00d0*/ 	.word	index@(_ZN2at6native18elementwise_kernelILi128ELi2EZNS0_22gpu_kernel_impl_nocastIZZZNS0_15tan_kernel_cudaERNS_18TensorIteratorBaseEENKUlvE_clEvENKUlvE_clEvEUlN3c107complexIdEEE_EEvS4_RKT_EUliE_EEviT1_)
        /*00d4*/ 	.word	0x0000002e


	//----- nvinfo : EIATTR_FRAME_SIZE
	.align		4
.L_81:
        /*00d8*/ 	.byte	0x04, 0x11
        /*00da*/ 	.short	(.L_83 - .L_82)
	.align		4
.L_82:
        /*00dc*/ 	.word	index@($_ZN2at6native18elementwise_kernelILi128ELi2EZNS0_22gpu_kernel_impl_nocastIZZZNS0_15tan_kernel_cudaERNS_18TensorIteratorBaseEENKUlvE_clEvENKUlvE_clEvEUlN3c107complexIdEEE_EEvS4_RKT_EUliE_EEviT1_$__internal_trig_reduction_slowpathd)
        /*00e0*/ 	.word	0x00000028


	//----- nvinfo : EIATTR_FRAME_SIZE
	.align		4
.L_83:
        /*00e4*/ 	.byte	0x04, 0x11
        /*00e6*/ 	.short	(.L_85 - .L_84)
	.align		4
.L_84:
        /*00e8*/ 	.word	index@($__internal_5_$__cuda_sm20_dsqrt_rn_f64_mediumpath_v1)
        /*00ec*/ 	.word	0x00000028


	//----- nvinfo : EIATTR_FRAME_SIZE
	.align		4
.L_85:
        /*00f0*/ 	.byte	0x04, 0x11
        /*00f2*/ 	.short	(.L_87 - .L_86)
	.align		4
.L_86:
        /*00f4*/ 	.word	index@($__internal_4_$__cuda_sm20_div_rn_f64_full)
        /*00f8*/ 	.word	0x00000028


	//----- nvinfo : EIATTR_FRAME_SIZE
	.align		4
.L_87:
        /*00fc*/ 	.byte	0x04, 0x11
        /*00fe*/ 	.short	(.L_89 - .L_88)
	.align		4
.L_88:
        /*0100*/ 	.word	index@(_ZN2at6native18elementwise_kernelILi128ELi2EZNS0_22gpu_kernel_impl_nocastIZZZNS0_15tan_kernel_cudaERNS_18TensorIteratorBaseEENKUlvE_clEvENKUlvE_clEvEUlN3c107complexIdEEE_EEvS4_RKT_EUliE_EEviT1_)
        /*0104*/ 	.word	0x00000028


	//----- nvinfo : EIATTR_REGCOUNT
	.align		4
.L_89:
        /*0108*/ 	.byte	0x04, 0x2f
        /*010a*/ 	.short	(.L_91 - .L_90)
	.align		4
.L_90:
        /*010c*/ 	.word	index@(_ZN2at6native27unrolled_elementwise_kernelIZZZNS0_15tan_kernel_cudaERNS_18TensorIteratorBaseEENKUlvE_clEvENKUlvE_clEvEUlN3c107complexIdEEE_St5arrayIPcLm2EELi4E23TrivialOffsetCalculatorILi1EjESE_NS0_6memory12LoadWithCastILi1EEENSF_13StoreWithCastILi1EEEEEviT_T0_T2_T3_T4_T5_)
        /*0110*/ 	.word	0x00000030


	//----- nvinfo : EIATTR_FRAME_SIZE
	.align		4
.L_91:
        /*0114*/ 	.byte	0x04, 0x11
        /*0116*/ 	.short	(.L_93 - .L_92)
	.align		4
.L_92:
        /*0118*/ 	.word	index@($_ZN2at6native27unrolled_elementwise_kernelIZZZNS0_15tan_kernel_cudaERNS_18TensorIteratorBaseEENKUlvE_clEvENKUlvE_clEvEUlN3c107complexIdEEE_St5arrayIPcLm2EELi4E23TrivialOffsetCalculatorILi1EjESE_NS0_6memory12LoadWithCastILi1EEENSF_13StoreWithCastILi1EEEEEviT_T0_T2_T3_T4_T5_$__internal_trig_reduction_slowpathd)
        /*011c*/ 	.word	0x00000028


	//----- nvinfo : EIATTR_FRAME_SIZE
	.align		4
.L_93:
        /*0120*/ 	.byte	0x04, 0x11
        /*0122*/ 	.short	(.L_95 - .L_94)
	.align		4
.L_94:
        /*0124*/ 	.word	index@($__internal_3_$__cuda_sm20_dsqrt_rn_f64_mediumpath_v1)
        /*0128*/ 	.word	0x00000028


	//----- nvinfo : EIATTR_FRAME_SIZE
	.align		4
.L_95:
        /*012c*/ 	.byte	0x04, 0x11
        /*012e*/ 	.short	(.L_97 - .L_96)
	.align		4
.L_96:
        /*0130*/ 	.word	index@($__internal_2_$__cuda_sm20_div_rn_f64_full)
        /*0134*/ 	.word	0x00000028


	//----- nvinfo : EIATTR_FRAME_SIZE
	.align		4
.L_97:
        /*0138*/ 	.byte	0x04, 0x11
        /*013a*/ 	.short	(.L_99 - .L_98)
	.align		4
.L_98:
        /*013c*/ 	.word	index@(_ZN2at6native27unrolled_elementwise_kernelIZZZNS0_15tan_kernel_cudaERNS_18TensorIteratorBaseEENKUlvE_clEvENKUlvE_clEvEUlN3c107complexIdEEE_St5arrayIPcLm2EELi4E23TrivialOffsetCalculatorILi1EjESE_NS0_6memory12LoadWithCastILi1EEENSF_13StoreWithCastILi1EEEEEviT_T0_T2_T3_T4_T5_)
        /*0140*/ 	.word	0x00000028


	//----- nvinfo : EIATTR_REGCOUNT
	.align		4
.L_99:
        /*0144*/ 	.byte	0x04, 0x2f
        /*0146*/ 	.short	(.L_101 - .L_100)
	.align		4
.L_100:
        /*0148*/ 	.word	index@(_ZN2at6native18elementwise_kernelILi128ELi4EZNS0_15gpu_kernel_implIZZZNS0_15tan_kernel_cudaERNS_18TensorIteratorBaseEENKUlvE_clEvENKUlvE_clEvEUlN3c107complexIdEEE_EEvS4_RKT_EUliE_EEviT1_)
        /*014c*/ 	.word	0x00000028


	//----- nvinfo : EIATTR_FRAME_SIZE
	.align		4
.L_101:
        /*0150*/ 	.byte	0x04, 0x11
        /*0152*/ 	.short	(.L_103 - .L_102)
	.align		4
.L_102:
        /*0154*/ 	.word	index@($_ZN2at6native18elementwise_kernelILi128ELi4EZNS0_15gpu_kernel_implIZZZNS0_15tan_kernel_cudaERNS_18TensorIteratorBaseEENKUlvE_clEvENKUlvE_clEvEUlN3c107complexIdEEE_EEvS4_RKT_EUliE_EEviT1_$__internal_trig_reduction_slowpathd)
        /*0158*/ 	.word	0x00000028


	//----- nvinfo : EIATTR_FRAME_SIZE
	.align		4
.L_103:
        /*015c*/ 	.byte	0x04, 0x11
        /*015e*/ 	.short	(.L_105 - .L_104)
	.align		4
.L_104:
        /*0160*/ 	.word	index@($__internal_1_$__cuda_sm20_dsqrt_rn_f64_mediumpath_v1)
        /*0164*/ 	.word	0x00000028


	//----- nvinfo : EIATTR_FRAME_SIZE
	.align		4
.L_105:
        /*0168*/ 	.byte	0x04, 0x11
        /*016a*/ 	.short	(.L_107 - .L_106)
	.align		4
.L_106:
        /*016c*/ 	.word	index@($__internal_0_$__cuda_sm20_div_rn_f64_full)
        /*0170*/ 	.word	0x00000028


	//----- nvinfo : EIATTR_FRAME_SIZE
	.align		4
.L_107:
        /*0174*/ 	.byte	0x04, 0x11
        /*0176*/ 	.short	(.L_109 - .L_108)
	.align		4
.L_108:
        /*0178*/ 	.word	index@(_ZN2at6native18elementwise_kernelILi128ELi4EZNS0_15gpu_kernel_implIZZZNS0_15tan_kernel_cudaERNS_18TensorIteratorBaseEENKUlvE_clEvENKUlvE_clEvEUlN3c107complexIdEEE_EEvS4_RKT_EUliE_EEviT1_)
        /*017c*/ 	.word	0x00000028


	//----- nvinfo : EIATTR_REGCOUNT
	.align		4
.L_109:
        /*0180*/ 	.byte	0x04, 0x2f
        /*0182*/ 	.short	(.L_111 - .L_110)
	.align		4
.L_110:
        /*0184*/ 	.word	index@(_ZN2at6native29vectorized_elementwise_kernelILi8EZZZNS0_15tan_kernel_cudaERNS_18TensorIteratorBaseEENKUlvE_clEvENKUlvE0_clEvEUlN3c107complexIfEEE_St5arrayIPcLm2EEEEviT0_T1_)
        /*0188*/ 	.word	0x00000004


	//----- nvinfo : EIATTR_FRAME_SIZE
	.align		4
.L_111:
        /*018c*/ 	.byte	0x04, 0x11
        /*018e*/ 	.short	(.L_113 - .L_112)
	.align		4
.L_112:
        /*0190*/ 	.word	index@(_ZN2at6native29vectorized_elementwise_kernelILi8EZZZNS0_15tan_kernel_cudaERNS_18TensorIteratorBaseEENKUlvE_clEvENKUlvE0_clEvEUlN3c107complexIfEEE_St5arrayIPcLm2EEEEviT0_T1_)
        /*0194*/ 	.word	0x00000000


	//----- nvinfo : EIATTR_REGCOUNT
	.align		4
.L_113:
        /*0198*/ 	.byte	0x04, 0x2f
        /*019a*/ 	.short	(.L_115 - .L_114)
	.align		4
.L_114:
        /*019c*/ 	.word	index@(_ZN2at6native29vectorized_elementwise_kernelILi4EZZZNS0_15tan_kernel_cudaERNS_18TensorIteratorBaseEENKUlvE_clEvENKUlvE0_clEvEUlN3c107complexIfEEE_St5arrayIPcLm2EEEEviT0_T1_)
        /*01a0*/ 	.word	0x00000020


	//----- nvinfo : EIATTR_FRAME_SIZE
	.align		4
.L_115:
        /*01a4*/ 	.byte	0x04, 0x11
        /*01a6*/ 	.short	(.L_117 - .L_116)
	.align		4
.L_116:
        /*01a8*/ 	.word	index@(_ZN2at6native29vectorized_elementwise_kernelILi4EZZZNS0_15tan_kernel_cudaERNS_18TensorIteratorBaseEENKUlvE_clEvENKUlvE0_clEvEUlN3c107complexIfEEE_St5arrayIPcLm2EEEEviT0_T1_)
        /*01ac*/ 	.word	0x00000000


	//----- nvinfo : EIATTR_REGCOUNT
	.align		4
.L_117:
        /*01b0*/ 	.byte	0x04, 0x2f
        /*01b2*/ 	.short	(.L_119 - .L_118)
	.align		4
.L_118:
        /*01b4*/ 	.word	index@(_ZN2at6native29vectorized_elementwise_kernelILi2EZZZNS0_15tan_kernel_cudaERNS_18TensorIteratorBaseEENKUlvE_clEvENKUlvE0_clEvEUlN3c107complexIfEEE_St5arrayIPcLm2EEEEviT0_T1_)
        /*01b8*/ 	.word	0x00000020


	//----- nvinfo : EIATTR_FRAME_SIZE
	.align		4
.L_119:
        /*01bc*/ 	.byte	0x04, 0x11
        /*01be*/ 	.short	(.L_121 - .L_120)
	.align		4
.L_120:
        /*01c0*/ 	.word	index@(_ZN2at6native29vectorized_elementwise_kernelILi2EZZZNS0_15tan_kernel_cudaERNS_18TensorIteratorBaseEENKUlvE_clEvENKUlvE0_clEvEUlN3c107complexIfEEE_St5arrayIPcLm2EEEEviT0_T1_)
        /*01c4*/ 	.word	0x00000000


	//----- nvinfo : EIATTR_REGCOUNT
	.align		4
.L_121:
        /*01c8*/ 	.byte	0x04, 0x2f
        /*01ca*/ 	.short	(.L_123 - .L_122)
	.align		4
.L_122:
        /*01cc*/ 	.word	index@(_ZN2at6native27unrolled_elementwise_kernelIZZZNS0_15tan_kernel_cudaERNS_18TensorIteratorBaseEENKUlvE_clEvENKUlvE0_clEvEUlN3c107complexIfEEE_St5arrayIPcLm2EELi4E23TrivialOffsetCalculatorILi1EjESE_NS0_6memory15LoadWithoutCastENSF_16StoreWithoutCastEEEviT_T0_T2_T3_T4_T5_)
        /*01d0*/ 	.word	0x00000018


	//----- nvinfo : EIATTR_FRAME_SIZE
	.align		4
.L_123:
        /*01d4*/ 	.byte	0x04, 0x11
        /*01d6*/ 	.short	(.L_125 - .L_124)
	.align		4
.L_124:
        /*01d8*/ 	.word	index@(_ZN2at6native27unrolled_elementwise_kernelIZZZNS0_15tan_kernel_cudaERNS_18TensorIteratorBaseEENKUlvE_clEvENKUlvE0_clEvEUlN3c107complexIfEEE_St5arrayIPcLm2EELi4E23TrivialOffsetCalculatorILi1EjESE_NS0_6memory15LoadWithoutCastENSF_16StoreWithoutCastEEEviT_T0_T2_T3_T4_T5_)
        /*01dc*/ 	.word	0x00000000


	//----- nvinfo : EIATTR_REGCOUNT
	.align		4
.L_125:
        /*01e0*/ 	.byte	0x04, 0x2f
        /*01e2*/ 	.short	(.L_127 - .L_126)
	.align		4
.L_126:
        /*01e4*/ 	.word	index@(_ZN2at6native18elementwise_kernelILi128ELi2EZNS0_22gpu_kernel_impl_nocastIZZZNS0_15tan_kernel_cudaERNS_18TensorIteratorBaseEENKUlvE_clEvENKUlvE0_clEvEUlN3c107complexIfEEE_EEvS4_RKT_EUliE_EEviT1_)
        /*01e8*/ 	.word	0x00000014


	//----- nvinfo : EIATTR_FRAME_SIZE
	.align		4
.L_127:
        /*01ec*/ 	.byte	0x04, 0x11
        /*01ee*/ 	.short	(.L_129 - .L_128)
	.align		4
.L_128:
        /*01f0*/ 	.word	index@(_ZN2at6native18elementwise_kernelILi128ELi2EZNS0_22gpu_kernel_impl_nocastIZZZNS0_15tan_kernel_cudaERNS_18TensorIteratorBaseEENKUlvE_clEvENKUlvE0_clEvEUlN3c107complexIfEEE_EEvS4_RKT_EUliE_EEviT1_)
        /*01f4*/ 	.word	0x00000000


	//----- nvinfo : EIATTR_REGCOUNT
	.align		4
.L_129:
        /*01f8*/ 	.byte	0x04, 0x2f
        /*01fa*/ 	.short	(.L_131 - .L_130)
	.align		4
.L_130:
        /*01fc*/ 	.word	index@(_ZN2at6native27unrolled_elementwise_kernelIZZZNS0_15tan_kernel_cudaERNS_18TensorIteratorBaseEENKUlvE_clEvENKUlvE0_clEvEUlN3c107complexIfEEE_St5arrayIPcLm2EELi4E23TrivialOffsetCalculatorILi1EjESE_NS0_6memory12LoadWithCastILi1EEENSF_13StoreWithCastILi1EEEEEviT_T0_T2_T3_T4_T5_)
        /*0200*/ 	.word	0x00000020


	//----- nvinfo : EIATTR_FRAME_SIZE
	.align		4
.L_131:
        /*0204*/ 	.byte	0x04, 0x11
        /*0206*/ 	.short	(.L_133 - .L_132)
	.align		4
.L_132:
        /*0208*/ 	.word	index@(_ZN2at6native27unrolled_elementwise_kernelIZZZNS0_15tan_kernel_cudaERNS_18TensorIteratorBaseEENKUlvE_clEvENKUlvE0_clEvEUlN3c107complexIfEEE_St5arrayIPcLm2EELi4E23TrivialOffsetCalculatorILi1EjESE_NS0_6memory12LoadWithCastILi1EEENSF_13StoreWithCastILi1EEEEEviT_T0_T2_T3_T4_T5_)
        /*020c*/ 	.word	0x00000000


	//----- nvinfo : EIATTR_REGCOUNT
	.align		4
.L_133:
        /*0210*/ 	.byte	0x04, 0x2f
        /*0212*/ 	.short	(.L_135 - .L_134)
	.align		4
.L_134:
        /*0214*/ 	.word	index@(_ZN2at6native18elementwise_kernelILi128ELi4EZNS0_15gpu_kernel_implIZZZNS0_15tan_kernel_cudaERNS_18TensorIteratorBaseEENKUlvE_clEvENKUlvE0_clEvEUlN3c107complexIfEEE_EEvS4_RKT_EUliE_EEviT1_)
        /*0218*/ 	.word	0x00000018


	//----- nvinfo : EIATTR_FRAME_SIZE
	.align		4
.L_135:
        /*021c*/ 	.byte	0x04, 0x11
        /*021e*/ 	.short	(.L_137 - .L_136)
	.align		4
.L_136:
        /*0220*/ 	.word	index@(_ZN2at6native18elementwise_kernelILi128ELi4EZNS0_15gpu_kernel_implIZZZNS0_15tan_kernel_cudaERNS_18TensorIteratorBaseEENKUlvE_clEvENKUlvE0_clEvEUlN3c107complexIfEEE_EEvS4_RKT_EUliE_EEviT1_)
        /*0224*/ 	.word	0x00000000


	//----- nvinfo : EIATTR_REGCOUNT
	.align		4
.L_137:
        /*0228*/ 	.byte	0x04, 0x2f
        /*022a*/ 	.short	(.L_139 - .L_138)
	.align		4
.L_138:
        /*022c*/ 	.word	index@(_ZN2at6native29vectorized_elementwise_kernelILi8EZZZNS0_15tan_kernel_cudaERNS_18TensorIteratorBaseEENKUlvE_clEvENKUlvE1_clEvEUlN3c107complexINS6_4HalfEEEE_St5arrayIPcLm2EEEEviT0_T1_)
        /*0230*/ 	.word	0x00000004


	//----- nvinfo : EIATTR_FRAME_SIZE
	.align		4
.L_139:
        /*0234*/ 	.byte	0x04, 0x11
        /*0236*/ 	.short	(.L_141 - .L_140)
	.align		4
.L_140:
        /*0238*/ 	.word	index@(_ZN2at6native29vectorized_elementwise_kernelILi8EZZZNS0_15tan_kernel_cudaERNS_18TensorIteratorBaseEENKUlvE_clEvENKUlvE1_clEvEUlN3c107complexINS6_4HalfEEEE_St5arrayIPcLm2EEEEviT0_T1_)
        /*023c*/ 	.word	0x00000000


	//----- nvinfo : EIATTR_REGCOUNT
	.align		4
.L_141:
        /*0240*/ 	.byte	0x04, 0x2f
        /*0242*/ 	.short	(.L_143 - .L_142)
	.align		4
.L_142:
        /*0244*/ 	.word	index@(_ZN2at6native29vectorized_elementwise_kernelILi4EZZZNS0_15tan_kernel_cudaERNS_18TensorIteratorBaseEENKUlvE_clEvENKUlvE1_clEvEUlN3c107complexINS6_4HalfEEEE_St5arrayIPcLm2EEEEviT0_T1_)
        /*0248*/ 	.word	0x00000020


	//----- nvinfo : EIATTR_FRAME_SIZE
	.align		4
.L_143:
        /*024c*/ 	.byte	0x04, 0x11
        /*024e*/ 	.short	(.L_145 - .L_144)
	.align		4
.L_144:
        /*0250*/ 	.word	index@(_ZN2at6native29vectorized_elementwise_kernelILi4EZZZNS0_15tan_kernel_cudaERNS_18TensorIteratorBaseEENKUlvE_clEvENKUlvE1_clEvEUlN3c107complexINS6_4HalfEEEE_St5arrayIPcLm2EEEEviT0_T1_)
        /*0254*/ 	.word	0x00000000


	//----- nvinfo : EIATTR_REGCOUNT
	.align		4
.L_145:
        /*0258*/ 	.byte	0x04, 0x2f
        /*025a*/ 	.short	(.L_147 - .L_146)
	.align		4
.L_146:
        /*025c*/ 	.word	index@(_ZN2at6native29vectorized_elementwise_kernelILi2EZZZNS0_15tan_kernel_cudaERNS_18TensorIteratorBaseEENKUlvE_clEvENKUlvE1_clEvEUlN3c107complexINS6_4HalfEEEE_St5arrayIPcLm2EEEEviT0_T1_)
        /*0260*/ 	.word	0x00000020


	//----- nvinfo : EIATTR_FRAME_SIZE
	.align		4
.L_147:
        /*0264*/ 	.byte	0x04, 0x11
        /*0266*/ 	.short	(.L_149 - .L_148)
	.align		4
.L_148:
        /*0268*/ 	.word	index@(_ZN2at6native29vectorized_elementwise_kernelILi2EZZZNS0_15tan_kernel_cudaERNS_18TensorIteratorBaseEENKUlvE_clEvENKUlvE1_clEvEUlN3c107complexINS6_4HalfEEEE_St5arrayIPcLm2EEEEviT0_T1_)
        /*026c*/ 	.word	0x00000000


	//----- nvinfo : EIATTR_REGCOUNT
	.align		4
.L_149:
        /*0270*/ 	.byte	0x04, 0x2f
        /*0272*/ 	.short	(.L_151 - .L_150)
	.align		4
.L_150:
        /*0274*/ 	.word	index@(_ZN2at6native27unrolled_elementwise_kernelIZZZNS0_15tan_kernel_cudaERNS_18TensorIteratorBaseEENKUlvE_clEvENKUlvE1_clEvEUlN3c107complexINS6_4HalfEEEE_St5arrayIPcLm2EELi4E23TrivialOffsetCalculatorILi1EjESF_NS0_6memory15LoadWithoutCastENSG_16StoreWithoutCastEEEviT_T0_T2_T3_T4_T5_)
        /*0278*/ 	.word	0x00000017


	//----- nvinfo : EIATTR_FRAME_SIZE
	.align		4
.L_151:
        /*027c*/ 	.byte	0x04, 0x11
        /*027e*/ 	.short	(.L_153 - .L_152)
	.align		4
.L_152:
        /*0280*/ 	.word	index@(_ZN2at6native27unrolled_elementwise_kernelIZZZNS0_15tan_kernel_cudaERNS_18TensorIteratorBaseEENKUlvE_clEvENKUlvE1_clEvEUlN3c107complexINS6_4HalfEEEE_St5arrayIPcLm2EELi4E23TrivialOffsetCalculatorILi1EjESF_NS0_6memory15LoadWithoutCastENSG_16StoreWithoutCastEEEviT_T0_T2_T3_T4_T5_)
        /*0284*/ 	.word	0x00000000


	//----- nvinfo : EIATTR_REGCOUNT
	.align		4
.L_153:
        /*0288*/ 	.byte	0x04, 0x2f
        /*028a*/ 	.short	(.L_155 - .L_154)
	.align		4
.L_154:
        /*028c*/ 	.word	index@(_ZN2at6native18elementwise_kernelILi128ELi2EZNS0_22gpu_kernel_impl_nocastIZZZNS0_15tan_kernel_cudaERNS_18TensorIteratorBaseEENKUlvE_clEvENKUlvE1_clEvEUlN3c107complexINS7_4HalfEEEE_EEvS4_RKT_EUliE_EEviT1_)
        /*0290*/ 	.word	0x00000014


	//----- nvinfo : EIATTR_FRAME_SIZE
	.align		4
.L_155:
        /*0294*/ 	.byte	0x04, 0x11
        /*0296*/ 	.short	(.L_157 - .L_156)
	.align		4
.L_156:
        /*0298*/ 	.word	index@(_ZN2at6native18elementwise_kernelILi128ELi2EZNS0_22gpu_kernel_impl_nocastIZZZNS0_15tan_kernel_cudaERNS_18TensorIteratorBaseEENKUlvE_clEvENKUlvE1_clEvEUlN3c107complexINS7_4HalfEEEE_EEvS4_RKT_EUliE_EEviT1_)
        /*029c*/ 	.word	0x00000000


	//----- nvinfo : EIATTR_REGCOUNT
	.align		4
.L_157:
        /*02a0*/ 	.byte	0x04, 0x2f
        /*02a2*/ 	.short	(.L_159 - .L_158)
	.align		4
.L_158:
        /*02a4*/ 	.word	index@(_ZN2at6native27unrolled_elementwise_kernelIZZZNS0_15tan_kernel_cudaERNS_18TensorIteratorBaseEENKUlvE_clEvENKUlvE1_clEvEUlN3c107complexINS6_4HalfEEEE_St5arrayIPcLm2EELi4E23TrivialOffsetCalculatorILi1EjESF_NS0_6memory12LoadWithCastILi1EEENSG_13StoreWithCastILi1EEEEEviT_T0_T2_T3_T4_T5_)
        /*02a8*/ 	.word	0x0000001e


	//----- nvinfo : EIATTR_FRAME_SIZE
	.align		4
.L_159:
        /*02ac*/ 	.byte	0x04, 0x11
        /*02ae*/ 	.short	(.L_161 - .L_160)
	.align		4
.L_160:
        /*02b0*/ 	.word	index@(_ZN2at6native27unrolled_elementwise_kernelIZZZNS0_15tan_kernel_cudaERNS_18TensorIteratorBaseEENKUlvE_clEvENKUlvE1_clEvEUlN3c107complexINS6_4HalfEEEE_St5arrayIPcLm2EELi4E23TrivialOffsetCalculatorILi1EjESF_NS0_6memory12LoadWithCastILi1EEENSG_13StoreWithCastILi1EEEEEviT_T0_T2_T3_T4_T5_)
        /*02b4*/ 	.word	0x00000000


	//----- nvinfo : EIATTR_REGCOUNT
	.align		4
.L_161:
        /*02b8*/ 	.byte	0x04, 0x2f
        /*02ba*/ 	.short	(.L_163 - .L_162)
	.align		4
.L_162:
        /*02bc*/ 	.word	index@(_ZN2at6native18elementwise_kernelILi128ELi4EZNS0_15gpu_kernel_implIZZZNS0_15tan_kernel_cudaERNS_18TensorIteratorBaseEENKUlvE_clEvENKUlvE1_clEvEUlN3c107complexINS7_4HalfEEEE_EEvS4_RKT_EUliE_EEviT1_)
        /*02c0*/ 	.word	0x00000018


	//----- nvinfo : EIATTR_FRAME_SIZE
	.align		4
.L_163:
        /*02c4*/ 	.byte	0x04, 0x11
        /*02c6*/ 	.short	(.L_165 - .L_164)
	.align		4
.L_164:
        /*02c8*/ 	.word	index@(_ZN2at6native18elementwise_kernelILi128ELi4EZNS0_15gpu_kernel_implIZZZNS0_15tan_kernel_cudaERNS_18TensorIteratorBaseEENKUlvE_clEvENKUlvE1_clEvEUlN3c107complexINS7_4HalfEEEE_EEvS4_RKT_EUliE_EEviT1_)
        /*02cc*/ 	.word	0x00000000


	//----- nvinfo : EIATTR_REGCOUNT
	.align		4
.L_165:
        /*02d0*/ 	.byte	0x04, 0x2f
        /*02d2*/ 	.short	(.L_167 - .L_166)
	.align		4
.L_166:
        /*02d4*/ 	.word	index@(_ZN2at6native29vectorized_elementwise_kernelILi8EZZZNS0_15tan_kernel_cudaERNS_18TensorIteratorBaseEENKUlvE0_clEvENKUlvE_clEvEUldE_St5arrayIPcLm2EEEEviT0_T1_)
        /*02d8*/ 	.word	0x00000004


	//----- nvinfo : EIATTR_FRAME_SIZE
	.align		4
.L_167:
        /*02dc*/ 	.byte	0x04, 0x11
        /*02de*/ 	.short	(.L_169 - .L_168)
	.align		4
.L_168:
        /*02e0*/ 	.word	index@(_ZN2at6native29vectorized_elementwise_kernelILi8EZZZNS0_15tan_kernel_cudaERNS_18TensorIteratorBaseEENKUlvE0_clEvENKUlvE_clEvEUldE_St5arrayIPcLm2EEEEviT0_T1_)
        /*02e4*/ 	.word	0x00000000


	//----- nvinfo : EIATTR_REGCOUNT
	.align		4
.L_169:
        /*02e8*/ 	.byte	0x04, 0x2f
        /*02ea*/ 	.short	(.L_171 - .L_170)
	.align		4
.L_170:
        /*02ec*/ 	.word	index@(_ZN2at6native29vectorized_elementwise_kernelILi4EZZZNS0_15tan_kernel_cudaERNS_18TensorIteratorBaseEENKUlvE0_clEvENKUlvE_clEvEUldE_St5arrayIPcLm2EEEEviT0_T1_)
        /*02f0*/ 	.word	0x0000002c


	//----- nvinfo : EIATTR_FRAME_SIZE
	.align		4
.L_171:
        /*02f4*/ 	.byte	0x04, 0x11
        /*02f6*/ 	.short	(.L_173 - .L_172)
	.align		4
.L_172:
        /*02f8*/ 	.word	index@($_ZN2at6native29vectorized_elementwise_kernelILi4EZZZNS0_15tan_kernel_cudaERNS_18TensorIteratorBaseEENKUlvE0_clEvENKUlvE_clEvEUldE_St5arrayIPcLm2EEEEviT0_T1_$__internal_trig_reduction_slowpathd)
        /*02fc*/ 	.word	0x00000028


	//----- nvinfo : EIATTR_FRAME_SIZE
	.align		4
.L_173:
        /*0300*/ 	.byte	0x04, 0x11
        /*0302*/ 	.short	(.L_175 - .L_174)
	.align		4
.L_174:
        /*0304*/ 	.word	index@(_ZN2at6native29vectorized_elementwise_kernelILi4EZZZNS0_15tan_kernel_cudaERNS_18TensorIteratorBaseEENKUlvE0_clEvENKUlvE_clEvEUldE_St5arrayIPcLm2EEEEviT0_T1_)
        /*0308*/ 	.word	0x00000028


	//----- nvinfo : EIATTR_REGCOUNT
	.align		4
.L_175:
        /*030c*/ 	.byte	0x04, 0x2f
        /*030e*/ 	.short	(.L_177 - .L_176)
	.align		4
.L_176:
        /*0310*/ 	.word	index@(_ZN2at6native29vectorized_elementwise_kernelILi2EZZZNS0_15tan_kernel_cudaERNS_18TensorIteratorBaseEENKUlvE0_clEvENKUlvE_clEvEUldE_St5arrayIPcLm2EEEEviT0_T1_)
        /*0314*/ 	.word	0x0000002c


	//----- nvinfo : EIATTR_FRAME_SIZE
	.align		4
.L_177:
        /*0318*/ 	.byte	0x04, 0x11
        /*031a*/ 	.short	(.L_179 - .L_178)
	.align		4
.L_178:
        /*031c*/ 	.word	index@($_ZN2at6native29vectorized_elementwise_kernelILi2EZZZNS0_15tan_kernel_cudaERNS_18TensorIteratorBaseEENKUlvE0_clEvENKUlvE_clEvEUldE_St5arrayIPcLm2EEEEviT0_T1_$__internal_trig_reduction_slowpathd)
        /*0320*/ 	.word	0x00000028


	//----- nvinfo : EIATTR_FRAME_SIZE
	.align		4
.L_179:
        /*0324*/ 	.byte	0x04, 0x11
        /*0326*/ 	.short	(.L_181 - .L_180)
	.align		4
.L_180:
        /*0328*/ 	.word	index@(_ZN2at6native29vectorized_elementwise_kernelILi2EZZZNS0_15tan_kernel_cudaERNS_18TensorIteratorBaseEENKUlvE0_clEvENKUlvE_clEvEUldE_St5arrayIPcLm2EEEEviT0_T1_)
        /*032c*/ 	.word	0x00000028


	//----- nvinfo : EIATTR_REGCOUNT
	.align		4
.L_181:
        /*0330*/ 	.byte	0x04, 0x2f
        /*0332*/ 	.short	(.L_183 - .L_182)
	.align		4
.L_182:
        /*0334*/ 	.word	index@(_ZN2at6native27unrolled_elementwise_kernelIZZZNS0_15tan_kernel_cudaERNS_18TensorIteratorBaseEENKUlvE0_clEvENKUlvE_clEvEUldE_St5arrayIPcLm2EELi4E23TrivialOffsetCalculatorILi1EjESB_NS0_6memory15LoadWithoutCastENSC_16StoreWithoutCastEEEviT_T0_T2_T3_T4_T5_)
        /*0338*/ 	.word	0x00000020


	//----- nvinfo : EIATTR_FRAME_SIZE
	.align		4
.L_183:
        /*033c*/ 	.byte	0x04, 0x11
        /*033e*/ 	.short	(.L_185 - .L_184)
	.align		4
.L_184:
        /*0340*/ 	.word	index@($_ZN2at6native27unrolled_elementwise_kernelIZZZNS0_15tan_kernel_cudaERNS_18TensorIteratorBaseEENKUlvE0_clEvENKUlvE_clEvEUldE_St5arrayIPcLm2EELi4E23TrivialOffsetCalculatorILi1EjESB_NS0_6memory15LoadWithoutCastENSC_16StoreWithoutCastEEEviT_T0_T2_T3_T4_T5_$__internal_trig_reduction_slowpathd)
        /*0344*/ 	.word	0x00000028


	//----- nvinfo : EIATTR_FRAME_SIZE
	.align		4
.L_185:
        /*0348*/ 	.byte	0x04, 0x11
        /*034a*/ 	.short	(.L_187 - .L_186)
	.align		4
.L_186:
        /*034c*/ 	.word	index@(_ZN2at6native27unrolled_elementwise_kernelIZZZNS0_15tan_kernel_cudaERNS_18TensorIteratorBaseEENKUlvE0_clEvENKUlvE_clEvEUldE_St5arrayIPcLm2EELi4E23TrivialOffsetCalculatorILi1EjESB_NS0_6memory15LoadWithoutCastENSC_16StoreWithoutCastEEEviT_T0_T2_T3_T4_T5_)
        /*0350*/ 	.word	0x00000028


	//----- nvinfo : EIATTR_REGCOUNT
	.align		4
.L_187:
        /*0354*/ 	.byte	0x04, 0x2f
        /*0356*/ 	.short	(.L_189 - .L_188)
	.align		4
.L_188:
        /*0358*/ 	.word	index@(_ZN2at6native18elementwise_kernelILi128ELi2EZNS0_22gpu_kernel_impl_nocastIZZZNS0_15tan_kernel_cudaERNS_18TensorIteratorBaseEENKUlvE0_clEvENKUlvE_clEvEUldE_EEvS4_RKT_EUliE_EEviT1_)
        /*035c*/ 	.word	0x0000001e


	//----- nvinfo : EIATTR_FRAME_SIZE
	.align		4
.L_189:
        /*0360*/ 	.byte	0x04, 0x11
        /*0362*/ 	.short	(.L_191 - .L_190)
	.align		4
.L_190:
        /*0364*/ 	.word	index@($_ZN2at6native18elementwise_kernelILi128ELi2EZNS0_22gpu_kernel_impl_nocastIZZZNS0_15tan_kernel_cudaERNS_18TensorIteratorBaseEENKUlvE0_clEvENKUlvE_clEvEUldE_EEvS4_RKT_EUliE_EEviT1_$__internal_trig_reduction_slowpathd)
        /*0368*/ 	.word	0x00000028


	//----- nvinfo : EIATTR_FRAME_SIZE
	.align		4
.L_191:
        /*036c*/ 	.byte	0x04, 0x11
        /*036e*/ 	.short	(.L_193 - .L_192)
	.align		4
.L_192:
        /*0370*/ 	.word	index@(_ZN2at6native18elementwise_kernelILi128ELi2EZNS0_22gpu_kernel_impl_nocastIZZZNS0_15tan_kernel_cudaERNS_18TensorIteratorBaseEENKUlvE0_clEvENKUlvE_clEvEUldE_EEvS4_RKT_EUliE_EEviT1_)
        /*0374*/ 	.word	0x00000028


	//----- nvinfo : EIATTR_REGCOUNT
	.align		4
.L_193:
        /*0378*/ 	.byte	0x04, 0x2f
        /*037a*/ 	.short	(.L_195 - .L_194)
	.align		4
.L_194:
        /*037c*/ 	.word	index@(_ZN2at6native27unrolled_elementwise_kernelIZZZNS0_15tan_kernel_cudaERNS_18TensorIteratorBaseEENKUlvE0_clEvENKUlvE_clEvEUldE_St5arrayIPcLm2EELi4E23TrivialOffsetCalculatorILi1EjESB_NS0_6memory12LoadWithCastILi1EEENSC_13StoreWithCastILi1EEEEEviT_T0_T2_T3_T4_T5_)
        /*0380*/ 	.word	0x00000022


	//----- nvinfo : EIATTR_FRAME_SIZE
	.align		4
.L_195:
        /*0384*/ 	.byte	0x04, 0x11
        /*0386*/ 	.short	(.L_197 - .L_196)
	.align		4
.L_196:
        /*0388*/ 	.word	index@($_ZN2at6native27unrolled_elementwise_kernelIZZZNS0_15tan_kernel_cudaERNS_18TensorIteratorBaseEENKUlvE0_clEvENKUlvE_clEvEUldE_St5arrayIPcLm2EELi4E23TrivialOffsetCalculatorILi1EjESB_NS0_6memory12LoadWithCastILi1EEENSC_13StoreWithCastILi1EEEEEviT_T0_T2_T3_T4_T5_$__internal_trig_reduction_slowpathd)
        /*038c*/ 	.word	0x00000028


	//----- nvinfo : EIATTR_FRAME_SIZE
	.align		4
.L_197:
        /*0390*/ 	.byte	0x04, 0x11
        /*0392*/ 	.short	(.L_199 - .L_198)
	.align		4
.L_198:
        /*0394*/ 	.word	index@(_ZN2at6native27unrolled_elementwise_kernelIZZZNS0_15tan_kernel_cudaERNS_18TensorIteratorBaseEENKUlvE0_clEvENKUlvE_clEvEUldE_St5arrayIPcLm2EELi4E23TrivialOffsetCalculatorILi1EjESB_NS0_6memory12LoadWithCastILi1EEENSC_13StoreWithCastILi1EEEEEviT_T0_T2_T3_T4_T5_)
        /*0398*/ 	.word	0x00000028


	//----- nvinfo : EIATTR_REGCOUNT
	.align		4
.L_199:
        /*039c*/ 	.byte	0x04, 0x2f
        /*039e*/ 	.short	(.L_201 - .L_200)
	.align		4
.L_200:
        /*03a0*/ 	.word	index@(_ZN2at6native18elementwise_kernelILi128ELi4EZNS0_15gpu_kernel_implIZZZNS0_15tan_kernel_cudaERNS_18TensorIteratorBaseEENKUlvE0_clEvENKUlvE_clEvEUldE_EEvS4_RKT_EUliE_EEviT1_)
        /*03a4*/ 	.word	0x0000001c


	//----- nvinfo : EIATTR_FRAME_SIZE
	.align		4
.L_201:
        /*03a8*/ 	.byte	0x04, 0x11
        /*03aa*/ 	.short	(.L_203 - .L_202)
	.align		4
.L_202:
        /*03ac*/ 	.word	index@($_ZN2at6native18elementwise_kernelILi128ELi4EZNS0_15gpu_kernel_implIZZZNS0_15tan_kernel_cudaERNS_18TensorIteratorBaseEENKUlvE0_clEvENKUlvE_clEvEUldE_EEvS4_RKT_EUliE_EEviT1_$__internal_trig_reduction_slowpathd)
        /*03b0*/ 	.word	0x00000028


	//----- nvinfo : EIATTR_FRAME_SIZE
	.align		4
.L_203:
        /*03b4*/ 	.byte	0x04, 0x11
        /*03b6*/ 	.short	(.L_205 - .L_204)
	.align		4
.L_204:
        /*03b8*/ 	.word	index@(_ZN2at6native18elementwise_kernelILi128ELi4EZNS0_15gpu_kernel_implIZZZNS0_15tan_kernel_cudaERNS_18TensorIteratorBaseEENKUlvE0_clEvENKUlvE_clEvEUldE_EEvS4_RKT_EUliE_EEviT1_)
        /*03bc*/ 	.word	0x00000028


	//----- nvinfo : EIATTR_REGCOUNT
	.align		4
.L_205:
        /*03c0*/ 	.byte	0x04, 0x2f
        /*03c2*/ 	.short	(.L_207 - .L_206)
	.align		4
.L_206:
        /*03c4*/ 	.word	index@(_ZN2at6native29vectorized_elementwise_kernelILi8EZZZNS0_15tan_kernel_cudaERNS_18TensorIteratorBaseEENKUlvE0_clEvENKUlvE0_clEvEUlfE_St5arrayIPcLm2EEEEviT0_T1_)
        /*03c8*/ 	.word	0x00000004


	//----- nvinfo : EIATTR_FRAME_SIZE
	.align		4
.L_207:
        /*03cc*/ 	.byte	0x04, 0x11
        /*03ce*/ 	.short	(.L_209 - .L_208)
	.align		4
.L_208:
        /*03d0*/ 	.word	index@(_ZN2at6native29vectorized_elementwise_kernelILi8EZZZNS0_15tan_kernel_cudaERNS_18TensorIteratorBaseEENKUlvE0_clEvENKUlvE0_clEvEUlfE_St5arrayIPcLm2EEEEviT0_T1_)
        /*03d4*/ 	.word	0x00000000


	//----- nvinfo : EIATTR_REGCOUNT
	.align		4
.L_209:
        /*03d8*/ 	.byte	0x04, 0x2f
        /*03da*/ 	.short	(.L_211 - .L_210)
	.align		4
.L_210:
        /*03dc*/ 	.word	index@(_ZN2at6native29vectorized_elementwise_kernelILi4EZZZNS0_15tan_kernel_cudaERNS_18TensorIteratorBaseEENKUlvE0_clEvENKUlvE0_clEvEUlfE_St5arrayIPcLm2EEEEviT0_T1_)
        /*03e0*/ 	.word	0x00000020


	//----- nvinfo : EIATTR_FRAME_SIZE
	.align		4
.L_211:
        /*03e4*/ 	.byte	0x04, 0x11
        /*03e6*/ 	.short	(.L_213 - .L_212)
	.align		4
.L_212:
        /*03e8*/ 	.word	index@(_ZN2at6native29vectorized_elementwise_kernelILi4EZZZNS0_15tan_kernel_cudaERNS_18TensorIteratorBaseEENKUlvE0_clEvENKUlvE0_clEvEUlfE_St5arrayIPcLm2EEEEviT0_T1_)
        /*03ec*/ 	.word	0x00000000


	//----- nvinfo : EIATTR_REGCOUNT
	.align		4
.L_213:
        /*03f0*/ 	.byte	0x04, 0x2f
        /*03f2*/ 	.short	(.L_215 - .L_214)
	.align		4
.L_214:
        /*03f4*/ 	.word	index@(_ZN2at6native29vectorized_elementwise_kernelILi2EZZZNS0_15tan_kernel_cudaERNS_18TensorIteratorBaseEENKUlvE0_clEvENKUlvE0_clEvEUlfE_St5arrayIPcLm2EEEEviT0_T1_)
        /*03f8*/ 	.word	0x00000020


	//----- nvinfo : EIATTR_FRAME_SIZE
	.align		4
.L_215:
        /*03fc*/ 	.byte	0x04, 0x11
        /*03fe*/ 	.short	(.L_217 - .L_216)
	.align		4
.L_216:
        /*0400*/ 	.word	index@(_ZN2at6native29vectorized_elementwise_kernelILi2EZZZNS0_15tan_kernel_cudaERNS_18TensorIteratorBaseEENKUlvE0_clEvENKUlvE0_clEvEUlfE_St5arrayIPcLm2EEEEviT0_T1_)
        /*0404*/ 	.word	0x00000000


	//----- nvinfo : EIATTR_REGCOUNT
	.align		4
.L_217:
        /*0408*/ 	.byte	0x04, 0x2f
        /*040a*/ 	.short	(.L_219 - .L_218)
	.align		4
.L_218:
        /*040c*/ 	.word	index@(_ZN2at6native27unrolled_elementwise_kernelIZZZNS0_15tan_kernel_cudaERNS_18TensorIteratorBaseEENKUlvE0_clEvENKUlvE0_clEvEUlfE_St5arrayIPcLm2EELi4E23TrivialOffsetCalculatorILi1EjESB_NS0_6memory15LoadWithoutCastENSC_16StoreWithoutCastEEEviT_T0_T2_T3_T4_T5_)
        /*0410*/ 	.word	0x00000018


	//----- nvinfo : EIATTR_FRAME_SIZE
	.align		4
.L_219:
        /*0414*/ 	.byte	0x04, 0x11
        /*0416*/ 	.short	(.L_221 - .L_220)
	.align		4
.L_220:
        /*0418*/ 	.word	index@(_ZN2at6native27unrolled_elementwise_kernelIZZZNS0_15tan_kernel_cudaERNS_18TensorIteratorBaseEENKUlvE0_clEvENKUlvE0_clEvEUlfE_St5arrayIPcLm2EELi4E23TrivialOffsetCalculatorILi1EjESB_NS0_6memory15LoadWithoutCastENSC_16StoreWithoutCastEEEviT_T0_T2_T3_T4_T5_)
        /*041c*/ 	.word	0x00000000


	//----- nvinfo : EIATTR_REGCOUNT
	.align		4
.L_221:
        /*0420*/ 	.byte	0x04, 0x2f
        /*0422*/ 	.short	(.L_223 - .L_222)
	.align		4
.L_222:
        /*0424*/ 	.word	index@(_ZN2at6native18elementwise_kernelILi128ELi2EZNS0_22gpu_kernel_impl_nocastIZZZNS0_15tan_kernel_cudaERNS_18TensorIteratorBaseEENKUlvE0_clEvENKUlvE0_clEvEUlfE_EEvS4_RKT_EUliE_EEviT1_)
        /*0428*/ 	.word	0x00000014


	//----- nvinfo : EIATTR_FRAME_SIZE
	.align		4
.L_223:
        /*042c*/ 	.byte	0x04, 0x11
        /*042e*/ 	.short	(.L_225 - .L_224)
	.align		4
.L_224:
        /*0430*/ 	.word	index@(_ZN2at6native18elementwise_kernelILi128ELi2EZNS0_22gpu_kernel_impl_nocastIZZZNS0_15tan_kernel_cudaERNS_18TensorIteratorBaseEENKUlvE0_clEvENKUlvE0_clEvEUlfE_EEvS4_RKT_EUliE_EEviT1_)
        /*0434*/ 	.word	0x00000000


	//----- nvinfo : EIATTR_REGCOUNT
	.align		4
.L_225:
        /*0438*/ 	.byte	0x04, 0x2f
        /*043a*/ 	.short	(.L_227 - .L_226)
	.align		4
.L_226:
        /*043c*/ 	.word	index@(_ZN2at6native27unrolled_elementwise_kernelIZZZNS0_15tan_kernel_cudaERNS_18TensorIteratorBaseEENKUlvE0_clEvENKUlvE0_clEvEUlfE_St5arrayIPcLm2EELi4E23TrivialOffsetCalculatorILi1EjESB_NS0_6memory12LoadWithCastILi1EEENSC_13StoreWithCastILi1EEEEEviT_T0_T2_T3_T4_T5_)
        /*0440*/ 	.word	0x0000001d


	//----- nvinfo : EIATTR_FRAME_SIZE
	.align		4
.L_227:
        /*0444*/ 	.byte	0x04, 0x11
        /*0446*/ 	.short	(.L_229 - .L_228)
	.align		4
.L_228:
        /*0448*/ 	.word	index@(_ZN2at6native27unrolled_elementwise_kernelIZZZNS0_15tan_kernel_cudaERNS_18TensorIteratorBaseEENKUlvE0_clEvENKUlvE0_clEvEUlfE_St5arrayIPcLm2EELi4E23TrivialOffsetCalculatorILi1EjESB_NS0_6memory12LoadWithCastILi1EEENSC_13StoreWithCastILi1EEEEEviT_T0_T2_T3_T4_T5_)
        /*044c*/ 	.word	0x00000000


	//----- nvinfo : EIATTR_REGCOUNT
	.align		4
.L_229:
        /*0450*/ 	.byte	0x04, 0x2f
        /*0452*/ 	.short	(.L_231 - .L_230)
	.align		4
.L_230:
        /*0454*/ 	.word	index@(_ZN2at6native18elementwise_kernelILi128ELi4EZNS0_15gpu_kernel_implIZZZNS0_15tan_kernel_cudaERNS_18TensorIteratorBaseEENKUlvE0_clEvENKUlvE0_clEvEUlfE_EEvS4_RKT_EUliE_EEviT1_)
        /*0458*/ 	.word	0x00000018


	//----- nvinfo : EIATTR_FRAME_SIZE
	.align		4
.L_231:
        /*045c*/ 	.byte	0x04, 0x11
        /*045e*/ 	.short	(.L_233 - .L_232)
	.align		4
.L_232:
        /*0460*/ 	.word	index@(_ZN2at6native18elementwise_kernelILi128ELi4EZNS0_15gpu_kernel_implIZZZNS0_15tan_kernel_cudaERNS_18TensorIteratorBaseEENKUlvE0_clEvENKUlvE0_clEvEUlfE_EEvS4_RKT_EUliE_EEviT1_)
        /*0464*/ 	.word	0x00000000


	//----- nvinfo : EIATTR_REGCOUNT
	.align		4
.L_233:
        /*0468*/ 	.byte	0x04, 0x2f
        /*046a*/ 	.short	(.L_235 - .L_234)
	.align		4
.L_234:
        /*046c*/ 	.word	index@(_ZN2at6native29vectorized_elementwise_kernelILi8EZZZNS0_15tan_kernel_cudaERNS_18TensorIteratorBaseEENKUlvE0_clEvENKUlvE1_clEvEUlN3c104HalfEE_St5arrayIPcLm2EEEEviT0_T1_)
        /*0470*/ 	.word	0x00000004


	//----- nvinfo : EIATTR_FRAME_SIZE
	.align		4
.L_235:
        /*0474*/ 	.byte	0x04, 0x11
        /*0476*/ 	.short	(.L_237 - .L_236)
	.align		4
.L_236:
        /*0478*/ 	.word	index@(_ZN2at6native29vectorized_elementwise_kernelILi8EZZZNS0_15tan_kernel_cudaERNS_18TensorIteratorBaseEENKUlvE0_clEvENKUlvE1_clEvEUlN3c104HalfEE_St5arrayIPcLm2EEEEviT0_T1_)
        /*047c*/ 	.word	0x00000000


	//----- nvinfo : EIATTR_REGCOUNT
	.align		4
.L_237:
        /*0480*/ 	.byte	0x04, 0x2f
        /*0482*/ 	.short	(.L_239 - .L_238)
	.align		4
.L_238:
        /*0484*/ 	.word	index@(_ZN2at6native29vectorized_elementwise_kernelILi4EZZZNS0_15tan_kernel_cudaERNS_18TensorIteratorBaseEENKUlvE0_clEvENKUlvE1_clEvEUlN3c104HalfEE_St5arrayIPcLm2EEEEviT0_T1_)
        /*0488*/ 	.word	0x00000020


	//----- nvinfo : EIATTR_FRAME_SIZE
	.align		4
.L_239:
        /*048c*/ 	.byte	0x04, 0x11
        /*048e*/ 	.short	(.L_241 - .L_240)
	.align		4
.L_240:
        /*0490*/ 	.word	index@(_ZN2at6native29vectorized_elementwise_kernelILi4EZZZNS0_15tan_kernel_cudaERNS_18TensorIteratorBaseEENKUlvE0_clEvENKUlvE1_clEvEUlN3c104HalfEE_St5arrayIPcLm2EEEEviT0_T1_)
        /*0494*/ 	.word	0x00000000


	//----- nvinfo : EIATTR_REGCOUNT
	.align		4
.L_241:
        /*0498*/ 	.byte	0x04, 0x2f
        /*049a*/ 	.short	(.L_243 - .L_242)
	.align		4
.L_242:
        /*049c*/ 	.word	index@(_ZN2at6native29vectorized_elementwise_kernelILi2EZZZNS0_15tan_kernel_cudaERNS_18TensorIteratorBaseEENKUlvE0_clEvENKUlvE1_clEvEUlN3c104HalfEE_St5arrayIPcLm2EEEEviT0_T1_)
        /*04a0*/ 	.word	0x00000020


	//----- nvinfo : EIATTR_FRAME_SIZE
	.align		4
.L_243:
        /*04a4*/ 	.byte	0x04, 0x11
        /*04a6*/ 	.short	(.L_245 - .L_244)
	.align		4
.L_244:
        /*04a8*/ 	.word	index@(_ZN2at6native29vectorized_elementwise_kernelILi2EZZZNS0_15tan_kernel_cudaERNS_18TensorIteratorBaseEENKUlvE0_clEvENKUlvE1_clEvEUlN3c104HalfEE_St5arrayIPcLm2EEEEviT0_T1_)
        /*04ac*/ 	.word	0x00000000


	//----- nvinfo : EIATTR_REGCOUNT
	.align		4
.L_245:
        /*04b0*/ 	.byte	0x04, 0x2f
        /*04b2*/ 	.short	(.L_247 - .L_246)
	.align		4
.L_246:
        /*04b4*/ 	.word	index@(_ZN2at6native27unrolled_elementwise_kernelIZZZNS0_15tan_kernel_cudaERNS_18TensorIteratorBaseEENKUlvE0_clEvENKUlvE1_clEvEUlN3c104HalfEE_St5arrayIPcLm2EELi4E23TrivialOffsetCalculatorILi1EjESD_NS0_6memory15LoadWithoutCastENSE_16StoreWithoutCastEEEviT_T0_T2_T3_T4_T5_)
        /*04b8*/ 	.word	0x0000001a


	//----- nvinfo : EIATTR_FRAME_SIZE
	.align		4
.L_247:
        /*04bc*/ 	.byte	0x04, 0x11
        /*04be*/ 	.short	(.L_249 - .L_248)
	.align		4
.L_248:
        /*04c0*/ 	.word	index@(_ZN2at6native27unrolled_elementwise_kernelIZZZNS0_15tan_kernel_cudaERNS_18TensorIteratorBaseEENKUlvE0_clEvENKUlvE1_clEvEUlN3c104HalfEE_St5arrayIPcLm2EELi4E23TrivialOffsetCalculatorILi1EjESD_NS0_6memory15LoadWithoutCastENSE_16StoreWithoutCastEEEviT_T0_T2_T3_T4_T5_)
        /*04c4*/ 	.word	0x00000000


	//----- nvinfo : EIATTR_REGCOUNT
	.align		4
.L_249:
        /*04c8*/ 	.byte	0x04, 0x2f
        /*04ca*/ 	.short	(.L_251 - .L_250)
	.align		4
.L_250:
        /*04cc*/ 	.word	index@(_ZN2at6native18elementwise_kernelILi128ELi4EZNS0_22gpu_kernel_impl_nocastIZZZNS0_15tan_kernel_cudaERNS_18TensorIteratorBaseEENKUlvE0_clEvENKUlvE1_clEvEUlN3c104HalfEE_EEvS4_RKT_EUliE_EEviT1_)
        /*04d0*/ 	.word	0x00000014


	//----- nvinfo : EIATTR_FRAME_SIZE
	.align		4
.L_251:
        /*04d4*/ 	.byte	0x04, 0x11
        /*04d6*/ 	.short	(.L_253 - .L_252)
	.align		4
.L_252:
        /*04d8*/ 	.word	index@(_ZN2at6native18elementwise_kernelILi128ELi4EZNS0_22gpu_kernel_impl_nocastIZZZNS0_15tan_kernel_cudaERNS_18TensorIteratorBaseEENKUlvE0_clEvENKUlvE1_clEvEUlN3c104HalfEE_EEvS4_RKT_EUliE_EEviT1_)
        /*04dc*/ 	.word	0x00000000


	//----- nvinfo : EIATTR_REGCOUNT
	.align		4
.L_253:
        /*04e0*/ 	.byte	0x04, 0x2f
        /*04e2*/ 	.short	(.L_255 - .L_254)
	.align		4
.L_254:
        /*04e4*/ 	.word	index@(_ZN2at6native27unrolled_elementwise_kernelIZZZNS0_15tan_kernel_cudaERNS_18TensorIteratorBaseEENKUlvE0_clEvENKUlvE1_clEvEUlN3c104HalfEE_St5arrayIPcLm2EELi4E23TrivialOffsetCalculatorILi1EjESD_NS0_6memory12LoadWithCastILi1EEENSE_13StoreWithCastILi1EEEEEviT_T0_T2_T3_T4_T5_)
        /*04e8*/ 	.word	0x0000001c


	//----- nvinfo : EIATTR_FRAME_SIZE
	.align		4
.L_255:
        /*04ec*/ 	.byte	0x04, 0x11
        /*04ee*/ 	.short	(.L_257 - .L_256)
	.align		4
.L_256:
        /*04f0*/ 	.word	index@(_ZN2at6native27unrolled_elementwise_kernelIZZZNS0_15tan_kernel_cudaERNS_18TensorIteratorBaseEENKUlvE0_clEvENKUlvE1_clEvEUlN3c104HalfEE_St5arrayIPcLm2EELi4E23TrivialOffsetCalculatorILi1EjESD_NS0_6memory12LoadWithCastILi1EEENSE_13StoreWithCastILi1EEEEEviT_T0_T2_T3_T4_T5_)
        /*04f4*/ 	.word	0x00000000


	//----- nvinfo : EIATTR_REGCOUNT
	.align		4
.L_257:
        /*04f8*/ 	.byte	0x04, 0x2f
        /*04fa*/ 	.short	(.L_259 - .L_258)
	.align		4
.L_258:
        /*04fc*/ 	.word	index@(_ZN2at6native18elementwise_kernelILi128ELi4EZNS0_15gpu_kernel_implIZZZNS0_15tan_kernel_cudaERNS_18TensorIteratorBaseEENKUlvE0_clEvENKUlvE1_clEvEUlN3c104HalfEE_EEvS4_RKT_EUliE_EEviT1_)
        /*0500*/ 	.word	0x00000018


	//----- nvinfo : EIATTR_FRAME_SIZE
	.align		4
.L_259:
        /*0504*/ 	.byte	0x04, 0x11
        /*0506*/ 	.short	(.L_261 - .L_260)
	.align		4
.L_260:
        /*0508*/ 	.word	index@(_ZN2at6native18elementwise_kernelILi128ELi4EZNS0_15gpu_kernel_implIZZZNS0_15tan_kernel_cudaERNS_18TensorIteratorBaseEENKUlvE0_clEvENKUlvE1_clEvEUlN3c104HalfEE_EEvS4_RKT_EUliE_EEviT1_)
        /*050c*/ 	.word	0x00000000


	//----- nvinfo : EIATTR_REGCOUNT
	.align		4
.L_261:
        /*0510*/ 	.byte	0x04, 0x2f
        /*0512*/ 	.short	(.L_263 - .L_262)
	.align		4
.L_262:
        /*0514*/ 	.word	index@(_ZN2at6native29vectorized_elementwise_kernelILi8EZZZNS0_15tan_kernel_cudaERNS_18TensorIteratorBaseEENKUlvE0_clEvENKUlvE2_clEvEUlN3c108BFloat16EE_St5arrayIPcLm2EEEEviT0_T1_)
        /*0518*/ 	.word	0x00000004


	//----- nvinfo : EIATTR_FRAME_SIZE
	.align		4
.L_263:
        /*051c*/ 	.byte	0x04, 0x11
        /*051e*/ 	.short	(.L_265 - .L_264)
	.align		4
.L_264:
        /*0520*/ 	.word	index@(_ZN2at6native29vectorized_elementwise_kernelILi8EZZZNS0_15tan_kernel_cudaERNS_18TensorIteratorBaseEENKUlvE0_clEvENKUlvE2_clEvEUlN3c108BFloat16EE_St5arrayIPcLm2EEEEviT0_T1_)
        /*0524*/ 	.word	0x00000000


	//----- nvinfo : EIATTR_REGCOUNT
	.align		4
.L_265:
        /*0528*/ 	.byte	0x04, 0x2f
        /*052a*/ 	.short	(.L_267 - .L_266)
	.align		4
.L_266:
        /*052c*/ 	.word	index@(_ZN2at6native29vectorized_elementwise_kernelILi4EZZZNS0_15tan_kernel_cudaERNS_18TensorIteratorBaseEENKUlvE0_clEvENKUlvE2_clEvEUlN3c108BFloat16EE_St5arrayIPcLm2EEEEviT0_T1_)
        /*0530*/ 	.word	0x00000020


	//----- nvinfo : EIATTR_FRAME_SIZE
	.align		4
.L_267:
        /*0534*/ 	.byte	0x04, 0x11
        /*0536*/ 	.short	(.L_269 - .L_268)
	.align		4
.L_268:
        /*0538*/ 	.word	index@(_ZN2at6native29vectorized_elementwise_kernelILi4EZZZNS0_15tan_kernel_cudaERNS_18TensorIteratorBaseEENKUlvE0_clEvENKUlvE2_clEvEUlN3c108BFloat16EE_St5arrayIPcLm2EEEEviT0_T1_)
        /*053c*/ 	.word	0x00000000


	//----- nvinfo : EIATTR_REGCOUNT
	.align		4
.L_269:
        /*0540*/ 	.byte	0x04, 0x2f
        /*0542*/ 	.short	(.L_271 - .L_270)
	.align		4
.L_270:
        /*0544*/ 	.word	index@(_ZN2at6native29vectorized_elementwise_kernelILi2EZZZNS0_15tan_kernel_cudaERNS_18TensorIteratorBaseEENKUlvE0_clEvENKUlvE2_clEvEUlN3c108BFloat16EE_St5arrayIPcLm2EEEEviT0_T1_)
        /*0548*/ 	.word	0x00000020


	//----- nvinfo : EIATTR_FRAME_SIZE
	.align		4
.L_271:
        /*054c*/ 	.byte	0x04, 0x11
        /*054e*/ 	.short	(.L_273 - .L_272)
	.align		4
.L_272:
        /*0550*/ 	.word	index@(_ZN2at6native29vectorized_elementwise_kernelILi2EZZZNS0_15tan_kernel_cudaERNS_18TensorIteratorBaseEENKUlvE0_clEvENKUlvE2_clEvEUlN3c108BFloat16EE_St5arrayIPcLm2EEEEviT0_T1_)
        /*0554*/ 	.word	0x00000000


	//----- nvinfo : EIATTR_REGCOUNT
	.align		4
.L_273:
        /*0558*/ 	.byte	0x04, 0x2f
        /*055a*/ 	.short	(.L_275 - .L_274)
	.align		4
.L_274:
        /*055c*/ 	.word	index@(_ZN2at6native27unrolled_elementwise_kernelIZZZNS0_15tan_kernel_cudaERNS_18TensorIteratorBaseEENKUlvE0_clEvENKUlvE2_clEvEUlN3c108BFloat16EE_St5arrayIPcLm2EELi4E23TrivialOffsetCalculatorILi1EjESD_NS0_6memory15LoadWithoutCastENSE_16StoreWithoutCastEEEviT_T0_T2_T3_T4_T5_)
        /*0560*/ 	.word	0x0000001a


	//----- nvinfo : EIATTR_FRAME_SIZE
	.align		4
.L_275:
        /*0564*/ 	.byte	0x04, 0x11
        /*0566*/ 	.short	(.L_277 - .L_276)
	.align		4
.L_276:
        /*0568*/ 	.word	index@(_ZN2at6native27unrolled_elementwise_kernelIZZZNS0_15tan_kernel_cudaERNS_18TensorIteratorBaseEENKUlvE0_clEvENKUlvE2_clEvEUlN3c108BFloat16EE_St5arrayIPcLm2EELi4E23TrivialOffsetCalculatorILi1EjESD_NS0_6memory15LoadWithoutCastENSE_16StoreWithoutCastEEEviT_T0_T2_T3_T4_T5_)
        /*056c*/ 	.word	0x00000000


	//----- nvinfo : EIATTR_REGCOUNT
	.align		4
.L_277:
        /*0570*/ 	.byte	0x04, 0x2f
        /*0572*/ 	.short	(.L_279 - .L_278)
	.align		4
.L_278:
        /*0574*/ 	.word	index@(_ZN2at6native18elementwise_kernelILi128ELi4EZNS0_22gpu_kernel_impl_nocastIZZZNS0_15tan_kernel_cudaERNS_18TensorIteratorBaseEENKUlvE0_clEvENKUlvE2_clEvEUlN3c108BFloat16EE_EEvS4_RKT_EUliE_EEviT1_)
        /*0578*/ 	.word	0x00000014


	//----- nvinfo : EIATTR_FRAME_SIZE
	.align		4
.L_279:
        /*057c*/ 	.byte	0x04, 0x11
        /*057e*/ 	.short	(.L_281 - .L_280)
	.align		4
.L_280:
        /*0580*/ 	.word	index@(_ZN2at6native18elementwise_kernelILi128ELi4EZNS0_22gpu_kernel_impl_nocastIZZZNS0_15tan_kernel_cudaERNS_18TensorIteratorBaseEENKUlvE0_clEvENKUlvE2_clEvEUlN3c108BFloat16EE_EEvS4_RKT_EUliE_EEviT1_)
        /*0584*/ 	.word	0x00000000


	//----- nvinfo : EIATTR_REGCOUNT
	.align		4
.L_281:
        /*0588*/ 	.byte	0x04, 0x2f
        /*058a*/ 	.short	(.L_283 - .L_282)
	.align		4
.L_282:
        /*058c*/ 	.word	index@(_ZN2at6native27unrolled_elementwise_kernelIZZZNS0_15tan_kernel_cudaERNS_18TensorIteratorBaseEENKUlvE0_clEvENKUlvE2_clEvEUlN3c108BFloat16EE_St5arrayIPcLm2EELi4E23TrivialOffsetCalculatorILi1EjESD_NS0_6memory12LoadWithCastILi1EEENSE_13StoreWithCastILi1EEEEEviT_T0_T2_T3_T4_T5_)
        /*0590*/ 	.word	0x0000001c


	//----- nvinfo : EIATTR_FRAME_SIZE
	.align		4
.L_283:
        /*0594*/ 	.byte	0x04, 0x11
        /*0596*/ 	.short	(.L_285 - .L_284)
	.align		4
.L_284:
        /*0598*/ 	.word	index@(_ZN2at6native27unrolled_elementwise_kernelIZZZNS0_15tan_kernel_cudaERNS_18TensorIteratorBaseEENKUlvE0_clEvENKUlvE2_clEvEUlN3c108BFloat16EE_St5arrayIPcLm2EELi4E23TrivialOffsetCalculatorILi1EjESD_NS0_6memory12LoadWithCastILi1EEENSE_13StoreWithCastILi1EEEEEviT_T0_T2_T3_T4_T5_)
        /*059c*/ 	.word	0x00000000


	//----- nvinfo : EIATTR_REGCOUNT
	.align		4
.L_285:
        /*05a0*/ 	.byte	0x04, 0x2f
        /*05a2*/ 	.short	(.L_287 - .L_286)
	.align		4
.L_286:
        /*05a4*/ 	.word	index@(_ZN2at6native18elementwise_kernelILi128ELi4EZNS0_15gpu_kernel_implIZZZNS0_15tan_kernel_cudaERNS_18TensorIteratorBaseEENKUlvE0_clEvENKUlvE2_clEvEUlN3c108BFloat16EE_EEvS4_RKT_EUliE_EEviT1_)
        /*05a8*/ 	.word	0x00000018


	//----- nvinfo : EIATTR_FRAME_SIZE
	.align		4
.L_287:
        /*05ac*/ 	.byte	0x04, 0x11
        /*05ae*/ 	.short	(.L_289 - .L_288)
	.align		4
.L_288:
        /*05b0*/ 	.word	index@(_ZN2at6native18elementwise_kernelILi128ELi4EZNS0_15gpu_kernel_implIZZZNS0_15tan_kernel_cudaERNS_18TensorIteratorBaseEENKUlvE0_clEvENKUlvE2_clEvEUlN3c108BFloat16EE_EEvS4_RKT_EUliE_EEviT1_)
        /*05b4*/ 	.word	0x00000000


	//----- nvinfo : EIATTR_MIN_STACK_SIZE
	.align		4
.L_289:
        /*05b8*/ 	.byte	0x04, 0x12
        /*05ba*/ 	.short	(.L_291 - .L_290)
	.align		4
.L_290:
        /*05bc*/ 	.word	index@(_ZN2at6native18elementwise_kernelILi128ELi4EZNS0_15gpu_kernel_implIZZZNS0_15tan_kernel_cudaERNS_18TensorIteratorBaseEENKUlvE0_clEvENKUlvE2_clEvEUlN3c108BFloat16EE_EEvS4_RKT_EUliE_EEviT1_)
        /*05c0*/ 	.word	0x00000000


	//----- nvinfo : EIATTR_MIN_STACK_SIZE
	.align		4
.L_291:
        /*05c4*/ 	.byte	0x04, 0x12
        /*05c6*/ 	.short	(.L_293 - .L_292)
	.align		4
.L_292:
        /*05c8*/ 	.word	index@(_ZN2at6native27unrolled_elementwise_kernelIZZZNS0_15tan_kernel_cudaERNS_18TensorIteratorBaseEENKUlvE0_clEvENKUlvE2_clEvEUlN3c108BFloat16EE_St5arrayIPcLm2EELi4E23TrivialOffsetCalculatorILi1EjESD_NS0_6memory12LoadWithCastILi1EEENSE_13StoreWithCastILi1EEEEEviT_T0_T2_T3_T4_T5_)
        /*05cc*/ 	.word	0x00000000


	//----- nvinfo : EIATTR_MIN_STACK_SIZE
	.align		4
.L_293:
        /*05d0*/ 	.byte	0x04, 0x12
        /*05d2*/ 	.short	(.L_295 - .L_294)
	.align		4
.L_294:
        /*05d4*/ 	.word	index@(_ZN2at6native18elementwise_kernelILi128ELi4EZNS0_22gpu_kernel_impl_nocastIZZZNS0_15tan_kernel_cudaERNS_18TensorIteratorBaseEENKUlvE0_clEvENKUlvE2_clEvEUlN3c108BFloat16EE_EEvS4_RKT_EUliE_EEviT1_)
        /*05d8*/ 	.word	0x00000000


	//----- nvinfo : EIATTR_MIN_STACK_SIZE
	.align		4
.L_295:
        /*05dc*/ 	.byte	0x04, 0x12
        /*05de*/ 	.short	(.L_297 - .L_296)
	.align		4
.L_296:
        /*05e0*/ 	.word	index@(_ZN2at6native27unrolled_elementwise_kernelIZZZNS0_15tan_kernel_cudaERNS_18TensorIteratorBaseEENKUlvE0_clEvENKUlvE2_clEvEUlN3c108BFloat16EE_St5arrayIPcLm2EELi4E23TrivialOffsetCalculatorILi1EjESD_NS0_6memory15LoadWithoutCastENSE_16StoreWithoutCastEEEviT_T0_T2_T3_T4_T5_)
        /*05e4*/ 	.word	0x00000000


	//----- nvinfo : EIATTR_MIN_STACK_SIZE
	.align		4
.L_297:
        /*05e8*/ 	.byte	0x04, 0x12
        /*05ea*/ 	.short	(.L_299 - .L_298)
	.align		4
.L_298:
        /*05ec*/ 	.word	index@(_ZN2at6native29vectorized_elementwise_kernelILi2EZZZNS0_15tan_kernel_cudaERNS_18TensorIteratorBaseEENKUlvE0_clEvENKUlvE2_clEvEUlN3c108BFloat16EE_St5arrayIPcLm2EEEEviT0_T1_)
        /*05f0*/ 	.word	0x00000000


	//----- nvinfo : EIATTR_MIN_STACK_SIZE
	.align		4
.L_299:
        /*05f4*/ 	.byte	0x04, 0x12
        /*05f6*/ 	.short	(.L_301 - .L_300)
	.align		4
.L_300:
        /*05f8*/ 	.word	index@(_ZN2at6native29vectorized_elementwise_kernelILi4EZZZNS0_15tan_kernel_cudaERNS_18TensorIteratorBaseEENKUlvE0_clEvENKUlvE2_clEvEUlN3c108BFloat16EE_St5arrayIPcLm2EEEEviT0_T1_)
        /*05fc*/ 	.word	0x00000000


	//----- nvinfo : EIATTR_MIN_STACK_SIZE
	.align		4
.L_301:
        /*0600*/ 	.byte	0x04, 0x12
        /*0602*/ 	.short	(.L_303 - .L_302)
	.align		4
.L_302:
        /*0604*/ 	.word	index@(_ZN2at6native29vectorized_elementwise_kernelILi8EZZZNS0_15tan_kernel_cudaERNS_18TensorIteratorBaseEENKUlvE0_clEvENKUlvE2_clEvEUlN3c108BFloat16EE_St5arrayIPcLm2EEEEviT0_T1_)
        /*0608*/ 	.word	0x00000000


	//----- nvinfo : EIATTR_MIN_STACK_SIZE
	.align		4
.L_303:
        /*060c*/ 	.byte	0x04, 0x12
        /*060e*/ 	.short	(.L_305 - .L_304)
	.align		4
.L_304:
        /*0610*/ 	.word	index@(_ZN2at6native18elementwise_kernelILi128ELi4EZNS0_15gpu_kernel_implIZZZNS0_15tan_kernel_cudaERNS_18TensorIteratorBaseEENKUlvE0_clEvENKUlvE1_clEvEUlN3c104HalfEE_EEvS4_RKT_EUliE_EEviT1_)
        /*0614*/ 	.word	0x00000000


	//----- nvinfo : EIATTR_MIN_STACK_SIZE
	.align		4
.L_305:
        /*0618*/ 	.byte	0x04, 0x12
        /*061a*/ 	.short	(.L_307 - .L_306)
	.align		4
.L_306:
        /*061c*/ 	.word	index@(_ZN2at6native27unrolled_elementwise_kernelIZZZNS0_15tan_kernel_cudaERNS_18TensorIteratorBaseEENKUlvE0_clEvENKUlvE1_clEvEUlN3c104HalfEE_St5arrayIPcLm2EELi4E23TrivialOffsetCalculatorILi1EjESD_NS0_6memory12LoadWithCastILi1EEENSE_13StoreWithCastILi1EEEEEviT_T0_T2_T3_T4_T5_)
        /*0620*/ 	.word	0x00000000


	//----- nvinfo : EIATTR_MIN_STACK_SIZE
	.align		4
.L_307:
        /*0624*/ 	.byte	0x04, 0x12
        /*0626*/ 	.short	(.L_309 - .L_308)
	.align		4
.L_308:
        /*0628*/ 	.word	index@(_ZN2at6native18elementwise_kernelILi128ELi4EZNS0_22gpu_kernel_impl_nocastIZZZNS0_15tan_kernel_cudaERNS_18TensorIteratorBaseEENKUlvE0_clEvENKUlvE1_clEvEUlN3c104HalfEE_EEvS4_RKT_EUliE_EEviT1_)
        /*062c*/ 	.word	0x00000000


	//----- nvinfo : EIATTR_MIN_STACK_SIZE
	.align		4
.L_309:
        /*0630*/ 	.byte	0x04, 0x12
        /*0632*/ 	.short	(.L_311 - .L_310)
	.align		4
.L_310:
        /*0634*/ 	.word	index@(_ZN2at6native27unrolled_elementwise_kernelIZZZNS0_15tan_kernel_cudaERNS_18TensorIteratorBaseEENKUlvE0_clEvENKUlvE1_clEvEUlN3c104HalfEE_St5arrayIPcLm2EELi4E23TrivialOffsetCalculatorILi1EjESD_NS0_6memory15LoadWithoutCastENSE_16StoreWithoutCastEEEviT_T0_T2_T3_T4_T5_)
        /*0638*/ 	.word	0x00000000


	//----- nvinfo : EIATTR_MIN_STACK_SIZE
	.align		4
.L_311:
        /*063c*/ 	.byte	0x04, 0x12
        /*063e*/ 	.short	(.L_313 - .L_312)
	.align		4
.L_312:
        /*0640*/ 	.word	index@(_ZN2at6native29vectorized_elementwise_kernelILi2EZZZNS0_15tan_kernel_cudaERNS_18TensorIteratorBaseEENKUlvE0_clEvENKUlvE1_clEvEUlN3c104HalfEE_St5arrayIPcLm2EEEEviT0_T1_)
        /*0644*/ 	.word	0x00000000


	//----- nvinfo : EIATTR_MIN_STACK_SIZE
	.align		4
.L_313:
        /*0648*/ 	.byte	0x04, 0x12
        /*064a*/ 	.short	(.L_315 - .L_314)
	.align		4
.L_314:
        /*064c*/ 	.word	index@(_ZN2at6native29vectorized_elementwise_kernelILi4EZZZNS0_15tan_kernel_cudaERNS_18TensorIteratorBaseEENKUlvE0_clEvENKUlvE1_clEvEUlN3c104HalfEE_St5arrayIPcLm2EEEEviT0_T1_)
        /*0650*/ 	.word	0x00000000


	//----- nvinfo : EIATTR_MIN_STACK_SIZE
	.align		4
.L_315:
        /*0654*/ 	.byte	0x04, 0x12
        /*0656*/ 	.short	(.L_317 - .L_316)
	.align		4
.L_316:
        /*0658*/ 	.word	index@(_ZN2at6native29vectorized_elementwise_kernelILi8EZZZNS0_15tan_kernel_cudaERNS_18TensorIteratorBaseEENKUlvE0_clEvENKUlvE1_clEvEUlN3c104HalfEE_St5arrayIPcLm2EEEEviT0_T1_)
        /*065c*/ 	.word	0x00000000


	//----- nvinfo : EIATTR_MIN_STACK_SIZE
	.align		4
.L_317:
        /*0660*/ 	.byte	0x04, 0x12
        /*0662*/ 	.short	(.L_319 - .L_318)
	.align		4
.L_318:
        /*0664*/ 	.word	index@(_ZN2at6native18elementwise_kernelILi128ELi4EZNS0_15gpu_kernel_implIZZZNS0_15tan_kernel_cudaERNS_18TensorIteratorBaseEENKUlvE0_clEvENKUlvE0_clEvEUlfE_EEvS4_RKT_EUliE_EEviT1_)
        /*0668*/ 	.word	0x00000000


	//----- nvinfo : EIATTR_MIN_STACK_SIZE
	.align		4
.L_319:
        /*066c*/ 	.byte	0x04, 0x12
        /*066e*/ 	.short	(.L_321 - .L_320)
	.align		4
.L_320:
        /*0670*/ 	.word	index@(_ZN2at6native27unrolled_elementwise_kernelIZZZNS0_15tan_kernel_cudaERNS_18TensorIteratorBaseEENKUlvE0_clEvENKUlvE0_clEvEUlfE_St5arrayIPcLm2EELi4E23TrivialOffsetCalculatorILi1EjESB_NS0_6memory12LoadWithCastILi1EEENSC_13StoreWithCastILi1EEEEEviT_T0_T2_T3_T4_T5_)
        /*0674*/ 	.word	0x00000000


	//----- nvinfo : EIATTR_MIN_STACK_SIZE
	.align		4
.L_321:
        /*0678*/ 	.byte	0x04, 0x12
        /*067a*/ 	.short	(.L_323 - .L_322)
	.align		4
.L_322:
        /*067c*/ 	.word	index@(_ZN2at6native18elementwise_kernelILi128ELi2EZNS0_22gpu_kernel_impl_nocastIZZZNS0_15tan_kernel_cudaERNS_18TensorIteratorBaseEENKUlvE0_clEvENKUlvE0_clEvEUlfE_EEvS4_RKT_EUliE_EEviT1_)
        /*0680*/ 	.word	0x00000000


	//----- nvinfo : EIATTR_MIN_STACK_SIZE
	.align		4
.L_323:
        /*0684*/ 	.byte	0x04, 0x12
        /*0686*/ 	.short	(.L_325 - .L_324)
	.align		4
.L_324:
        /*0688*/ 	.word	index@(_ZN2at6native27unrolled_elementwise_kernelIZZZNS0_15tan_kernel_cudaERNS_18TensorIteratorBaseEENKUlvE0_clEvENKUlvE0_clEvEUlfE_St5arrayIPcLm2EELi4E23TrivialOffsetCalculatorILi1EjESB_NS0_6memory15LoadWithoutCastENSC_16StoreWithoutCastEEEviT_T0_T2_T3_T4_T5_)
        /*068c*/ 	.word	0x00000000


	//----- nvinfo : EIATTR_MIN_STACK_SIZE
	.align		4
.L_325:
        /*0690*/ 	.byte	0x04, 0x12
        /*0692*/ 	.short	(.L_327 - .L_326)
	.align		4
.L_326:
        /*0694*/ 	.word	index@(_ZN2at6native29vectorized_elementwise_kernelILi2EZZZNS0_15tan_kernel_cudaERNS_18TensorIteratorBaseEENKUlvE0_clEvENKUlvE0_clEvEUlfE_St5arrayIPcLm2EEEEviT0_T1_)
        /*0698*/ 	.word	0x00000000


	//----- nvinfo : EIATTR_MIN_STACK_SIZE
	.align		4
.L_327:
        /*069c*/ 	.byte	0x04, 0x12
        /*069e*/ 	.short	(.L_329 - .L_328)
	.align		4
.L_328:
        /*06a0*/ 	.word	index@(_ZN2at6native29vectorized_elementwise_kernelILi4EZZZNS0_15tan_kernel_cudaERNS_18TensorIteratorBaseEENKUlvE0_clEvENKUlvE0_clEvEUlfE_St5arrayIPcLm2EEEEviT0_T1_)
        /*06a4*/ 	.word	0x00000000


	//----- nvinfo : EIATTR_MIN_STACK_SIZE
	.align		4
.L_329:
        /*06a8*/ 	.byte	0x04, 0x12
        /*06aa*/ 	.short	(.L_331 - .L_330)
	.align		4
.L_330:
        /*06ac*/ 	.word	index@(_ZN2at6native29vectorized_elementwise_kernelILi8EZZZNS0_15tan_kernel_cudaERNS_18TensorIteratorBaseEENKUlvE0_clEvENKUlvE0_clEvEUlfE_St5arrayIPcLm2EEEEviT0_T1_)
        /*06b0*/ 	.word	0x00000000


	//----- nvinfo : EIATTR_MIN_STACK_SIZE
	.align		4
.L_331:
        /*06b4*/ 	.byte	0x04, 0x12
        /*06b6*/ 	.short	(.L_333 - .L_332)
	.align		4
.L_332:
        /*06b8*/ 	.word	index@(_ZN2at6native18elementwise_kernelILi128ELi4EZNS0_15gpu_kernel_implIZZZNS0_15tan_kernel_cudaERNS_18TensorIteratorBaseEENKUlvE0_clEvENKUlvE_clEvEUldE_EEvS4_RKT_EUliE_EEviT1_)
        /*06bc*/ 	.word	0x00000028


	//----- nvinfo : EIATTR_MIN_STACK_SIZE
	.align		4
.L_333:
        /*06c0*/ 	.byte	0x04, 0x12
        /*06c2*/ 	.short	(.L_335 - .L_334)
	.align		4
.L_334:
        /*06c4*/ 	.word	index@(_ZN2at6native27unrolled_elementwise_kernelIZZZNS0_15tan_kernel_cudaERNS_18TensorIteratorBaseEENKUlvE0_clEvENKUlvE_clEvEUldE_St5arrayIPcLm2EELi4E23TrivialOffsetCalculatorILi1EjESB_NS0_6memory12LoadWithCastILi1EEENSC_13StoreWithCastILi1EEEEEviT_T0_T2_T3_T4_T5_)
        /*06c8*/ 	.word	0x00000028


	//----- nvinfo : EIATTR_MIN_STACK_SIZE
	.align		4
.L_335:
        /*06cc*/ 	.byte	0x04, 0x12
        /*06ce*/ 	.short	(.L_337 - .L_336)
	.align		4
.L_336:
        /*06d0*/ 	.word	index@(_ZN2at6native18elementwise_kernelILi128ELi2EZNS0_22gpu_kernel_impl_nocastIZZZNS0_15tan_kernel_cudaERNS_18TensorIteratorBaseEENKUlvE0_clEvENKUlvE_clEvEUldE_EEvS4_RKT_EUliE_EEviT1_)
        /*06d4*/ 	.word	0x00000028


	//----- nvinfo : EIATTR_MIN_STACK_SIZE
	.align		4
.L_337:
        /*06d8*/ 	.byte	0x04, 0x12
        /*06da*/ 	.short	(.L_339 - .L_338)
	.align		4
.L_338:
        /*06dc*/ 	.word	index@(_ZN2at6native27unrolled_elementwise_kernelIZZZNS0_15tan_kernel_cudaERNS_18TensorIteratorBaseEENKUlvE0_clEvENKUlvE_clEvEUldE_St5arrayIPcLm2EELi4E23TrivialOffsetCalculatorILi1EjESB_NS0_6memory15LoadWithoutCastENSC_16StoreWithoutCastEEEviT_T0_T2_T3_T4_T5_)
        /*06e0*/ 	.word	0x00000028


	//----- nvinfo : EIATTR_MIN_STACK_SIZE
	.align		4
.L_339:
        /*06e4*/ 	.byte	0x04, 0x12
        /*06e6*/ 	.short	(.L_341 - .L_340)
	.align		4
.L_340:
        /*06e8*/ 	.word	index@(_ZN2at6native29vectorized_elementwise_kernelILi2EZZZNS0_15tan_kernel_cudaERNS_18TensorIteratorBaseEENKUlvE0_clEvENKUlvE_clEvEUldE_St5arrayIPcLm2EEEEviT0_T1_)
        /*06ec*/ 	.word	0x00000028


	//----- nvinfo : EIATTR_MIN_STACK_SIZE
	.align		4
.L_341:
        /*06f0*/ 	.byte	0x04, 0x12
        /*06f2*/ 	.short	(.L_343 - .L_342)
	.align		4
.L_342:
        /*06f4*/ 	.word	index@(_ZN2at6native29vectorized_elementwise_kernelILi4EZZZNS0_15tan_kernel_cudaERNS_18TensorIteratorBaseEENKUlvE0_clEvENKUlvE_clEvEUldE_St5arrayIPcLm2EEEEviT0_T1_)
        /*06f8*/ 	.word	0x00000028


	//----- nvinfo : EIATTR_MIN_STACK_SIZE
	.align		4
.L_343:
        /*06fc*/ 	.byte	0x04, 0x12
        /*06fe*/ 	.short	(.L_345 - .L_344)
	.align		4
.L_344:
        /*0700*/ 	.word	index@(_ZN2at6native29vectorized_elementwise_kernelILi8EZZZNS0_15tan_kernel_cudaERNS_18TensorIteratorBaseEENKUlvE0_clEvENKUlvE_clEvEUldE_St5arrayIPcLm2EEEEviT0_T1_)
        /*0704*/ 	.word	0x00000000


	//----- nvinfo : EIATTR_MIN_STACK_SIZE
	.align		4
.L_345:
        /*0708*/ 	.byte	0x04, 0x12
        /*070a*/ 	.short	(.L_347 - .L_346)
	.align		4
.L_346:
        /*070c*/ 	.word	index@(_ZN2at6native18elementwise_kernelILi128ELi4EZNS0_15gpu_kernel_implIZZZNS0_15tan_kernel_cudaERNS_18TensorIteratorBaseEENKUlvE_clEvENKUlvE1_clEvEUlN3c107complexINS7_4HalfEEEE_EEvS4_RKT_EUliE_EEviT1_)
        /*0710*/ 	.word	0x00000000


	//----- nvinfo : EIATTR_MIN_STACK_SIZE
	.align		4
.L_347:
        /*0714*/ 	.byte	0x04, 0x12
        /*0716*/ 	.short	(.L_349 - .L_348)
	.align		4
.L_348:
        /*0718*/ 	.word	index@(_ZN2at6native27unrolled_elementwise_kernelIZZZNS0_15tan_kernel_cudaERNS_18TensorIteratorBaseEENKUlvE_clEvENKUlvE1_clEvEUlN3c107complexINS6_4HalfEEEE_St5arrayIPcLm2EELi4E23TrivialOffsetCalculatorILi1EjESF_NS0_6memory12LoadWithCastILi1EEENSG_13StoreWithCastILi1EEEEEviT_T0_T2_T3_T4_T5_)
        /*071c*/ 	.word	0x00000000


	//----- nvinfo : EIATTR_MIN_STACK_SIZE
	.align		4
.L_349:
        /*0720*/ 	.byte	0x04, 0x12
        /*0722*/ 	.short	(.L_351 - .L_350)
	.align		4
.L_350:
        /*0724*/ 	.word	index@(_ZN2at6native18elementwise_kernelILi128ELi2EZNS0_22gpu_kernel_impl_nocastIZZZNS0_15tan_kernel_cudaERNS_18TensorIteratorBaseEENKUlvE_clEvENKUlvE1_clEvEUlN3c107complexINS7_4HalfEEEE_EEvS4_RKT_EUliE_EEviT1_)
        /*0728*/ 	.word	0x00000000


	//----- nvinfo : EIATTR_MIN_STACK_SIZE
	.align		4
.L_351:
        /*072c*/ 	.byte	0x04, 0x12
        /*072e*/ 	.short	(.L_353 - .L_352)
	.align		4
.L_352:
        /*0730*/ 	.word	index@(_ZN2at6native27unrolled_elementwise_kernelIZZZNS0_15tan_kernel_cudaERNS_18TensorIteratorBaseEENKUlvE_clEvENKUlvE1_clEvEUlN3c107complexINS6_4HalfEEEE_St5arrayIPcLm2EELi4E23TrivialOffsetCalculatorILi1EjESF_NS0_6memory15LoadWithoutCastENSG_16StoreWithoutCastEEEviT_T0_T2_T3_T4_T5_)
        /*0734*/ 	.word	0x00000000


	//----- nvinfo : EIATTR_MIN_STACK_SIZE
	.align		4
.L_353:
        /*0738*/ 	.byte	0x04, 0x12
        /*073a*/ 	.short	(.L_355 - .L_354)
	.align		4
.L_354:
        /*073c*/ 	.word	index@(_ZN2at6native29vectorized_elementwise_kernelILi2EZZZNS0_15tan_kernel_cudaERNS_18TensorIteratorBaseEENKUlvE_clEvENKUlvE1_clEvEUlN3c107complexINS6_4HalfEEEE_St5arrayIPcLm2EEEEviT0_T1_)
        /*0740*/ 	.word	0x00000000


	//----- nvinfo : EIATTR_MIN_STACK_SIZE
	.align		4
.L_355:
        /*0744*/ 	.byte	0x04, 0x12
        /*0746*/ 	.short	(.L_357 - .L_356)
	.align		4
.L_356:
        /*0748*/ 	.word	index@(_ZN2at6native29vectorized_elementwise_kernelILi4EZZZNS0_15tan_kernel_cudaERNS_18TensorIteratorBaseEENKUlvE_clEvENKUlvE1_clEvEUlN3c107complexINS6_4HalfEEEE_St5arrayIPcLm2EEEEviT0_T1_)
        /*074c*/ 	.word	0x00000000


	//----- nvinfo : EIATTR_MIN_STACK_SIZE
	.align		4
.L_357:
        /*0750*/ 	.byte	0x04, 0x12
        /*0752*/ 	.short	(.L_359 - .L_358)
	.align		4
.L_358:
        /*0754*/ 	.word	index@(_ZN2at6native29vectorized_elementwise_kernelILi8EZZZNS0_15tan_kernel_cudaERNS_18TensorIteratorBaseEENKUlvE_clEvENKUlvE1_clEvEUlN3c107complexINS6_4HalfEEEE_St5arrayIPcLm2EEEEviT0_T1_)
        /*0758*/ 	.word	0x00000000


	//----- nvinfo : EIATTR_MIN_STACK_SIZE
	.align		4
.L_359:
        /*075c*/ 	.byte	0x04, 0x12
        /*075e*/ 	.short	(.L_361 - .L_360)
	.align		4
.L_360:
        /*0760*/ 	.word	index@(_ZN2at6native18elementwise_kernelILi128ELi4EZNS0_15gpu_kernel_implIZZZNS0_15tan_kernel_cudaERNS_18TensorIteratorBaseEENKUlvE_clEvENKUlvE0_clEvEUlN3c107complexIfEEE_EEvS4_RKT_EUliE_EEviT1_)
        /*0764*/ 	.word	0x00000000


	//----- nvinfo : EIATTR_MIN_STACK_SIZE
	.align		4
.L_361:
        /*0768*/ 	.byte	0x04, 0x12
        /*076a*/ 	.short	(.L_363 - .L_362)
	.align		4
.L_362:
        /*076c*/ 	.word	index@(_ZN2at6native27unrolled_elementwise_kernelIZZZNS0_15tan_kernel_cudaERNS_18TensorIteratorBaseEENKUlvE_clEvENKUlvE0_clEvEUlN3c107complexIfEEE_St5arrayIPcLm2EELi4E23TrivialOffsetCalculatorILi1EjESE_NS0_6memory12LoadWithCastILi1EEENSF_13StoreWithCastILi1EEEEEviT_T0_T2_T3_T4_T5_)
        /*0770*/ 	.word	0x00000000


	//----- nvinfo : EIATTR_MIN_STACK_SIZE
	.align		4
.L_363:
        /*0774*/ 	.byte	0x04, 0x12
        /*0776*/ 	.short	(.L_365 - .L_364)
	.align		4
.L_364:
        /*0778*/ 	.word	index@(_ZN2at6native18elementwise_kernelILi128ELi2EZNS0_22gpu_kernel_impl_nocastIZZZNS0_15tan_kernel_cudaERNS_18TensorIteratorBaseEENKUlvE_clEvENKUlvE0_clEvEUlN3c107complexIfEEE_EEvS4_RKT_EUliE_EEviT1_)
        /*077c*/ 	.word	0x00000000


	//----- nvinfo : EIATTR_MIN_STACK_SIZE
	.align		4
.L_365:
        /*0780*/ 	.byte	0x04, 0x12
        /*0782*/ 	.short	(.L_367 - .L_366)
	.align		4
.L_366:
        /*0784*/ 	.word	index@(_ZN2at6native27unrolled_elementwise_kernelIZZZNS0_15tan_kernel_cudaERNS_18TensorIteratorBaseEENKUlvE_clEvENKUlvE0_clEvEUlN3c107complexIfEEE_St5arrayIPcLm2EELi4E23TrivialOffsetCalculatorILi1EjESE_NS0_6memory15LoadWithoutCastENSF_16StoreWithoutCastEEEviT_T0_T2_T3_T4_T5_)
        /*0788*/ 	.word	0x00000000


	//----- nvinfo : EIATTR_MIN_STACK_SIZE
	.align		4
.L_367:
        /*078c*/ 	.byte	0x04, 0x12
        /*078e*/ 	.short	(.L_369 - .L_368)
	.align		4
.L_368:
        /*0790*/ 	.word	index@(_ZN2at6native29vectorized_elementwise_kernelILi2EZZZNS0_15tan_kernel_cudaERNS_18TensorIteratorBaseEENKUlvE_clEvENKUlvE0_clEvEUlN3c107complexIfEEE_St5arrayIPcLm2EEEEviT0_T1_)
        /*0794*/ 	.word	0x00000000


	//----- nvinfo : EIATTR_MIN_STACK_SIZE
	.align		4
.L_369:
        /*0798*/ 	.byte	0x04, 0x12
        /*079a*/ 	.short	(.L_371 - .L_370)
	.align		4
.L_370:
        /*079c*/ 	.word	index@(_ZN2at6native29vectorized_elementwise_kernelILi4EZZZNS0_15tan_kernel_cudaERNS_18TensorIteratorBaseEENKUlvE_clEvENKUlvE0_clEvEUlN3c107complexIfEEE_St5arrayIPcLm2EEEEviT0_T1_)
        /*07a0*/ 	.word	0x00000000


	//----- nvinfo : EIATTR_MIN_STACK_SIZE
	.align		4
.L_371:
        /*07a4*/ 	.byte	0x04, 0x12
        /*07a6*/ 	.short	(.L_373 - .L_372)
	.align		4
.L_372:
        /*07a8*/ 	.word	index@(_ZN2at6native29vectorized_elementwise_kernelILi8EZZZNS0_15tan_kernel_cudaERNS_18TensorIteratorBaseEENKUlvE_clEvENKUlvE0_clEvEUlN3c107complexIfEEE_St5arrayIPcLm2EEEEviT0_T1_)
        /*07ac*/ 	.word	0x00000000


	//----- nvinfo : EIATTR_MIN_STACK_SIZE
	.align		4
.L_373:
        /*07b0*/ 	.byte	0x04, 0x12
        /*07b2*/ 	.short	(.L_375 - .L_374)
	.align		4
.L_374:
        /*07b4*/ 	.word	index@(_ZN2at6native18elementwise_kernelILi128ELi4EZNS0_15gpu_kernel_implIZZZNS0_15tan_kernel_cudaERNS_18TensorIteratorBaseEENKUlvE_clEvENKUlvE_clEvEUlN3c107complexIdEEE_EEvS4_RKT_EUliE_EEviT1_)
        /*07b8*/ 	.word	0x00000028


	//----- nvinfo : EIATTR_MIN_STACK_SIZE
	.align		4
.L_375:
        /*07bc*/ 	.byte	0x04, 0x12
        /*07be*/ 	.short	(.L_377 - .L_376)
	.align		4
.L_376:
        /*07c0*/ 	.word	index@(_ZN2at6native27unrolled_elementwise_kernelIZZZNS0_15tan_kernel_cudaERNS_18TensorIteratorBaseEENKUlvE_clEvENKUlvE_clEvEUlN3c107complexIdEEE_St5arrayIPcLm2EELi4E23TrivialOffsetCalculatorILi1EjESE_NS0_6memory12LoadWithCastILi1EEENSF_13StoreWithCastILi1EEEEEviT_T0_T2_T3_T4_T5_)
        /*07c4*/ 	.word	0x00000028


	//----- nvinfo : EIATTR_MIN_STACK_SIZE
	.align		4
.L_377:
        /*07c8*/ 	.byte	0x04, 0x12
        /*07ca*/ 	.short	(.L_379 - .L_378)
	.align		4
.L_378:
        /*07cc*/ 	.word	index@(_ZN2at6native18elementwise_kernelILi128ELi2EZNS0_22gpu_kernel_impl_nocastIZZZNS0_15tan_kernel_cudaERNS_18TensorIteratorBaseEENKUlvE_clEvENKUlvE_clEvEUlN3c107complexIdEEE_EEvS4_RKT_EUliE_EEviT1_)
        /*07d0*/ 	.word	0x00000028


	//----- nvinfo : EIATTR_MIN_STACK_SIZE
	.align		4
.L_379:
        /*07d4*/ 	.byte	0x04, 0x12
        /*07d6*/ 	.short	(.L_381 - .L_380)
	.align		4
.L_380:
        /*07d8*/ 	.word	index@(_ZN2at6native27unrolled_elementwise_kernelIZZZNS0_15tan_kernel_cudaERNS_18TensorIteratorBaseEENKUlvE_clEvENKUlvE_clEvEUlN3c107complexIdEEE_St5arrayIPcLm2EELi4E23TrivialOffsetCalculatorILi1EjESE_NS0_6memory15LoadWithoutCastENSF_16StoreWithoutCastEEEviT_T0_T2_T3_T4_T5_)
        /*07dc*/ 	.word	0x00000028


	//----- nvinfo : EIATTR_MIN_STACK_SIZE
	.align		4
.L_381:
        /*07e0*/ 	.byte	0x04, 0x12
        /*07e2*/ 	.short	(.L_383 - .L_382)
	.align		4
.L_382:
        /*07e4*/ 	.word	index@(_ZN2at6native29vectorized_elementwise_kernelILi2EZZZNS0_15tan_kernel_cudaERNS_18TensorIteratorBaseEENKUlvE_clEvENKUlvE_clEvEUlN3c107complexIdEEE_St5arrayIPcLm2EEEEviT0_T1_)
        /*07e8*/ 	.word	0x00000028


	//----- nvinfo : EIATTR_MIN_STACK_SIZE
	.align		4
.L_383:
        /*07ec*/ 	.byte	0x04, 0x12
        /*07ee*/ 	.short	(.L_385 - .L_384)
	.align		4
.L_384:
        /*07f0*/ 	.word	index@(_ZN2at6native29vectorized_elementwise_kernelILi4EZZZNS0_15tan_kernel_cudaERNS_18TensorIteratorBaseEENKUlvE_clEvENKUlvE_clEvEUlN3c107complexIdEEE_St5arrayIPcLm2EEEEviT0_T1_)
        /*07f4*/ 	.word	0x00000028


	//----- nvinfo : EIATTR_MIN_STACK_SIZE
	.align		4
.L_385:
        /*07f8*/ 	.byte	0x04, 0x12
        /*07fa*/ 	.short	(.L_387 - .L_386)
	.align		4
.L_386:
        /*07fc*/ 	.word	index@(_ZN2at6native29vectorized_elementwise_kernelILi8EZZZNS0_15tan_kernel_cudaERNS_18TensorIteratorBaseEENKUlvE_clEvENKUlvE_clEvEUlN3c107complexIdEEE_St5arrayIPcLm2EEEEviT0_T1_)
        /*0800*/ 	.word	0x00000000
.L_387:


//--------------------- .nv.compat                --------------------------
	.section	.nv.compat,"",@"SHT_CUDA_COMPAT_INFO"
	.align	4
        /*0000*/ 	.byte	0x02, 0x09, 0x01, 0x00, 0x02, 0x02, 0x01, 0x00, 0x02, 0x05, 0x05, 0x00, 0x03, 0x07, 0x01, 0x01
        /*0010*/ 	.byte	0x02, 0x03, 0x00, 0x00, 0x02, 0x06, 0x01, 0x00, 0x04, 0x0b, 0x08, 0x00, 0x00, 0x00, 0x00, 0x00
        /*0020*/ 	.byte	0x00, 0x00, 0x00, 0x00


//--------------------- .nv.info._ZN2at6native18elementwise_kernelILi128ELi4EZNS0_15gpu_kernel_implIZZZNS0_15tan_kernel_cudaERNS_18TensorIteratorBaseEENKUlvE0_clEvENKUlvE2_clEvEUlN3c108BFloat16EE_EEvS4_RKT_EUliE_EEviT1_ --------------------------
	.section	.nv.info._ZN2at6native18elementwise_kernelILi128ELi4EZNS0_15gpu_kernel_implIZZZNS0_15tan_kernel_cudaERNS_18TensorIteratorBaseEENKUlvE0_clEvENKUlvE2_clEvEUlN3c108BFloat16EE_EEvS4_RKT_EUliE_EEviT1_,"",@"SHT_CUDA_INFO"
	.sectionflags	@""
	.align	4


	//----- nvinfo : EIATTR_CUDA_API_VERSION
	.align		4
        /*0000*/ 	.byte	0x04, 0x37
        /*0002*/ 	.short	(.L_389 - .L_388)
.L_388:
        /*0004*/ 	.word	0x00000082


	//----- nvinfo : EIATTR_KPARAM_INFO
	.align		4
.L_389:
        /*0008*/ 	.byte	0x04, 0x17
        /*000a*/ 	.short	(.L_391 - .L_390)
.L_390:
        /*000c*/ 	.word	0x00000000
        /*0010*/ 	.short	0x0001
        /*0012*/ 	.short	0x0008
        /*0014*/ 	.byte	0x00, 0xf0, 0x61, 0x08


	//----- nvinfo : EIATTR_KPARAM_INFO
	.align		4
.L_391:
        /*0018*/ 	.byte	0x04, 0x17
        /*001a*/ 	.short	(.L_393 - .L_392)
.L_392:
        /*001c*/ 	.word	0x00000000
        /*0020*/ 	.short	0x0000
        /*0022*/ 	.short	0x0000
        /*0024*/ 	.byte	0x00, 0xf0, 0x11, 0x00


	//----- nvinfo : EIATTR_SPARSE_MMA_MASK
	.align		4
.L_393:
        /*0028*/ 	.byte	0x03, 0x50
        /*002a*/ 	.short	0x0000


	//----- nvinfo : EIATTR_MAXREG_COUNT
	.align		4
        /*002c*/ 	.byte	0x03, 0x1b
        /*002e*/ 	.short	0x0080


	//----- nvinfo : EIATTR_EXTERNS
	.align		4
        /*0030*/ 	.byte	0x04, 0x0f
        /*0032*/ 	.short	(.L_395 - .L_394)


	//   ....[0]....
	.align		4
.L_394:
        /*0034*/ 	.word	index@(__assertfail)


	//----- nvinfo : EIATTR_MERCURY_ISA_VERSION
	.align		4
.L_395:
        /*0038*/ 	.byte	0x03, 0x5f
        /*003a*/ 	.short	0x0101


	//----- nvinfo : EIATTR_VRC_CTA_INIT_COUNT
	.align		4
        /*003c*/ 	.byte	0x02, 0x4a
	.zero		1
	.zero		1


	//----- nvinfo : EIATTR_SYSCALL_OFFSETS
	.align		4
        /*0040*/ 	.byte	0x04, 0x46
        /*0042*/ 	.short	(.L_397 - .L_396)


	//   ....[0]....
.L_396:
        /*0044*/ 	.word	0x00002290


	//   ....[1]....
        /*0048*/ 	.word	0x000031e0


	//   ....[2]....
        /*004c*/ 	.word	0x00005610


	//   ....[3]....
        /*0050*/ 	.word	0x000063b0


	//   ....[4]....
        /*0054*/ 	.word	0x000088d0


	//   ....[5]....
        /*0058*/ 	.word	0x00009670


	//   ....[6]....
        /*005c*/ 	.word	0x0000bba0


	//   ....[7]....
        /*0060*/ 	.word	0x0000c910


	//----- nvinfo : EIATTR_EXIT_INSTR_OFFSETS
	.align		4
.L_397:
        /*0064*/ 	.byte	0x04, 0x1c
        /*0066*/ 	.short	(.L_399 - .L_398)


	//   ....[0]....
.L_398:
        /*0068*/ 	.word	0x00009930


	//   ....[1]....
        /*006c*/ 	.word	0x0000bd90


	//   ....[2]....
        /*0070*/ 	.word	0x0000bdd0


	//   ....[3]....
        /*0074*/ 	.word	0x0000be70


	//   ....[4]....
        /*0078*/ 	.word	0x0000beb0


	//   ....[5]....
        /*007c*/ 	.word	0x0000bef0


	//   ....[6]....
        /*0080*/ 	.word	0x0000bf80


	//   ....[7]....
        /*0084*/ 	.word	0x0000bfc0


	//   ....[8]....
        /*0088*/ 	.word	0x0000c060


	//   ....[9]....
        /*008c*/ 	.word	0x0000c0b0


	//   ....[10]....
        /*0090*/ 	.word	0x0000c100


	//   ....[11]....
        /*0094*/ 	.word	0x0000c1e0


	//   ....[12]....
        /*0098*/ 	.word	0x0000c350


	//   ....[13]....
        /*009c*/ 	.word	0x0000c4c0


	//   ....[14]....
        /*00a0*/ 	.word	0x0000c620


	//   ....[15]....
        /*00a4*/ 	.word	0x0000c660


	//   ....[16]....
        /*00a8*/ 	.word	0x0000c6a0


	//   ....[17]....
        /*00ac*/ 	.word	0x0000c750


	//   ....[18]....
        /*00b0*/ 	.word	0x0000c7b0


	//   ....[19]....
        /*00b4*/ 	.word	0x0000c920


	//   ....[20]....
        /*00b8*/ 	.word	0x0000ca30


	//   ....[21]....
        /*00bc*/ 	.word	0x0000cb70


	//   ....[22]....
        /*00c0*/ 	.word	0x0000cb90


	//----- nvinfo : EIATTR_MAX_THREADS
	.align		4
.L_399:
        /*00c4*/ 	.byte	0x04, 0x05
        /*00c6*/ 	.short	(.L_401 - .L_400)
.L_400:
        /*00c8*/ 	.word	0x00000080
        /*00cc*/ 	.word	0x00000001
        /*00d0*/ 	.word	0x00000001


	//----- nvinfo : EIATTR_CRS_STACK_SIZE
	.align		4
.L_401:
        /*00d4*/ 	.byte	0x04, 0x1e
        /*00d6*/ 	.short	(.L_403 - .L_402)
.L_402:
        /*00d8*/ 	.word	0x00000000


	//----- nvinfo : EIATTR_CBANK_PARAM_SIZE
	.align		4
.L_403:
        /*00dc*/ 	.byte	0x03, 0x19
        /*00de*/ 	.short	0x0220


	//----- nvinfo : EIATTR_PARAM_CBANK
	.align		4
        /*00e0*/ 	.byte	0x04, 0x0a
        /*00e2*/ 	.short	(.L_405 - .L_404)
	.align		4
.L_404:
        /*00e4*/ 	.word	index@(.nv.constant0._ZN2at6native18elementwise_kernelILi128ELi4EZNS0_15gpu_kernel_implIZZZNS0_15tan_kernel_cudaERNS_18TensorIteratorBaseEENKUlvE0_clEvENKUlvE2_clEvEUlN3c108BFloat16EE_EEvS4_RKT_EUliE_EEviT1_)
        /*00e8*/ 	.short	0x0380
        /*00ea*/ 	.short	0x0220


	//----- nvinfo : EIATTR_SW_WAR
	.align		4
.L_405:
        /*00ec*/ 	.byte	0x04, 0x36
        /*00ee*/ 	.short	(.L_407 - .L_406)
.L_406:
        /*00f0*/ 	.word	0x00000008
.L_407:


//--------------------- .nv.info._ZN2at6native27unrolled_elementwise_kernelIZZZNS0_15tan_kernel_cudaERNS_18TensorIteratorBaseEENKUlvE0_clEvENKUlvE2_clEvEUlN3c108BFloat16EE_St5arrayIPcLm2EELi4E23TrivialOffsetCalculatorILi1EjESD_NS0_6memory12LoadWithCastILi1EEENSE_13StoreWithCastILi1EEEEEviT_T0_T2_T3_T4_T5_ --------------------------
	.section	.nv.info._ZN2at6native27unrolled_elementwise_kernelIZZZNS0_15tan_kernel_cudaERNS_18TensorIteratorBaseEENKUlvE0_clEvENKUlvE2_clEvEUlN3c108BFloat16EE_St5arrayIPcLm2EELi4E23TrivialOffsetCalculatorILi1EjESD_NS0_6memory12LoadWithCastILi1EEENSE_13StoreWithCastILi1EEEEEviT_T0_T2_T3_T4_T5_,"",@"SHT_CUDA_INFO"
	.sectionflags	@""
	.align	4


	//----- nvinfo : EIATTR_CUDA_API_VERSION
	.align		4
        /*0000*/ 	.byte	0x04, 0x37
        /*0002*/ 	.short	(.L_409 - .L_408)
.L_408:
        /*0004*/ 	.word	0x00000082


	//----- nvinfo : EIATTR_KPARAM_INFO
	.align		4
.L_409:
        /*0008*/ 	.byte	0x04, 0x17
        /*000a*/ 	.short	(.L_411 - .L_410)
.L_410:
        /*000c*/ 	.word	0x00000000
        /*0010*/ 	.short	0x0006
        /*0012*/ 	.short	0x0024
        /*0014*/ 	.byte	0x00, 0xf0, 0x21, 0x00


	//----- nvinfo : EIATTR_KPARAM_INFO
	.align		4
.L_411:
        /*0018*/ 	.byte	0x04, 0x17
        /*001a*/ 	.short	(.L_413 - .L_412)
.L_412:
        /*001c*/ 	.word	0x00000000
        /*0020*/ 	.short	0x0005
        /*0022*/ 	.short	0x001c
        /*0024*/ 	.byte	0x00, 0xf0, 0x21, 0x00


	//----- nvinfo : EIATTR_KPARAM_INFO
	.align		4
.L_413:
        /*0028*/ 	.byte	0x04, 0x17
        /*002a*/ 	.short	(.L_415 - .L_414)
.L_414:
        /*002c*/ 	.word	0x00000000
        /*0030*/ 	.short	0x0004
        /*0032*/ 	.short	0x0019
        /*0034*/ 	.byte	0x00, 0xf0, 0x05, 0x00


	//----- nvinfo : EIATTR_KPARAM_INFO
	.align		4
.L_415:
        /*0038*/ 	.byte	0x04, 0x17
        /*003a*/ 	.short	(.L_417 - .L_416)
.L_416:
        /*003c*/ 	.word	0x00000000
        /*0040*/ 	.short	0x0003
        /*0042*/ 	.short	0x0018
        /*0044*/ 	.byte	0x00, 0xf0, 0x05, 0x00


	//----- nvinfo : EIATTR_KPARAM_INFO
	.align		4
.L_417:
        /*0048*/ 	.byte	0x04, 0x17
        /*004a*/ 	.short	(.L_419 - .L_418)
.L_418:
        /*004c*/ 	.word	0x00000000
        /*0050*/ 	.short	0x0002
        /*0052*/ 	.short	0x0008
        /*0054*/ 	.byte	0x00, 0xf0, 0x41, 0x00


	//----- nvinfo : EIATTR_KPARAM_INFO
	.align		4
.L_419:
        /*0058*/ 	.byte	0x04, 0x17
        /*005a*/ 	.short	(.L_421 - .L_420)
.L_420:
        /*005c*/ 	.word	0x00000000
        /*0060*/ 	.short	0x0001
        /*0062*/ 	.short	0x0004
        /*0064*/ 	.byte	0x00, 0xf0, 0x05, 0x00


	//----- nvinfo : EIATTR_KPARAM_INFO
	.align		4
.L_421:
        /*0068*/ 	.byte	0x04, 0x17
        /*006a*/ 	.short	(.L_423 - .L_422)
.L_422:
        /*006c*/ 	.word	0x00000000
        /*0070*/ 	.short	0x0000
        /*0072*/ 	.short	0x0000
        /*0074*/ 	.byte	0x00, 0xf0, 0x11, 0x00


	//----- nvinfo : EIATTR_SPARSE_MMA_MASK
	.align		4
.L_423:
        /*0078*/ 	.byte	0x03, 0x50
        /*007a*/ 	.short	0x0000


	//----- nvinfo : EIATTR_MAXREG_COUNT
	.align		4
        /*007c*/ 	.byte	0x03, 0x1b
        /*007e*/ 	.short	0x00ff


	//----- nvinfo : EIATTR_EXTERNS
	.align		4
        /*0080*/ 	.byte	0x04, 0x0f
        /*0082*/ 	.short	(.L_425 - .L_424)


	//   ....[0]....
	.align		4
.L_424:
        /*0084*/ 	.word	index@(__assertfail)


	//----- nvinfo : EIATTR_MERCURY_ISA_VERSION
	.align		4
.L_425:
        /*0088*/ 	.byte	0x03, 0x5f
        /*008a*/ 	.short	0x0101


	//----- nvinfo : EIATTR_VRC_CTA_INIT_COUNT
	.align		4
        /*008c*/ 	.byte	0x02, 0x4a
	.zero		1
	.zero		1


	//----- nvinfo : EIATTR_SYSCALL_OFFSETS
	.align		4
        /*0090*/ 	.byte	0x04, 0x46
        /*0092*/ 	.short	(.L_427 - .L_426)


	//   ....[0]....
.L_426:
        /*0094*/ 	.word	0x00001080


	//   ....[1]....
        /*0098*/ 	.word	0x000022e0


	//   ....[2]....
        /*009c*/ 	.word	0x00003480


	//   ....[3]....
        /*00a0*/ 	.word	0x00004610


	//   ....[4]....
        /*00a4*/ 	.word	0x00005830


	//   ....[5]....
        /*00a8*/ 	.word	0x00006710


	//   ....[6]....
        /*00ac*/ 	.word	0x00007690


	//   ....[7]....
        /*00b0*/ 	.word	0x00008610


	//----- nvinfo : EIATTR_EXIT_INSTR_OFFSETS
	.align		4
.L_427:
        /*00b4*/ 	.byte	0x04, 0x1c
        /*00b6*/ 	.short	(.L_429 - .L_428)


	//   ....[0]....
.L_428:
        /*00b8*/ 	.word	0x00007940


	//   ....[1]....
        /*00bc*/ 	.word	0x00007a90


	//   ....[2]....
        /*00c0*/ 	.word	0x00007ad0


	//   ....[3]....
        /*00c4*/ 	.word	0x00007b70


	//   ....[4]....
        /*00c8*/ 	.word	0x00007bb0


	//   ....[5]....
        /*00cc*/ 	.word	0x00007bf0


	//   ....[6]....
        /*00d0*/ 	.word	0x00007c80


	//   ....[7]....
        /*00d4*/ 	.word	0x00007cc0


	//   ....[8]....
        /*00d8*/ 	.word	0x00007d60


	//   ....[9]....
        /*00dc*/ 	.word	0x00007db0


	//   ....[10]....
        /*00e0*/ 	.word	0x00007e00


	//   ....[11]....
        /*00e4*/ 	.word	0x00007ee0


	//   ....[12]....
        /*00e8*/ 	.word	0x00008050


	//   ....[13]....
        /*00ec*/ 	.word	0x000081c0


	//   ....[14]....
        /*00f0*/ 	.word	0x00008320


	//   ....[15]....
        /*00f4*/ 	.word	0x00008360


	//   ....[16]....
        /*00f8*/ 	.word	0x000083a0


	//   ....[17]....
        /*00fc*/ 	.word	0x00008450


	//   ....[18]....
        /*0100*/ 	.word	0x000084b0


	//   ....[19]....
        /*0104*/ 	.word	0x00008620


	//   ....[20]....
        /*0108*/ 	.word	0x00008730


	//   ....[21]....
        /*010c*/ 	.word	0x00008870


	//   ....[22]....
        /*0110*/ 	.word	0x00008890


	//----- nvinfo : EIATTR_MAX_THREADS
	.align		4
.L_429:
        /*0114*/ 	.byte	0x04, 0x05
        /*0116*/ 	.short	(.L_431 - .L_430)
.L_430:
        /*0118*/ 	.word	0x00000080
        /*011c*/ 	.word	0x00000001
        /*0120*/ 	.word	0x00000001


	//----- nvinfo : EIATTR_CRS_STACK_SIZE
	.align		4
.L_431:
        /*0124*/ 	.byte	0x04, 0x1e
        /*0126*/ 	.short	(.L_433 - .L_432)
.L_432:
        /*0128*/ 	.word	0x00000000


	//----- nvinfo : EIATTR_CBANK_PARAM_SIZE
	.align		4
.L_433:
        /*012c*/ 	.byte	0x03, 0x19
        /*012e*/ 	.short	0x002c


	//----- nvinfo : EIATTR_PARAM_CBANK
	.align		4
        /*0130*/ 	.byte	0x04, 0x0a
        /*0132*/ 	.short	(.L_435 - .L_434)
	.align		4
.L_434:
        /*0134*/ 	.word	index@(.nv.constant0._ZN2at6native27unrolled_elementwise_kernelIZZZNS0_15tan_kernel_cudaERNS_18TensorIteratorBaseEENKUlvE0_clEvENKUlvE2_clEvEUlN3c108BFloat16EE_St5arrayIPcLm2EELi4E23TrivialOffsetCalculatorILi1EjESD_NS0_6memory12LoadWithCastILi1EEENSE_13StoreWithCastILi1EEEEEviT_T0_T2_T3_T4_T5_)
        /*0138*/ 	.short	0x0380
        /*013a*/ 	.short	0x002c


	//----- nvinfo : EIATTR_SW_WAR
	.align		4
.L_435:
        /*013c*/ 	.byte	0x04, 0x36
        /*013e*/ 	.short	(.L_437 - .L_436)
.L_436:
        /*0140*/ 	.word	0x00000008
.L_437:


//--------------------- .nv.info._ZN2at6native18elementwise_kernelILi128ELi4EZNS0_22gpu_kernel_impl_nocastIZZZNS0_15tan_kernel_cudaERNS_18TensorIteratorBaseEENKUlvE0_clEvENKUlvE2_clEvEUlN3c108BFloat16EE_EEvS4_RKT_EUliE_EEviT1_ --------------------------
	.section	.nv.info._ZN2at6native18elementwise_kernelILi128ELi4EZNS0_22gpu_kernel_impl_nocastIZZZNS0_15tan_kernel_cudaERNS_18TensorIteratorBaseEENKUlvE0_clEvENKUlvE2_clEvEUlN3c108BFloat16EE_EEvS4_RKT_EUliE_EEviT1_,"",@"SHT_CUDA_INFO"
	.sectionflags	@""
	.align	4


	//----- nvinfo : EIATTR_CUDA_API_VERSION
	.align		4
        /*0000*/ 	.byte	0x04, 0x37
        /*0002*/ 	.short	(.L_439 - .L_438)
.L_438:
        /*0004*/ 	.word	0x00000082


	//----- nvinfo : EIATTR_KPARAM_INFO
	.align		4
.L_439:
        /*0008*/ 	.byte	0x04, 0x17
        /*000a*/ 	.short	(.L_441 - .L_440)
.L_440:
        /*000c*/ 	.word	0x00000000
        /*0010*/ 	.short	0x0001
        /*0012*/ 	.short	0x0008
        /*0014*/ 	.byte	0x00, 0xf0, 0x61, 0x08


	//----- nvinfo : EIATTR_KPARAM_INFO
	.align		4
.L_441:
        /*0018*/ 	.byte	0x04, 0x17
        /*001a*/ 	.short	(.L_443 - .L_442)
.L_442:
        /*001c*/ 	.word	0x00000000
        /*0020*/ 	.short	0x0000
        /*0022*/ 	.short	0x0000
        /*0024*/ 	.byte	0x00, 0xf0, 0x11, 0x00


	//----- nvinfo : EIATTR_SPARSE_MMA_MASK
	.align		4
.L_443:
        /*0028*/ 	.byte	0x03, 0x50
        /*002a*/ 	.short	0x0000


	//----- nvinfo : EIATTR_MAXREG_COUNT
	.align		4
        /*002c*/ 	.byte	0x03, 0x1b
        /*002e*/ 	.short	0x0080


	//----- nvinfo : EIATTR_MERCURY_ISA_VERSION
	.align		4
        /*0030*/ 	.byte	0x03, 0x5f
        /*0032*/ 	.short	0x0101


	//----- nvinfo : EIATTR_VRC_CTA_INIT_COUNT
	.align		4
        /*0034*/ 	.byte	0x02, 0x4a
	.zero		1
	.zero		1


	//----- nvinfo : EIATTR_EXIT_INSTR_OFFSETS
	.align		4
        /*0038*/ 	.byte	0x04, 0x1c
        /*003a*/ 	.short	(.L_445 - .L_444)


	//   ....[0]....
.L_444:
        /*003c*/ 	.word	0x000003c0


	//   ....[1]....
        /*0040*/ 	.word	0x00000480


	//   ....[2]....
        /*0044*/ 	.word	0x00004060


	//   ....[3]....
        /*0048*/ 	.word	0x000053f0


	//----- nvinfo : EIATTR_MAX_THREADS
	.align		4
.L_445:
        /*004c*/ 	.byte	0x04, 0x05
        /*004e*/ 	.short	(.L_447 - .L_446)
.L_446:
        /*0050*/ 	.word	0x00000080
        /*0054*/ 	.word	0x00000001
        /*0058*/ 	.word	0x00000001


	//----- nvinfo : EIATTR_CRS_STACK_SIZE
	.align		4
.L_447:
        /*005c*/ 	.byte	0x04, 0x1e
        /*005e*/ 	.short	(.L_449 - .L_448)
.L_448:
        /*0060*/ 	.word	0x00000000


	//----- nvinfo : EIATTR_CBANK_PARAM_SIZE
	.align		4
.L_449:
        /*0064*/ 	.byte	0x03, 0x19
        /*0066*/ 	.short	0x0220


	//----- nvinfo : EIATTR_PARAM_CBANK
	.align		4
        /*0068*/ 	.byte	0x04, 0x0a
        /*006a*/ 	.short	(.L_451 - .L_450)
	.align		4
.L_450:
        /*006c*/ 	.word	index@(.nv.constant0._ZN2at6native18elementwise_kernelILi128ELi4EZNS0_22gpu_kernel_impl_nocastIZZZNS0_15tan_kernel_cudaERNS_18TensorIteratorBaseEENKUlvE0_clEvENKUlvE2_clEvEUlN3c108BFloat16EE_EEvS4_RKT_EUliE_EEviT1_)
        /*0070*/ 	.short	0x0380
        /*0072*/ 	.short	0x0220


	//----- nvinfo : EIATTR_SW_WAR
	.align		4
.L_451:
        /*0074*/ 	.byte	0x04, 0x36
        /*0076*/ 	.short	(.L_453 - .L_452)
.L_452:
        /*0078*/ 	.word	0x00000008
.L_453:


//--------------------- .nv.info._ZN2at6native27unrolled_elementwise_kernelIZZZNS0_15tan_kernel_cudaERNS_18TensorIteratorBaseEENKUlvE0_clEvENKUlvE2_clEvEUlN3c108BFloat16EE_St5arrayIPcLm2EELi4E23TrivialOffsetCalculatorILi1EjESD_NS0_6memory15LoadWithoutCastENSE_16StoreWithoutCastEEEviT_T0_T2_T3_T4_T5_ --------------------------
	.section	.nv.info._ZN2at6native27unrolled_elementwise_kernelIZZZNS0_15tan_kernel_cudaERNS_18TensorIteratorBaseEENKUlvE0_clEvENKUlvE2_clEvEUlN3c108BFloat16EE_St5arrayIPcLm2EELi4E23TrivialOffsetCalculatorILi1EjESD_NS0_6memory15LoadWithoutCastENSE_16StoreWithoutCastEEEviT_T0_T2_T3_T4_T5_,"",@"SHT_CUDA_INFO"
	.sectionflags	@""
	.align	4


	//----- nvinfo : EIATTR_CUDA_API_VERSION
	.align		4
        /*0000*/ 	.byte	0x04, 0x37
        /*0002*/ 	.short	(.L_455 - .L_454)
.L_454:
        /*0004*/ 	.word	0x00000082


	//----- nvinfo : EIATTR_KPARAM_INFO
	.align		4
.L_455:
        /*0008*/ 	.byte	0x04, 0x17
        /*000a*/ 	.short	(.L_457 - .L_456)
.L_456:
        /*000c*/ 	.word	0x00000000
        /*0010*/ 	.short	0x0006
        /*0012*/ 	.short	0x001b
        /*0014*/ 	.byte	0x00, 0xf0, 0x05, 0x00


	//----- nvinfo : EIATTR_KPARAM_INFO
	.align		4
.L_457:
        /*0018*/ 	.byte	0x04, 0x17
        /*001a*/ 	.short	(.L_459 - .L_458)
.L_458:
        /*001c*/ 	.word	0x00000000
        /*0020*/ 	.short	0x0005
        /*0022*/ 	.short	0x001a
        /*0024*/ 	.byte	0x00, 0xf0, 0x05, 0x00


	//----- nvinfo : EIATTR_KPARAM_INFO
	.align		4
.L_459:
        /*0028*/ 	.byte	0x04, 0x17
        /*002a*/ 	.short	(.L_461 - .L_460)
.L_460:
        /*002c*/ 	.word	0x00000000
        /*0030*/ 	.short	0x0004
        /*0032*/ 	.short	0x0019
        /*0034*/ 	.byte	0x00, 0xf0, 0x05, 0x00


	//----- nvinfo : EIATTR_KPARAM_INFO
	.align		4
.L_461:
        /*0038*/ 	.byte	0x04, 0x17
        /*003a*/ 	.short	(.L_463 - .L_462)
.L_462:
        /*003c*/ 	.word	0x00000000
        /*0040*/ 	.short	0x0003
        /*0042*/ 	.short	0x0018
        /*0044*/ 	.byte	0x00, 0xf0, 0x05, 0x00


	//----- nvinfo : EIATTR_KPARAM_INFO
	.align		4
.L_463:
        /*0048*/ 	.byte	0x04, 0x17
        /*004a*/ 	.short	(.L_465 - .L_464)
.L_464:
        /*004c*/ 	.word	0x00000000
        /*0050*/ 	.short	0x0002
        /*0052*/ 	.short	0x0008
        /*0054*/ 	.byte	0x00, 0xf0, 0x41, 0x00


	//----- nvinfo : EIATTR_KPARAM_INFO
	.align		4
.L_465:
        /*0058*/ 	.byte	0x04, 0x17
        /*005a*/ 	.short	(.L_467 - .L_466)
.L_466:
        /*005c*/ 	.word	0x00000000
        /*0060*/ 	.short	0x0001
        /*0062*/ 	.short	0x0004
        /*0064*/ 	.byte	0x00, 0xf0, 0x05, 0x00


	//----- nvinfo : EIATTR_KPARAM_INFO
	.align		4
.L_467:
        /*0068*/ 	.byte	0x04, 0x17
        /*006a*/ 	.short	(.L_469 - .L_468)
.L_468:
        /*006c*/ 	.word	0x00000000
        /*0070*/ 	.short	0x0000
        /*0072*/ 	.short	0x0000
        /*0074*/ 	.byte	0x00, 0xf0, 0x11, 0x00


	//----- nvinfo : EIATTR_SPARSE_MMA_MASK
	.align		4
.L_469:
        /*0078*/ 	.byte	0x03, 0x50
        /*007a*/ 	.short	0x0000


	//----- nvinfo : EIATTR_MAXREG_COUNT
	.align		4
        /*007c*/ 	.byte	0x03, 0x1b
        /*007e*/ 	.short	0x00ff


	//----- nvinfo : EIATTR_MERCURY_ISA_VERSION
	.align		4
        /*0080*/ 	.byte	0x03, 0x5f
        /*0082*/ 	.short	0x0101


	//----- nvinfo : EIATTR_VRC_CTA_INIT_COUNT
	.align		4
        /*0084*/ 	.byte	0x02, 0x4a
	.zero		1
	.zero		1


	//----- nvinfo : EIATTR_EXIT_INSTR_OFFSETS
	.align		4
        /*0088*/ 	.byte	0x04, 0x1c
        /*008a*/ 	.short	(.L_471 - .L_470)


	//   ....[0]....
.L_470:
        /*008c*/ 	.word	0x00000570


	//   ....[1]....
        /*0090*/ 	.word	0x000005f0


	//----- nvinfo : EIATTR_MAX_THREADS
	.align		4
.L_471:
        /*0094*/ 	.byte	0x04, 0x05
        /*0096*/ 	.short	(.L_473 - .L_472)
.L_472:
        /*0098*/ 	.word	0x00000080
        /*009c*/ 	.word	0x00000001
        /*00a0*/ 	.word	0x00000001


	//----- nvinfo : EIATTR_CRS_STACK_SIZE
	.align		4
.L_473:
        /*00a4*/ 	.byte	0x04, 0x1e
        /*00a6*/ 	.short	(.L_475 - .L_474)
.L_474:
        /*00a8*/ 	.word	0x00000000


	//----- nvinfo : EIATTR_CBANK_PARAM_SIZE
	.align		4
.L_475:
        /*00ac*/ 	.byte	0x03, 0x19
        /*00ae*/ 	.short	0x001c


	//----- nvinfo : EIATTR_PARAM_CBANK
	.align		4
        /*00b0*/ 	.byte	0x04, 0x0a
        /*00b2*/ 	.short	(.L_477 - .L_476)
	.align		4
.L_476:
        /*00b4*/ 	.word	index@(.nv.constant0._ZN2at6native27unrolled_elementwise_kernelIZZZNS0_15tan_kernel_cudaERNS_18TensorIteratorBaseEENKUlvE0_clEvENKUlvE2_clEvEUlN3c108BFloat16EE_St5arrayIPcLm2EELi4E23TrivialOffsetCalculatorILi1EjESD_NS0_6memory15LoadWithoutCastENSE_16StoreWithoutCastEEEviT_T0_T2_T3_T4_T5_)
        /*00b8*/ 	.short	0x0380
        /*00ba*/ 	.short	0x001c


	//----- nvinfo : EIATTR_SW_WAR
	.align		4
.L_477:
        /*00bc*/ 	.byte	0x04, 0x36
        /*00be*/ 	.short	(.L_479 - .L_478)
.L_478:
        /*00c0*/ 	.word	0x00000008
.L_479:


//--------------------- .nv.info._ZN2at6native29vectorized_elementwise_kernelILi2EZZZNS0_15tan_kernel_cudaERNS_18TensorIteratorBaseEENKUlvE0_clEvENKUlvE2_clEvEUlN3c108BFloat16EE_St5arrayIPcLm2EEEEviT0_T1_ --------------------------
	.section	.nv.info._ZN2at6native29vectorized_elementwise_kernelILi2EZZZNS0_15tan_kernel_cudaERNS_18TensorIteratorBaseEENKUlvE0_clEvENKUlvE2_clEvEUlN3c108BFloat16EE_St5arrayIPcLm2EEEEviT0_T1_,"",@"SHT_CUDA_INFO"
	.sectionflags	@""
	.align	4


	//----- nvinfo : EIATTR_CUDA_API_VERSION
	.align		4
        /*0000*/ 	.byte	0x04, 0x37
        /*0002*/ 	.short	(.L_481 - .L_480)
.L_480:
        /*0004*/ 	.word	0x00000082


	//----- nvinfo : EIATTR_KPARAM_INFO
	.align		4
.L_481:
        /*0008*/ 	.byte	0x04, 0x17
        /*000a*/ 	.short	(.L_483 - .L_482)
.L_482:
        /*000c*/ 	.word	0x00000000
        /*0010*/ 	.short	0x0002
        /*0012*/ 	.short	0x0008
        /*0014*/ 	.byte	0x00, 0xf0, 0x41, 0x00


	//----- nvinfo : EIATTR_KPARAM_INFO
	.align		4
.L_483:
        /*0018*/ 	.byte	0x04, 0x17
        /*001a*/ 	.short	(.L_485 - .L_484)
.L_484:
        /*001c*/ 	.word	0x00000000
        /*0020*/ 	.short	0x0001
        /*0022*/ 	.short	0x0004
        /*0024*/ 	.byte	0x00, 0xf0, 0x05, 0x00


	//----- nvinfo : EIATTR_KPARAM_INFO
	.align		4
.L_485:
        /*0028*/ 	.byte	0x04, 0x17
        /*002a*/ 	.short	(.L_487 - .L_486)
.L_486:
        /*002c*/ 	.word	0x00000000
        /*0030*/ 	.short	0x0000
        /*0032*/ 	.short	0x0000
        /*0034*/ 	.byte	0x00, 0xf0, 0x11, 0x00


	//----- nvinfo : EIATTR_SPARSE_MMA_MASK
	.align		4
.L_487:
        /*0038*/ 	.byte	0x03, 0x50
        /*003a*/ 	.short	0x0000


	//----- nvinfo : EIATTR_MAXREG_COUNT
	.align		4
        /*003c*/ 	.byte	0x03, 0x1b
        /*003e*/ 	.short	0x00ff


	//----- nvinfo : EIATTR_MERCURY_ISA_VERSION
	.align		4
        /*0040*/ 	.byte	0x03, 0x5f
        /*0042*/ 	.short	0x0101


	//----- nvinfo : EIATTR_VRC_CTA_INIT_COUNT
	.align		4
        /*0044*/ 	.byte	0x02, 0x4a
	.zero		1
	.zero		1


	//----- nvinfo : EIATTR_EXIT_INSTR_OFFSETS
	.align		4
        /*0048*/ 	.byte	0x04, 0x1c
        /*004a*/ 	.short	(.L_489 - .L_488)


	//   ....[0]....
.L_488:
        /*004c*/ 	.word	0x00000bd0


	//   ....[1]....
        /*0050*/ 	.word	0x00000c20


	//   ....[2]....
        /*0054*/ 	.word	0x000010a0


	//----- nvinfo : EIATTR_MAX_THREADS
	.align		4
.L_489:
        /*0058*/ 	.byte	0x04, 0x05
        /*005a*/ 	.short	(.L_491 - .L_490)
.L_490:
        /*005c*/ 	.word	0x00000080
        /*0060*/ 	.word	0x00000001
        /*0064*/ 	.word	0x00000001


	//----- nvinfo : EIATTR_CRS_STACK_SIZE
	.align		4
.L_491:
        /*0068*/ 	.byte	0x04, 0x1e
        /*006a*/ 	.short	(.L_493 - .L_492)
.L_492:
        /*006c*/ 	.word	0x00000000


	//----- nvinfo : EIATTR_CBANK_PARAM_SIZE
	.align		4
.L_493:
        /*0070*/ 	.byte	0x03, 0x19
        /*0072*/ 	.short	0x0018


	//----- nvinfo : EIATTR_PARAM_CBANK
	.align		4
        /*0074*/ 	.byte	0x04, 0x0a
        /*0076*/ 	.short	(.L_495 - .L_494)
	.align		4
.L_494:
        /*0078*/ 	.word	index@(.nv.constant0._ZN2at6native29vectorized_elementwise_kernelILi2EZZZNS0_15tan_kernel_cudaERNS_18TensorIteratorBaseEENKUlvE0_clEvENKUlvE2_clEvEUlN3c108BFloat16EE_St5arrayIPcLm2EEEEviT0_T1_)
        /*007c*/ 	.short	0x0380
        /*007e*/ 	.short	0x0018


	//----- nvinfo : EIATTR_SW_WAR
	.align		4
.L_495:
        /*0080*/ 	.byte	0x04, 0x36
        /*0082*/ 	.short	(.L_497 - .L_496)
.L_496:
        /*0084*/ 	.word	0x00000008
.L_497:


//--------------------- .nv.info._ZN2at6native29vectorized_elementwise_kernelILi4EZZZNS0_15tan_kernel_cudaERNS_18TensorIteratorBaseEENKUlvE0_clEvENKUlvE2_clEvEUlN3c108BFloat16EE_St5arrayIPcLm2EEEEviT0_T1_ --------------------------
	.section	.nv.info._ZN2at6native29vectorized_elementwise_kernelILi4EZZZNS0_15tan_kernel_cudaERNS_18TensorIteratorBaseEENKUlvE0_clEvENKUlvE2_clEvEUlN3c108BFloat16EE_St5arrayIPcLm2EEEEviT0_T1_,"",@"SHT_CUDA_INFO"
	.sectionflags	@""
	.align	4


	//----- nvinfo : EIATTR_CUDA_API_VERSION
	.align		4
        /*0000*/ 	.byte	0x04, 0x37
        /*0002*/ 	.short	(.L_499 - .L_498)
.L_498:
        /*0004*/ 	.word	0x00000082


	//----- nvinfo : EIATTR_KPARAM_INFO
	.align		4
.L_499:
        /*0008*/ 	.byte	0x04, 0x17
        /*000a*/ 	.short	(.L_501 - .L_500)
.L_500:
        /*000c*/ 	.word	0x00000000
        /*0010*/ 	.short	0x0002
        /*0012*/ 	.short	0x0008
        /*0014*/ 	.byte	0x00, 0xf0, 0x41, 0x00


	//----- nvinfo : EIATTR_KPARAM_INFO
	.align		4
.L_501:
        /*0018*/ 	.byte	0x04, 0x17
        /*001a*/ 	.short	(.L_503 - .L_502)
.L_502:
        /*001c*/ 	.word	0x00000000
        /*0020*/ 	.short	0x0001
        /*0022*/ 	.short	0x0004
        /*0024*/ 	.byte	0x00, 0xf0, 0x05, 0x00


	//----- nvinfo : EIATTR_KPARAM_INFO
	.align		4
.L_503:
        /*0028*/ 	.byte	0x04, 0x17
        /*002a*/ 	.short	(.L_505 - .L_504)
.L_504:
        /*002c*/ 	.word	0x00000000
        /*0030*/ 	.short	0x0000
        /*0032*/ 	.short	0x0000
        /*0034*/ 	.byte	0x00, 0xf0, 0x11, 0x00


	//----- nvinfo : EIATTR_SPARSE_MMA_MASK
	.align		4
.L_505:
        /*0038*/ 	.byte	0x03, 0x50
        /*003a*/ 	.short	0x0000


	//----- nvinfo : EIATTR_MAXREG_COUNT
	.align		4
        /*003c*/ 	.byte	0x03, 0x1b
        /*003e*/ 	.short	0x00ff


	//----- nvinfo : EIATTR_MERCURY_ISA_VERSION
	.align		4
        /*0040*/ 	.byte	0x03, 0x5f
        /*0042*/ 	.short	0x0101


	//----- nvinfo : EIATTR_VRC_CTA_INIT_COUNT
	.align		4
        /*0044*/ 	.byte	0x02, 0x4a
	.zero		1
	.zero		1


	//----- nvinfo : EIATTR_EXIT_INSTR_OFFSETS
	.align		4
        /*0048*/ 	.byte	0x04, 0x1c
        /*004a*/ 	.short	(.L_507 - .L_506)


	//   ....[0]....
.L_506:
        /*004c*/ 	.word	0x00000bd0


	//   ....[1]....
        /*0050*/ 	.word	0x00000c20


	//   ....[2]....
        /*0054*/ 	.word	0x00001060


	//----- nvinfo : EIATTR_MAX_THREADS
	.align		4
.L_507:
        /*0058*/ 	.byte	0x04, 0x05
        /*005a*/ 	.short	(.L_509 - .L_508)
.L_508:
        /*005c*/ 	.word	0x00000080
        /*0060*/ 	.word	0x00000001
        /*0064*/ 	.word	0x00000001


	//----- nvinfo : EIATTR_CRS_STACK_SIZE
	.align		4
.L_509:
        /*0068*/ 	.byte	0x04, 0x1e
        /*006a*/ 	.short	(.L_511 - .L_510)
.L_510:
        /*006c*/ 	.word	0x00000000


	//----- nvinfo : EIATTR_CBANK_PARAM_SIZE
	.align		4
.L_511:
        /*0070*/ 	.byte	0x03, 0x19
        /*0072*/ 	.short	0x0018


	//----- nvinfo : EIATTR_PARAM_CBANK
	.align		4
        /*0074*/ 	.byte	0x04, 0x0a
        /*0076*/ 	.short	(.L_513 - .L_512)
	.align		4
.L_512:
        /*0078*/ 	.word	index@(.nv.constant0._ZN2at6native29vectorized_elementwise_kernelILi4EZZZNS0_15tan_kernel_cudaERNS_18TensorIteratorBaseEENKUlvE0_clEvENKUlvE2_clEvEUlN3c108BFloat16EE_St5arrayIPcLm2EEEEviT0_T1_)
        /*007c*/ 	.short	0x0380
        /*007e*/ 	.short	0x0018


	//----- nvinfo : EIATTR_SW_WAR
	.align		4
.L_513:
        /*0080*/ 	.byte	0x04, 0x36
        /*0082*/ 	.short	(.L_515 - .L_514)
.L_514:
        /*0084*/ 	.word	0x00000008
.L_515:


//--------------------- .nv.info._ZN2at6native29vectorized_elementwise_kernelILi8EZZZNS0_15tan_kernel_cudaERNS_18TensorIteratorBaseEENKUlvE0_clEvENKUlvE2_clEvEUlN3c108BFloat16EE_St5arrayIPcLm2EEEEviT0_T1_ --------------------------
	.section	.nv.info._ZN2at6native29vectorized_elementwise_kernelILi8EZZZNS0_15tan_kernel_cudaERNS_18TensorIteratorBaseEENKUlvE0_clEvENKUlvE2_clEvEUlN3c108BFloat16EE_St5arrayIPcLm2EEEEviT0_T1_,"",@"SHT_CUDA_INFO"
	.sectionflags	@""
	.align	4


	//----- nvinfo : EIATTR_CUDA_API_VERSION
	.align		4
        /*0000*/ 	.byte	0x04, 0x37
        /*0002*/ 	.short	(.L_517 - .L_516)
.L_516:
        /*0004*/ 	.word	0x00000082


	//----- nvinfo : EIATTR_KPARAM_INFO
	.align		4
.L_517:
        /*0008*/ 	.byte	0x04, 0x17
        /*000a*/ 	.short	(.L_519 - .L_518)
.L_518:
        /*000c*/ 	.word	0x00000000
        /*0010*/ 	.short	0x0002
        /*0012*/ 	.short	0x0008
        /*0014*/ 	.byte	0x00, 0xf0, 0x41, 0x00


	//----- nvinfo : EIATTR_KPARAM_INFO
	.align		4
.L_519:
        /*0018*/ 	.byte	0x04, 0x17
        /*001a*/ 	.short	(.L_521 - .L_520)
.L_520:
        /*001c*/ 	.word	0x00000000
        /*0020*/ 	.short	0x0001
        /*0022*/ 	.short	0x0004
        /*0024*/ 	.byte	0x00, 0xf0, 0x05, 0x00


	//----- nvinfo : EIATTR_KPARAM_INFO
	.align		4
.L_521:
        /*0028*/ 	.byte	0x04, 0x17
        /*002a*/ 	.short	(.L_523 - .L_522)
.L_522:
        /*002c*/ 	.word	0x00000000
        /*0030*/ 	.short	0x0000
        /*0032*/ 	.short	0x0000
        /*0034*/ 	.byte	0x00, 0xf0, 0x11, 0x00


	//----- nvinfo : EIATTR_SPARSE_MMA_MASK
	.align		4
.L_523:
        /*0038*/ 	.byte	0x03, 0x50
        /*003a*/ 	.short	0x0000


	//----- nvinfo : EIATTR_MAXREG_COUNT
	.align		4
        /*003c*/ 	.byte	0x03, 0x1b
        /*003e*/ 	.short	0x00ff


	//----- nvinfo : EIATTR_MERCURY_ISA_VERSION
	.align		4
        /*0040*/ 	.byte	0x03, 0x5f
        /*0042*/ 	.short	0x0101


	//----- nvinfo : EIATTR_VRC_CTA_INIT_COUNT
	.align		4
        /*0044*/ 	.byte	0x02, 0x4a
	.zero		1
	.zero		1


	//----- nvinfo : EIATTR_EXIT_INSTR_OFFSETS
	.align		4
        /*0048*/ 	.byte	0x04, 0x1c
        /*004a*/ 	.short	(.L_525 - .L_524)


	//   ....[0]....
.L_524:
        /*004c*/ 	.word	0x00000010


	//----- nvinfo : EIATTR_MAX_THREADS
	.align		4
.L_525:
        /*0050*/ 	.byte	0x04, 0x05
        /*0052*/ 	.short	(.L_527 - .L_526)
.L_526:
        /*0054*/ 	.word	0x00000080
        /*0058*/ 	.word	0x00000001
        /*005c*/ 	.word	0x00000001


	//----- nvinfo : EIATTR_CBANK_PARAM_SIZE
	.align		4
.L_527:
        /*0060*/ 	.byte	0x03, 0x19
        /*0062*/ 	.short	0x0018


	//----- nvinfo : EIATTR_PARAM_CBANK
	.align		4
        /*0064*/ 	.byte	0x04, 0x0a
        /*0066*/ 	.short	(.L_529 - .L_528)
	.align		4
.L_528:
        /*0068*/ 	.word	index@(.nv.constant0._ZN2at6native29vectorized_elementwise_kernelILi8EZZZNS0_15tan_kernel_cudaERNS_18TensorIteratorBaseEENKUlvE0_clEvENKUlvE2_clEvEUlN3c108BFloat16EE_St5arrayIPcLm2EEEEviT0_T1_)
        /*006c*/ 	.short	0x0380
        /*006e*/ 	.short	0x0018


	//----- nvinfo : EIATTR_SW_WAR
	.align		4
.L_529:
        /*0070*/ 	.byte	0x04, 0x36
        /*0072*/ 	.short	(.L_531 - .L_530)
.L_530:
        /*0074*/ 	.word	0x00000008
.L_531:


//--------------------- .nv.info._ZN2at6native18elementwise_kernelILi128ELi4EZNS0_15gpu_kernel_implIZZZNS0_15tan_kernel_cudaERNS_18TensorIteratorBaseEENKUlvE0_clEvENKUlvE1_clEvEUlN3c104HalfEE_EEvS4_RKT_EUliE_EEviT1_ --------------------------
	.section	.nv.info._ZN2at6native18elementwise_kernelILi128ELi4EZNS0_15gpu_kernel_implIZZZNS0_15tan_kernel_cudaERNS_18TensorIteratorBaseEENKUlvE0_clEvENKUlvE1_clEvEUlN3c104HalfEE_EEvS4_RKT_EUliE_EEviT1_,"",@"SHT_CUDA_INFO"
	.sectionflags	@""
	.align	4


	//----- nvinfo : EIATTR_CUDA_API_VERSION
	.align		4
        /*0000*/ 	.byte	0x04, 0x37
        /*0002*/ 	.short	(.L_533 - .L_532)
.L_532:
        /*0004*/ 	.word	0x00000082


	//----- nvinfo : EIATTR_KPARAM_INFO
	.align		4
.L_533:
        /*0008*/ 	.byte	0x04, 0x17
        /*000a*/ 	.short	(.L_535 - .L_534)
.L_534:
        /*000c*/ 	.word	0x00000000
        /*0010*/ 	.short	0x0001
        /*0012*/ 	.short	0x0008
        /*0014*/ 	.byte	0x00, 0xf0, 0x61, 0x08


	//----- nvinfo : EIATTR_KPARAM_INFO
	.align		4
.L_535:
        /*0018*/ 	.byte	0x04, 0x17
        /*001a*/ 	.short	(.L_537 - .L_536)
.L_536:
        /*001c*/ 	.word	0x00000000
        /*0020*/ 	.short	0x0000
        /*0022*/ 	.short	0x0000
        /*0024*/ 	.byte	0x00, 0xf0, 0x11, 0x00


	//----- nvinfo : EIATTR_SPARSE_MMA_MASK
	.align		4
.L_537:
        /*0028*/ 	.byte	0x03, 0x50
        /*002a*/ 	.short	0x0000


	//----- nvinfo : EIATTR_MAXREG_COUNT
	.align		4
        /*002c*/ 	.byte	0x03, 0x1b
        /*002e*/ 	.short	0x0080


	//----- nvinfo : EIATTR_EXTERNS
	.align		4
        /*0030*/ 	.byte	0x04, 0x0f
        /*0032*/ 	.short	(.L_539 - .L_538)


	//   ....[0]....
	.align		4
.L_538:
        /*0034*/ 	.word	index@(__assertfail)


	//----- nvinfo : EIATTR_MERCURY_ISA_VERSION
	.align		4
.L_539:
        /*0038*/ 	.byte	0x03, 0x5f
        /*003a*/ 	.short	0x0101


	//----- nvinfo : EIATTR_VRC_CTA_INIT_COUNT
	.align		4
        /*003c*/ 	.byte	0x02, 0x4a
	.zero		1
	.zero		1


	//----- nvinfo : EIATTR_SYSCALL_OFFSETS
	.align		4
        /*0040*/ 	.byte	0x04, 0x46
        /*0042*/ 	.short	(.L_541 - .L_540)


	//   ....[0]....
.L_540:
        /*0044*/ 	.word	0x00002270


	//   ....[1]....
        /*0048*/ 	.word	0x000031c0


	//   ....[2]....
        /*004c*/ 	.word	0x000055d0


	//   ....[3]....
        /*0050*/ 	.word	0x00006350


	//   ....[4]....
        /*0054*/ 	.word	0x00008870


	//   ....[5]....
        /*0058*/ 	.word	0x000095f0


	//   ....[6]....
        /*005c*/ 	.word	0x0000bb20


	//   ....[7]....
        /*0060*/ 	.word	0x0000c870


	//----- nvinfo : EIATTR_EXIT_INSTR_OFFSETS
	.align		4
.L_541:
        /*0064*/ 	.byte	0x04, 0x1c
        /*0066*/ 	.short	(.L_543 - .L_542)


	//   ....[0]....
.L_542:
        /*0068*/ 	.word	0x000098d0


	//   ....[1]....
        /*006c*/ 	.word	0x0000bd10


	//   ....[2]....
        /*0070*/ 	.word	0x0000bd50


	//   ....[3]....
        /*0074*/ 	.word	0x0000bdf0


	//   ....[4]....
        /*0078*/ 	.word	0x0000be30


	//   ....[5]....
        /*007c*/ 	.word	0x0000be70


	//   ....[6]....
        /*0080*/ 	.word	0x0000bf00


	//   ....[7]....
        /*0084*/ 	.word	0x0000bf20


	//   ....[8]....
        /*0088*/ 	.word	0x0000bfc0


	//   ....[9]....
        /*008c*/ 	.word	0x0000c010


	//   ....[10]....
        /*0090*/ 	.word	0x0000c060


	//   ....[11]....
        /*0094*/ 	.word	0x0000c140


	//   ....[12]....
        /*0098*/ 	.word	0x0000c2b0


	//   ....[13]....
        /*009c*/ 	.word	0x0000c420


	//   ....[14]....
        /*00a0*/ 	.word	0x0000c580


	//   ....[15]....
        /*00a4*/ 	.word	0x0000c5c0


	//   ....[16]....
        /*00a8*/ 	.word	0x0000c600


	//   ....[17]....
        /*00ac*/ 	.word	0x0000c6b0


	//   ....[18]....
        /*00b0*/ 	.word	0x0000c710


	//   ....[19]....
        /*00b4*/ 	.word	0x0000c880


	//   ....[20]....
        /*00b8*/ 	.word	0x0000c990


	//   ....[21]....
        /*00bc*/ 	.word	0x0000cad0


	//   ....[22]....
        /*00c0*/ 	.word	0x0000cb10


	//----- nvinfo : EIATTR_MAX_THREADS
	.align		4
.L_543:
        /*00c4*/ 	.byte	0x04, 0x05
        /*00c6*/ 	.short	(.L_545 - .L_544)
.L_544:
        /*00c8*/ 	.word	0x00000080
        /*00cc*/ 	.word	0x00000001
        /*00d0*/ 	.word	0x00000001


	//----- nvinfo : EIATTR_CRS_STACK_SIZE
	.align		4
.L_545:
        /*00d4*/ 	.byte	0x04, 0x1e
        /*00d6*/ 	.short	(.L_547 - .L_546)
.L_546:
        /*00d8*/ 	.word	0x00000000


	//----- nvinfo : EIATTR_CBANK_PARAM_SIZE
	.align		4
.L_547:
        /*00dc*/ 	.byte	0x03, 0x19
        /*00de*/ 	.short	0x0220


	//----- nvinfo : EIATTR_PARAM_CBANK
	.align		4
        /*00e0*/ 	.byte	0x04, 0x0a
        /*00e2*/ 	.short	(.L_549 - .L_548)
	.align		4
.L_548:
        /*00e4*/ 	.word	index@(.nv.constant0._ZN2at6native18elementwise_kernelILi128ELi4EZNS0_15gpu_kernel_implIZZZNS0_15tan_kernel_cudaERNS_18TensorIteratorBaseEENKUlvE0_clEvENKUlvE1_clEvEUlN3c104HalfEE_EEvS4_RKT_EUliE_EEviT1_)
        /*00e8*/ 	.short	0x0380
        /*00ea*/ 	.short	0x0220


	//----- nvinfo : EIATTR_SW_WAR
	.align		4
.L_549:
        /*00ec*/ 	.byte	0x04, 0x36
        /*00ee*/ 	.short	(.L_551 - .L_550)
.L_550:
        /*00f0*/ 	.word	0x00000008
.L_551:


//--------------------- .nv.info._ZN2at6native27unrolled_elementwise_kernelIZZZNS0_15tan_kernel_cudaERNS_18TensorIteratorBaseEENKUlvE0_clEvENKUlvE1_clEvEUlN3c104HalfEE_St5arrayIPcLm2EELi4E23TrivialOffsetCalculatorILi1EjESD_NS0_6memory12LoadWithCastILi1EEENSE_13StoreWithCastILi1EEEEEviT_T0_T2_T3_T4_T5_ --------------------------
	.section	.nv.info._ZN2at6native27unrolled_elementwise_kernelIZZZNS0_15tan_kernel_cudaERNS_18TensorIteratorBaseEENKUlvE0_clEvENKUlvE1_clEvEUlN3c104HalfEE_St5arrayIPcLm2EELi4E23TrivialOffsetCalculatorILi1EjESD_NS0_6memory12LoadWithCastILi1EEENSE_13StoreWithCastILi1EEEEEviT_T0_T2_T3_T4_T5_,"",@"SHT_CUDA_INFO"
	.sectionflags	@""
	.align	4


	//----- nvinfo : EIATTR_CUDA_API_VERSION
	.align		4
        /*0000*/ 	.byte	0x04, 0x37
        /*0002*/ 	.short	(.L_553 - .L_552)
.L_552:
        /*0004*/ 	.word	0x00000082


	//----- nvinfo : EIATTR_KPARAM_INFO
	.align		4
.L_553:
        /*0008*/ 	.byte	0x04, 0x17
        /*000a*/ 	.short	(.L_555 - .L_554)
.L_554:
        /*000c*/ 	.word	0x00000000
        /*0010*/ 	.short	0x0006
        /*0012*/ 	.short	0x0024
        /*0014*/ 	.byte	0x00, 0xf0, 0x21, 0x00


	//----- nvinfo : EIATTR_KPARAM_INFO
	.align		4
.L_555:
        /*0018*/ 	.byte	0x04, 0x17
        /*001a*/ 	.short	(.L_557 - .L_556)
.L_556:
        /*001c*/ 	.word	0x00000000
        /*0020*/ 	.short	0x0005
        /*0022*/ 	.short	0x001c
        /*0024*/ 	.byte	0x00, 0xf0, 0x21, 0x00


	//----- nvinfo : EIATTR_KPARAM_INFO
	.align		4
.L_557:
        /*0028*/ 	.byte	0x04, 0x17
        /*002a*/ 	.short	(.L_559 - .L_558)
.L_558:
        /*002c*/ 	.word	0x00000000
        /*0030*/ 	.short	0x0004
        /*0032*/ 	.short	0x0019
        /*0034*/ 	.byte	0x00, 0xf0, 0x05, 0x00


	//----- nvinfo : EIATTR_KPARAM_INFO
	.align		4
.L_559:
        /*0038*/ 	.byte	0x04, 0x17
        /*003a*/ 	.short	(.L_561 - .L_560)
.L_560:
        /*003c*/ 	.word	0x00000000
        /*0040*/ 	.short	0x0003
        /*0042*/ 	.short	0x0018
        /*0044*/ 	.byte	0x00, 0xf0, 0x05, 0x00


	//----- nvinfo : EIATTR_KPARAM_INFO
	.align		4
.L_561:
        /*0048*/ 	.byte	0x04, 0x17
        /*004a*/ 	.short	(.L_563 - .L_562)
.L_562:
        /*004c*/ 	.word	0x00000000
        /*0050*/ 	.short	0x0002
        /*0052*/ 	.short	0x0008
        /*0054*/ 	.byte	0x00, 0xf0, 0x41, 0x00


	//----- nvinfo : EIATTR_KPARAM_INFO
	.align		4
.L_563:
        /*0058*/ 	.byte	0x04, 0x17
        /*005a*/ 	.short	(.L_565 - .L_564)
.L_564:
        /*005c*/ 	.word	0x00000000
        /*0060*/ 	.short	0x0001
        /*0062*/ 	.short	0x0004
        /*0064*/ 	.byte	0x00, 0xf0, 0x05, 0x00


	//----- nvinfo : EIATTR_KPARAM_INFO
	.align		4
.L_565:
        /*0068*/ 	.byte	0x04, 0x17
        /*006a*/ 	.short	(.L_567 - .L_566)
.L_566:
        /*006c*/ 	.word	0x00000000
        /*0070*/ 	.short	0x0000
        /*0072*/ 	.short	0x0000
        /*0074*/ 	.byte	0x00, 0xf0, 0x11, 0x00


	//----- nvinfo : EIATTR_SPARSE_MMA_MASK
	.align		4
.L_567:
        /*0078*/ 	.byte	0x03, 0x50
        /*007a*/ 	.short	0x0000


	//----- nvinfo : EIATTR_MAXREG_COUNT
	.align		4
        /*007c*/ 	.byte	0x03, 0x1b
        /*007e*/ 	.short	0x00ff


	//----- nvinfo : EIATTR_EXTERNS
	.align		4
        /*0080*/ 	.byte	0x04, 0x0f
        /*0082*/ 	.short	(.L_569 - .L_568)


	//   ....[0]....
	.align		4
.L_568:
        /*0084*/ 	.word	index@(__assertfail)


	//----- nvinfo : EIATTR_MERCURY_ISA_VERSION
	.align		4
.L_569:
        /*0088*/ 	.byte	0x03, 0x5f
        /*008a*/ 	.short	0x0101


	//----- nvinfo : EIATTR_VRC_CTA_INIT_COUNT
	.align		4
        /*008c*/ 	.byte	0x02, 0x4a
	.zero		1
	.zero		1


	//----- nvinfo : EIATTR_SYSCALL_OFFSETS
	.align		4
        /*0090*/ 	.byte	0x04, 0x46
        /*0092*/ 	.short	(.L_571 - .L_570)


	//   ....[0]....
.L_570:
        /*0094*/ 	.word	0x00001040


	//   ....[1]....
        /*0098*/ 	.word	0x00002260


	//   ....[2]....
        /*009c*/ 	.word	0x000033c0


	//   ....[3]....
        /*00a0*/ 	.word	0x00004440


	//   ....[4]....
        /*00a4*/ 	.word	0x00005640


	//   ....[5]....
        /*00a8*/ 	.word	0x00006500


	//   ....[6]....
        /*00ac*/ 	.word	0x00007480


	//   ....[7]....
        /*00b0*/ 	.word	0x00008400


	//----- nvinfo : EIATTR_EXIT_INSTR_OFFSETS
	.align		4
.L_571:
        /*00b4*/ 	.byte	0x04, 0x1c
        /*00b6*/ 	.short	(.L_573 - .L_572)


	//   ....[0]....
.L_572:
        /*00b8*/ 	.word	0x00007750


	//   ....[1]....
        /*00bc*/ 	.word	0x000078a0


	//   ....[2]....
        /*00c0*/ 	.word	0x000078e0


	//   ....[3]....
        /*00c4*/ 	.word	0x00007980


	//   ....[4]....
        /*00c8*/ 	.word	0x000079c0


	//   ....[5]....
        /*00cc*/ 	.word	0x00007a00


	//   ....[6]....
        /*00d0*/ 	.word	0x00007a90


	//   ....[7]....
        /*00d4*/ 	.word	0x00007ab0


	//   ....[8]....
        /*00d8*/ 	.word	0x00007b50


	//   ....[9]....
        /*00dc*/ 	.word	0x00007ba0


	//   ....[10]....
        /*00e0*/ 	.word	0x00007bf0


	//   ....[11]....
        /*00e4*/ 	.word	0x00007cd0


	//   ....[12]....
        /*00e8*/ 	.word	0x00007e40


	//   ....[13]....
        /*00ec*/ 	.word	0x00007fb0


	//   ....[14]....
        /*00f0*/ 	.word	0x00008110


	//   ....[15]....
        /*00f4*/ 	.word	0x00008150


	//   ....[16]....
        /*00f8*/ 	.word	0x00008190


	//   ....[17]....
        /*00fc*/ 	.word	0x00008240


	//   ....[18]....
        /*0100*/ 	.word	0x000082a0


	//   ....[19]....
        /*0104*/ 	.word	0x00008410


	//   ....[20]....
        /*0108*/ 	.word	0x00008520


	//   ....[21]....
        /*010c*/ 	.word	0x00008660


	//   ....[22]....
        /*0110*/ 	.word	0x000086a0


	//----- nvinfo : EIATTR_MAX_THREADS
	.align		4
.L_573:
        /*0114*/ 	.byte	0x04, 0x05
        /*0116*/ 	.short	(.L_575 - .L_574)
.L_574:
        /*0118*/ 	.word	0x00000080
        /*011c*/ 	.word	0x00000001
        /*0120*/ 	.word	0x00000001


	//----- nvinfo : EIATTR_CRS_STACK_SIZE
	.align		4
.L_575:
        /*0124*/ 	.byte	0x04, 0x1e
        /*0126*/ 	.short	(.L_577 - .L_576)
.L_576:
        /*0128*/ 	.word	0x00000000


	//----- nvinfo : EIATTR_CBANK_PARAM_SIZE
	.align		4
.L_577:
        /*012c*/ 	.byte	0x03, 0x19
        /*012e*/ 	.short	0x002c


	//----- nvinfo : EIATTR_PARAM_CBANK
	.align		4
        /*0130*/ 	.byte	0x04, 0x0a
        /*0132*/ 	.short	(.L_579 - .L_578)
	.align		4
.L_578:
        /*0134*/ 	.word	index@(.nv.constant0._ZN2at6native27unrolled_elementwise_kernelIZZZNS0_15tan_kernel_cudaERNS_18TensorIteratorBaseEENKUlvE0_clEvENKUlvE1_clEvEUlN3c104HalfEE_St5arrayIPcLm2EELi4E23TrivialOffsetCalculatorILi1EjESD_NS0_6memory12LoadWithCastILi1EEENSE_13StoreWithCastILi1EEEEEviT_T0_T2_T3_T4_T5_)
        /*0138*/ 	.short	0x0380
        /*013a*/ 	.short	0x002c


	//----- nvinfo : EIATTR_SW_WAR
	.align		4
.L_579:
        /*013c*/ 	.byte	0x04, 0x36
        /*013e*/ 	.short	(.L_581 - .L_580)
.L_580:
        /*0140*/ 	.word	0x00000008
.L_581:


//--------------------- .nv.info._ZN2at6native18elementwise_kernelILi128ELi4EZNS0_22gpu_kernel_impl_nocastIZZZNS0_15tan_kernel_cudaERNS_18TensorIteratorBaseEENKUlvE0_clEvENKUlvE1_clEvEUlN3c104HalfEE_EEvS4_RKT_EUliE_EEviT1_ --------------------------
	.section	.nv.info._ZN2at6native18elementwise_kernelILi128ELi4EZNS0_22gpu_kernel_impl_nocastIZZZNS0_15tan_kernel_cudaERNS_18TensorIteratorBaseEENKUlvE0_clEvENKUlvE1_clEvEUlN3c104HalfEE_EEvS4_RKT_EUliE_EEviT1_,"",@"SHT_CUDA_INFO"
	.sectionflags	@""
	.align	4


	//----- nvinfo : EIATTR_CUDA_API_VERSION
	.align		4
        /*0000*/ 	.byte	0x04, 0x37
        /*0002*/ 	.short	(.L_583 - .L_582)
.L_582:
        /*0004*/ 	.word	0x00000082


	//----- nvinfo : EIATTR_KPARAM_INFO
	.align		4
.L_583:
        /*0008*/ 	.byte	0x04, 0x17
        /*000a*/ 	.short	(.L_585 - .L_584)
.L_584:
        /*000c*/ 	.word	0x00000000
        /*0010*/ 	.short	0x0001
        /*0012*/ 	.short	0x0008
        /*0014*/ 	.byte	0x00, 0xf0, 0x61, 0x08


	//----- nvinfo : EIATTR_KPARAM_INFO
	.align		4
.L_585:
        /*0018*/ 	.byte	0x04, 0x17
        /*001a*/ 	.short	(.L_587 - .L_586)
.L_586:
        /*001c*/ 	.word	0x00000000
        /*0020*/ 	.short	0x0000
        /*0022*/ 	.short	0x0000
        /*0024*/ 	.byte	0x00, 0xf0, 0x11, 0x00


	//----- nvinfo : EIATTR_SPARSE_MMA_MASK
	.align		4
.L_587:
        /*0028*/ 	.byte	0x03, 0x50
        /*002a*/ 	.short	0x0000


	//----- nvinfo : EIATTR_MAXREG_COUNT
	.align		4
        /*002c*/ 	.byte	0x03, 0x1b
        /*002e*/ 	.short	0x0080


	//----- nvinfo : EIATTR_MERCURY_ISA_VERSION
	.align		4
        /*0030*/ 	.byte	0x03, 0x5f
        /*0032*/ 	.short	0x0101


	//----- nvinfo : EIATTR_VRC_CTA_INIT_COUNT
	.align		4
        /*0034*/ 	.byte	0x02, 0x4a
	.zero		1
	.zero		1


	//----- nvinfo : EIATTR_EXIT_INSTR_OFFSETS
	.align		4
        /*0038*/ 	.byte	0x04, 0x1c
        /*003a*/ 	.short	(.L_589 - .L_588)


	//   ....[0]....
.L_588:
        /*003c*/ 	.word	0x000003c0


	//   ....[1]....
        /*0040*/ 	.word	0x00000480


	//   ....[2]....
        /*0044*/ 	.word	0x00004060


	//   ....[3]....
        /*0048*/ 	.word	0x000053f0


	//----- nvinfo : EIATTR_MAX_THREADS
	.align		4
.L_589:
        /*004c*/ 	.byte	0x04, 0x05
        /*004e*/ 	.short	(.L_591 - .L_590)
.L_590:
        /*0050*/ 	.word	0x00000080
        /*0054*/ 	.word	0x00000001
        /*0058*/ 	.word	0x00000001


	//----- nvinfo : EIATTR_CRS_STACK_SIZE
	.align		4
.L_591:
        /*005c*/ 	.byte	0x04, 0x1e
        /*005e*/ 	.short	(.L_593 - .L_592)
.L_592:
        /*0060*/ 	.word	0x00000000


	//----- nvinfo : EIATTR_CBANK_PARAM_SIZE
	.align		4
.L_593:
        /*0064*/ 	.byte	0x03, 0x19
        /*0066*/ 	.short	0x0220


	//----- nvinfo : EIATTR_PARAM_CBANK
	.align		4
        /*0068*/ 	.byte	0x04, 0x0a
        /*006a*/ 	.short	(.L_595 - .L_594)
	.align		4
.L_594:
        /*006c*/ 	.word	index@(.nv.constant0._ZN2at6native18elementwise_kernelILi128ELi4EZNS0_22gpu_kernel_impl_nocastIZZZNS0_15tan_kernel_cudaERNS_18TensorIteratorBaseEENKUlvE0_clEvENKUlvE1_clEvEUlN3c104HalfEE_EEvS4_RKT_EUliE_EEviT1_)
        /*0070*/ 	.short	0x0380
        /*0072*/ 	.short	0x0220


	//----- nvinfo : EIATTR_SW_WAR
	.align		4
.L_595:
        /*0074*/ 	.byte	0x04, 0x36
        /*0076*/ 	.short	(.L_597 - .L_596)
.L_596:
        /*0078*/ 	.word	0x00000008
.L_597:


//--------------------- .nv.info._ZN2at6native27unrolled_elementwise_kernelIZZZNS0_15tan_kernel_cudaERNS_18TensorIteratorBaseEENKUlvE0_clEvENKUlvE1_clEvEUlN3c104HalfEE_St5arrayIPcLm2EELi4E23TrivialOffsetCalculatorILi1EjESD_NS0_6memory15LoadWithoutCastENSE_16StoreWithoutCastEEEviT_T0_T2_T3_T4_T5_ --------------------------
	.section	.nv.info._ZN2at6native27unrolled_elementwise_kernelIZZZNS0_15tan_kernel_cudaERNS_18TensorIteratorBaseEENKUlvE0_clEvENKUlvE1_clEvEUlN3c104HalfEE_St5arrayIPcLm2EELi4E23TrivialOffsetCalculatorILi1EjESD_NS0_6memory15LoadWithoutCastENSE_16StoreWithoutCastEEEviT_T0_T2_T3_T4_T5_,"",@"SHT_CUDA_INFO"
	.sectionflags	@""
	.align	4


	//----- nvinfo : EIATTR_CUDA_API_VERSION
	.align		4
        /*0000*/ 	.byte	0x04, 0x37
        /*0002*/ 	.short	(.L_599 - .L_598)
.L_598:
        /*0004*/ 	.word	0x00000082


	//----- nvinfo : EIATTR_KPARAM_INFO
	.align		4
.L_599:
        /*0008*/ 	.byte	0x04, 0x17
        /*000a*/ 	.short	(.L_601 - .L_600)
.L_600:
        /*000c*/ 	.word	0x00000000
        /*0010*/ 	.short	0x0006
        /*0012*/ 	.short	0x001b
        /*0014*/ 	.byte	0x00, 0xf0, 0x05, 0x00


	//----- nvinfo : EIATTR_KPARAM_INFO
	.align		4
.L_601:
        /*0018*/ 	.byte	0x04, 0x17
        /*001a*/ 	.short	(.L_603 - .L_602)
.L_602:
        /*001c*/ 	.word	0x00000000
        /*0020*/ 	.short	0x0005
        /*0022*/ 	.short	0x001a
        /*0024*/ 	.byte	0x00, 0xf0, 0x05, 0x00


	//----- nvinfo : EIATTR_KPARAM_INFO
	.align		4
.L_603:
        /*0028*/ 	.byte	0x04, 0x17
        /*002a*/ 	.short	(.L_605 - .L_604)
.L_604:
        /*002c*/ 	.word	0x00000000
        /*0030*/ 	.short	0x0004
        /*0032*/ 	.short	0x0019
        /*0034*/ 	.byte	0x00, 0xf0, 0x05, 0x00


	//----- nvinfo : EIATTR_KPARAM_INFO
	.align		4
.L_605:
        /*0038*/ 	.byte	0x04, 0x17
        /*003a*/ 	.short	(.L_607 - .L_606)
.L_606:
        /*003c*/ 	.word	0x00000000
        /*0040*/ 	.short	0x0003
        /*0042*/ 	.short	0x0018
        /*0044*/ 	.byte	0x00, 0xf0, 0x05, 0x00


	//----- nvinfo : EIATTR_KPARAM_INFO
	.align		4
.L_607:
        /*0048*/ 	.byte	0x04, 0x17
        /*004a*/ 	.short	(.L_609 - .L_608)
.L_608:
        /*004c*/ 	.word	0x00000000
        /*0050*/ 	.short	0x0002
        /*0052*/ 	.short	0x0008
        /*0054*/ 	.byte	0x00, 0xf0, 0x41, 0x00


	//----- nvinfo : EIATTR_KPARAM_INFO
	.align		4
.L_609:
        /*0058*/ 	.byte	0x04, 0x17
        /*005a*/ 	.short	(.L_611 - .L_610)
.L_610:
        /*005c*/ 	.word	0x00000000
        /*0060*/ 	.short	0x0001
        /*0062*/ 	.short	0x0004
        /*0064*/ 	.byte	0x00, 0xf0, 0x05, 0x00


	//----- nvinfo : EIATTR_KPARAM_INFO
	.align		4
.L_611:
        /*0068*/ 	.byte	0x04, 0x17
        /*006a*/ 	.short	(.L_613 - .L_612)
.L_612:
        /*006c*/ 	.word	0x00000000
        /*0070*/ 	.short	0x0000
        /*0072*/ 	.short	0x0000
        /*0074*/ 	.byte	0x00, 0xf0, 0x11, 0x00


	//----- nvinfo : EIATTR_SPARSE_MMA_MASK
	.align		4
.L_613:
        /*0078*/ 	.byte	0x03, 0x50
        /*007a*/ 	.short	0x0000


	//----- nvinfo : EIATTR_MAXREG_COUNT
	.align		4
        /*007c*/ 	.byte	0x03, 0x1b
        /*007e*/ 	.short	0x00ff


	//----- nvinfo : EIATTR_MERCURY_ISA_VERSION
	.align		4
        /*0080*/ 	.byte	0x03, 0x5f
        /*0082*/ 	.short	0x0101


	//----- nvinfo : EIATTR_VRC_CTA_INIT_COUNT
	.align		4
        /*0084*/ 	.byte	0x02, 0x4a
	.zero		1
	.zero		1


	//----- nvinfo : EIATTR_EXIT_INSTR_OFFSETS
	.align		4
        /*0088*/ 	.byte	0x04, 0x1c
        /*008a*/ 	.short	(.L_615 - .L_614)


	//   ....[0]....
.L_614:
        /*008c*/ 	.word	0x00000570


	//   ....[1]....
        /*0090*/ 	.word	0x000005f0


	//----- nvinfo : EIATTR_MAX_THREADS
	.align		4
.L_615:
        /*0094*/ 	.byte	0x04, 0x05
        /*0096*/ 	.short	(.L_617 - .L_616)
.L_616:
        /*0098*/ 	.word	0x00000080
        /*009c*/ 	.word	0x00000001
        /*00a0*/ 	.word	0x00000001


	//----- nvinfo : EIATTR_CRS_STACK_SIZE
	.align		4
.L_617:
        /*00a4*/ 	.byte	0x04, 0x1e
        /*00a6*/ 	.short	(.L_619 - .L_618)
.L_618:
        /*00a8*/ 	.word	0x00000000


	//----- nvinfo : EIATTR_CBANK_PARAM_SIZE
	.align		4
.L_619:
        /*00ac*/ 	.byte	0x03, 0x19
        /*00ae*/ 	.short	0x001c


	//----- nvinfo : EIATTR_PARAM_CBANK
	.align		4
        /*00b0*/ 	.byte	0x04, 0x0a
        /*00b2*/ 	.short	(.L_621 - .L_620)
	.align		4
.L_620:
        /*00b4*/ 	.word	index@(.nv.constant0._ZN2at6native27unrolled_elementwise_kernelIZZZNS0_15tan_kernel_cudaERNS_18TensorIteratorBaseEENKUlvE0_clEvENKUlvE1_clEvEUlN3c104HalfEE_St5arrayIPcLm2EELi4E23TrivialOffsetCalculatorILi1EjESD_NS0_6memory15LoadWithoutCastENSE_16StoreWithoutCastEEEviT_T0_T2_T3_T4_T5_)
        /*00b8*/ 	.short	0x0380
        /*00ba*/ 	.short	0x001c


	//----- nvinfo : EIATTR_SW_WAR
	.align		4
.L_621:
        /*00bc*/ 	.byte	0x04, 0x36
        /*00be*/ 	.short	(.L_623 - .L_622)
.L_622:
        /*00c0*/ 	.word	0x00000008
.L_623:


//--------------------- .nv.info._ZN2at6native29vectorized_elementwise_kernelILi2EZZZNS0_15tan_kernel_cudaERNS_18TensorIteratorBaseEENKUlvE0_clEvENKUlvE1_clEvEUlN3c104HalfEE_St5arrayIPcLm2EEEEviT0_T1_ --------------------------
	.section	.nv.info._ZN2at6native29vectorized_elementwise_kernelILi2EZZZNS0_15tan_kernel_cudaERNS_18TensorIteratorBaseEENKUlvE0_clEvENKUlvE1_clEvEUlN3c104HalfEE_St5arrayIPcLm2EEEEviT0_T1_,"",@"SHT_CUDA_INFO"
	.sectionflags	@""
	.align	4


	//----- nvinfo : EIATTR_CUDA_API_VERSION
	.align		4
        /*0000*/ 	.byte	0x04, 0x37
        /*0002*/ 	.short	(.L_625 - .L_624)
.L_624:
        /*0004*/ 	.word	0x00000082


	//----- nvinfo : EIATTR_KPARAM_INFO
	.align		4
.L_625:
        /*0008*/ 	.byte	0x04, 0x17
        /*000a*/ 	.short	(.L_627 - .L_626)
.L_626:
        /*000c*/ 	.word	0x00000000
        /*0010*/ 	.short	0x0002
        /*0012*/ 	.short	0x0008
        /*0014*/ 	.byte	0x00, 0xf0, 0x41, 0x00


	//----- nvinfo : EIATTR_KPARAM_INFO
	.align		4
.L_627:
        /*0018*/ 	.byte	0x04, 0x17
        /*001a*/ 	.short	(.L_629 - .L_628)
.L_628:
        /*001c*/ 	.word	0x00000000
        /*0020*/ 	.short	0x0001
        /*0022*/ 	.short	0x0004
        /*0024*/ 	.byte	0x00, 0xf0, 0x05, 0x00


	//----- nvinfo : EIATTR_KPARAM_INFO
	.align		4
.L_629:
        /*0028*/ 	.byte	0x04, 0x17
        /*002a*/ 	.short	(.L_631 - .L_630)
.L_630:
        /*002c*/ 	.word	0x00000000
        /*0030*/ 	.short	0x0000
        /*0032*/ 	.short	0x0000
        /*0034*/ 	.byte	0x00, 0xf0, 0x11, 0x00


	//----- nvinfo : EIATTR_SPARSE_MMA_MASK
	.align		4
.L_631:
        /*0038*/ 	.byte	0x03, 0x50
        /*003a*/ 	.short	0x0000


	//----- nvinfo : EIATTR_MAXREG_COUNT
	.align		4
        /*003c*/ 	.byte	0x03, 0x1b
        /*003e*/ 	.short	0x00ff


	//----- nvinfo : EIATTR_MERCURY_ISA_VERSION
	.align		4
        /*0040*/ 	.byte	0x03, 0x5f
        /*0042*/ 	.short	0x0101


	//----- nvinfo : EIATTR_VRC_CTA_INIT_COUNT
	.align		4
        /*0044*/ 	.byte	0x02, 0x4a
	.zero		1
	.zero		1


	//----- nvinfo : EIATTR_EXIT_INSTR_OFFSETS
	.align		4
        /*0048*/ 	.byte	0x04, 0x1c
        /*004a*/ 	.short	(.L_633 - .L_632)


	//   ....[0]....
.L_632:
        /*004c*/ 	.word	0x00000bd0


	//   ....[1]....
        /*0050*/ 	.word	0x00000c20


	//   ....[2]....
        /*0054*/ 	.word	0x00001060


	//----- nvinfo : EIATTR_MAX_THREADS
	.align		4
.L_633:
        /*0058*/ 	.byte	0x04, 0x05
        /*005a*/ 	.short	(.L_635 - .L_634)
.L_634:
        /*005c*/ 	.word	0x00000080
        /*0060*/ 	.word	0x00000001
        /*0064*/ 	.word	0x00000001


	//----- nvinfo : EIATTR_CRS_STACK_SIZE
	.align		4
.L_635:
        /*0068*/ 	.byte	0x04, 0x1e
        /*006a*/ 	.short	(.L_637 - .L_636)
.L_636:
        /*006c*/ 	.word	0x00000000


	//----- nvinfo : EIATTR_CBANK_PARAM_SIZE
	.align		4
.L_637:
        /*0070*/ 	.byte	0x03, 0x19
        /*0072*/ 	.short	0x0018


	//----- nvinfo : EIATTR_PARAM_CBANK
	.align		4
        /*0074*/ 	.byte	0x04, 0x0a
        /*0076*/ 	.short	(.L_639 - .L_638)
	.align		4
.L_638:
        /*0078*/ 	.word	index@(.nv.constant0._ZN2at6native29vectorized_elementwise_kernelILi2EZZZNS0_15tan_kernel_cudaERNS_18TensorIteratorBaseEENKUlvE0_clEvENKUlvE1_clEvEUlN3c104HalfEE_St5arrayIPcLm2EEEEviT0_T1_)
        /*007c*/ 	.short	0x0380
        /*007e*/ 	.short	0x0018


	//----- nvinfo : EIATTR_SW_WAR
	.align		4
.L_639:
        /*0080*/ 	.byte	0x04, 0x36
        /*0082*/ 	.short	(.L_641 - .L_640)
.L_640:
        /*0084*/ 	.word	0x00000008
.L_641:


//--------------------- .nv.info._ZN2at6native29vectorized_elementwise_kernelILi4EZZZNS0_15tan_kernel_cudaERNS_18TensorIteratorBaseEENKUlvE0_clEvENKUlvE1_clEvEUlN3c104HalfEE_St5arrayIPcLm2EEEEviT0_T1_ --------------------------
	.section	.nv.info._ZN2at6native29vectorized_elementwise_kernelILi4EZZZNS0_15tan_kernel_cudaERNS_18TensorIteratorBaseEENKUlvE0_clEvENKUlvE1_clEvEUlN3c104HalfEE_St5arrayIPcLm2EEEEviT0_T1_,"",@"SHT_CUDA_INFO"
	.sectionflags	@""
	.align	4


	//----- nvinfo : EIATTR_CUDA_API_VERSION
	.align		4
        /*0000*/ 	.byte	0x04, 0x37
        /*0002*/ 	.short	(.L_643 - .L_642)
.L_642:
        /*0004*/ 	.word	0x00000082


	//----- nvinfo : EIATTR_KPARAM_INFO
	.align		4
.L_643:
        /*0008*/ 	.byte	0x04, 0x17
        /*000a*/ 	.short	(.L_645 - .L_644)
.L_644:
        /*000c*/ 	.word	0x00000000
        /*0010*/ 	.short	0x0002
        /*0012*/ 	.short	0x0008
        /*0014*/ 	.byte	0x00, 0xf0, 0x41, 0x00


	//----- nvinfo : EIATTR_KPARAM_INFO
	.align		4
.L_645:
        /*0018*/ 	.byte	0x04, 0x17
        /*001a*/ 	.short	(.L_647 - .L_646)
.L_646:
        /*001c*/ 	.word	0x00000000
        /*0020*/ 	.short	0x0001
        /*0022*/ 	.short	0x0004
        /*0024*/ 	.byte	0x00, 0xf0, 0x05, 0x00


	//----- nvinfo : EIATTR_KPARAM_INFO
	.align		4
.L_647:
        /*0028*/ 	.byte	0x04, 0x17
        /*002a*/ 	.short	(.L_649 - .L_648)
.L_648:
        /*002c*/ 	.word	0x00000000
        /*0030*/ 	.short	0x0000
        /*0032*/ 	.short	0x0000
        /*0034*/ 	.byte	0x00, 0xf0, 0x11, 0x00


	//----- nvinfo : EIATTR_SPARSE_MMA_MASK
	.align		4
.L_649:
        /*0038*/ 	.byte	0x03, 0x50
        /*003a*/ 	.short	0x0000


	//----- nvinfo : EIATTR_MAXREG_COUNT
	.align		4
        /*003c*/ 	.byte	0x03, 0x1b
        /*003e*/ 	.short	0x00ff


	//----- nvinfo : EIATTR_MERCURY_ISA_VERSION
	.align		4
        /*0040*/ 	.byte	0x03, 0x5f
        /*0042*/ 	.short	0x0101


	//----- nvinfo : EIATTR_VRC_CTA_INIT_COUNT
	.align		4
        /*0044*/ 	.byte	0x02, 0x4a
	.zero		1
	.zero		1


	//----- nvinfo : EIATTR_EXIT_INSTR_OFFSETS
	.align		4
        /*0048*/ 	.byte	0x04, 0x1c
        /*004a*/ 	.short	(.L_651 - .L_650)


	//   ....[0]....
.L_650:
        /*004c*/ 	.word	0x00000bd0


	//   ....[1]....
        /*0050*/ 	.word	0x00000c20


	//   ....[2]....
        /*0054*/ 	.word	0x00001020


	//----- nvinfo : EIATTR_MAX_THREADS
	.align		4
.L_651:
        /*0058*/ 	.byte	0x04, 0x05
        /*005a*/ 	.short	(.L_653 - .L_652)
.L_652:
        /*005c*/ 	.word	0x00000080
        /*0060*/ 	.word	0x00000001
        /*0064*/ 	.word	0x00000001


	//----- nvinfo : EIATTR_CRS_STACK_SIZE
	.align		4
.L_653:
        /*0068*/ 	.byte	0x04, 0x1e
        /*006a*/ 	.short	(.L_655 - .L_654)
.L_654:
        /*006c*/ 	.word	0x00000000


	//----- nvinfo : EIATTR_CBANK_PARAM_SIZE
	.align		4
.L_655:
        /*0070*/ 	.byte	0x03, 0x19
        /*0072*/ 	.short	0x0018


	//----- nvinfo : EIATTR_PARAM_CBANK
	.align		4
        /*0074*/ 	.byte	0x04, 0x0a
        /*0076*/ 	.short	(.L_657 - .L_656)
	.align		4
.L_656:
        /*0078*/ 	.word	index@(.nv.constant0._ZN2at6native29vectorized_elementwise_kernelILi4EZZZNS0_15tan_kernel_cudaERNS_18TensorIteratorBaseEENKUlvE0_clEvENKUlvE1_clEvEUlN3c104HalfEE_St5arrayIPcLm2EEEEviT0_T1_)
        /*007c*/ 	.short	0x0380
        /*007e*/ 	.short	0x0018


	//----- nvinfo : EIATTR_SW_WAR
	.align		4
.L_657:
        /*0080*/ 	.byte	0x04, 0x36
        /*0082*/ 	.short	(.L_659 - .L_658)
.L_658:
        /*0084*/ 	.word	0x00000008
.L_659:


//--------------------- .nv.info._ZN2at6native29vectorized_elementwise_kernelILi8EZZZNS0_15tan_kernel_cudaERNS_18TensorIteratorBaseEENKUlvE0_clEvENKUlvE1_clEvEUlN3c104HalfEE_St5arrayIPcLm2EEEEviT0_T1_ --------------------------
	.section	.nv.info._ZN2at6native29vectorized_elementwise_kernelILi8EZZZNS0_15tan_kernel_cudaERNS_18TensorIteratorBaseEENKUlvE0_clEvENKUlvE1_clEvEUlN3c104HalfEE_St5arrayIPcLm2EEEEviT0_T1_,"",@"SHT_CUDA_INFO"
	.sectionflags	@""
	.align	4


	//----- nvinfo : EIATTR_CUDA_API_VERSION
	.align		4
        /*0000*/ 	.byte	0x04, 0x37
        /*0002*/ 	.short	(.L_661 - .L_660)
.L_660:
        /*0004*/ 	.word	0x00000082


	//----- nvinfo : EIATTR_KPARAM_INFO
	.align		4
.L_661:
        /*0008*/ 	.byte	0x04, 0x17
        /*000a*/ 	.short	(.L_663 - .L_662)
.L_662:
        /*000c*/ 	.word	0x00000000
        /*0010*/ 	.short	0x0002
        /*0012*/ 	.short	0x0008
        /*0014*/ 	.byte	0x00, 0xf0, 0x41, 0x00


	//----- nvinfo : EIATTR_KPARAM_INFO
	.align		4
.L_663:
        /*0018*/ 	.byte	0x04, 0x17
        /*001a*/ 	.short	(.L_665 - .L_664)
.L_664:
        /*001c*/ 	.word	0x00000000
        /*0020*/ 	.short	0x0001
        /*0022*/ 	.short	0x0004
        /*0024*/ 	.byte	0x00, 0xf0, 0x05, 0x00


	//----- nvinfo : EIATTR_KPARAM_INFO
	.align		4
.L_665:
        /*0028*/ 	.byte	0x04, 0x17
        /*002a*/ 	.short	(.L_667 - .L_666)
.L_666:
        /*002c*/ 	.word	0x00000000
        /*0030*/ 	.short	0x0000
        /*0032*/ 	.short	0x0000
        /*0034*/ 	.byte	0x00, 0xf0, 0x11, 0x00


	//----- nvinfo : EIATTR_SPARSE_MMA_MASK
	.align		4
.L_667:
        /*0038*/ 	.byte	0x03, 0x50
        /*003a*/ 	.short	0x0000


	//----- nvinfo : EIATTR_MAXREG_COUNT
	.align		4
        /*003c*/ 	.byte	0x03, 0x1b
        /*003e*/ 	.short	0x00ff


	//----- nvinfo : EIATTR_MERCURY_ISA_VERSION
	.align		4
        /*0040*/ 	.byte	0x03, 0x5f
        /*0042*/ 	.short	0x0101


	//----- nvinfo : EIATTR_VRC_CTA_INIT_COUNT
	.align		4
        /*0044*/ 	.byte	0x02, 0x4a
	.zero		1
	.zero		1


	//----- nvinfo : EIATTR_EXIT_INSTR_OFFSETS
	.align		4
        /*0048*/ 	.byte	0x04, 0x1c
        /*004a*/ 	.short	(.L_669 - .L_668)


	//   ....[0]....
.L_668:
        /*004c*/ 	.word	0x00000010


	//----- nvinfo : EIATTR_MAX_THREADS
	.align		4
.L_669:
        /*0050*/ 	.byte	0x04, 0x05
        /*0052*/ 	.short	(.L_671 - .L_670)
.L_670:
        /*0054*/ 	.word	0x00000080
        /*0058*/ 	.word	0x00000001
        /*005c*/ 	.word	0x00000001


	//----- nvinfo : EIATTR_CBANK_PARAM_SIZE
	.align		4
.L_671:
        /*0060*/ 	.byte	0x03, 0x19
        /*0062*/ 	.short	0x0018


	//----- nvinfo : EIATTR_PARAM_CBANK
	.align		4
        /*0064*/ 	.byte	0x04, 0x0a
        /*0066*/ 	.short	(.L_673 - .L_672)
	.align		4
.L_672:
        /*0068*/ 	.word	index@(.nv.constant0._ZN2at6native29vectorized_elementwise_kernelILi8EZZZNS0_15tan_kernel_cudaERNS_18TensorIteratorBaseEENKUlvE0_clEvENKUlvE1_clEvEUlN3c104HalfEE_St5arrayIPcLm2EEEEviT0_T1_)
        /*006c*/ 	.short	0x0380
        /*006e*/ 	.short	0x0018


	//----- nvinfo : EIATTR_SW_WAR
	.align		4
.L_673:
        /*0070*/ 	.byte	0x04, 0x36
        /*0072*/ 	.short	(.L_675 - .L_674)
.L_674:
        /*0074*/ 	.word	0x00000008
.L_675:


//--------------------- .nv.info._ZN2at6native18elementwise_kernelILi128ELi4EZNS0_15gpu_kernel_implIZZZNS0_15tan_kernel_cudaERNS_18TensorIteratorBaseEENKUlvE0_clEvENKUlvE0_clEvEUlfE_EEvS4_RKT_EUliE_EEviT1_ --------------------------
	.section	.nv.info._ZN2at6native18elementwise_kernelILi128ELi4EZNS0_15gpu_kernel_implIZZZNS0_15tan_kernel_cudaERNS_18TensorIteratorBaseEENKUlvE0_clEvENKUlvE0_clEvEUlfE_EEvS4_RKT_EUliE_EEviT1_,"",@"SHT_CUDA_INFO"
	.sectionflags	@""
	.align	4


	//----- nvinfo : EIATTR_CUDA_API_VERSION
	.align		4
        /*0000*/ 	.byte	0x04, 0x37
        /*0002*/ 	.short	(.L_677 - .L_676)
.L_676:
        /*0004*/ 	.word	0x00000082


	//----- nvinfo : EIATTR_KPARAM_INFO
	.align		4
.L_677:
        /*0008*/ 	.byte	0x04, 0x17
        /*000a*/ 	.short	(.L_679 - .L_678)
.L_678:
        /*000c*/ 	.word	0x00000000
        /*0010*/ 	.short	0x0001
        /*0012*/ 	.short	0x0008
        /*0014*/ 	.byte	0x00, 0xf0, 0x61, 0x08


	//----- nvinfo : EIATTR_KPARAM_INFO
	.align		4
.L_679:
        /*0018*/ 	.byte	0x04, 0x17
        /*001a*/ 	.short	(.L_681 - .L_680)
.L_680:
        /*001c*/ 	.word	0x00000000
        /*0020*/ 	.short	0x0000
        /*0022*/ 	.short	0x0000
        /*0024*/ 	.byte	0x00, 0xf0, 0x11, 0x00


	//----- nvinfo : EIATTR_SPARSE_MMA_MASK
	.align		4
.L_681:
        /*0028*/ 	.byte	0x03, 0x50
        /*002a*/ 	.short	0x0000


	//----- nvinfo : EIATTR_MAXREG_COUNT
	.align		4
        /*002c*/ 	.byte	0x03, 0x1b
        /*002e*/ 	.short	0x0080


	//----- nvinfo : EIATTR_EXTERNS
	.align		4
        /*0030*/ 	.byte	0x04, 0x0f
        /*0032*/ 	.short	(.L_683 - .L_682)


	//   ....[0]....
	.align		4
.L_682:
        /*0034*/ 	.word	index@(__assertfail)


	//----- nvinfo : EIATTR_MERCURY_ISA_VERSION
	.align		4
.L_683:
        /*0038*/ 	.byte	0x03, 0x5f
        /*003a*/ 	.short	0x0101


	//----- nvinfo : EIATTR_VRC_CTA_INIT_COUNT
	.align		4
        /*003c*/ 	.byte	0x02, 0x4a
	.zero		1
	.zero		1


	//----- nvinfo : EIATTR_SYSCALL_OFFSETS
	.align		4
        /*0040*/ 	.byte	0x04, 0x46
        /*0042*/ 	.short	(.L_685 - .L_684)


	//   ....[0]....
.L_684:
        /*0044*/ 	.word	0x00002150


	//   ....[1]....
        /*0048*/ 	.word	0x00002f50


	//   ....[2]....
        /*004c*/ 	.word	0x000051e0


	//   ....[3]....
        /*0050*/ 	.word	0x00005e40


	//   ....[4]....
        /*0054*/ 	.word	0x000081e0


	//   ....[5]....
        /*0058*/ 	.word	0x00008e40


	//   ....[6]....
        /*005c*/ 	.word	0x0000b1f0


	//   ....[7]....
        /*0060*/ 	.word	0x0000be20


	//----- nvinfo : EIATTR_EXIT_INSTR_OFFSETS
	.align		4
.L_685:
        /*0064*/ 	.byte	0x04, 0x1c
        /*0066*/ 	.short	(.L_687 - .L_686)


	//   ....[0]....
.L_686:
        /*0068*/ 	.word	0x000090f0


	//   ....[1]....
        /*006c*/ 	.word	0x0000b3a0


	//   ....[2]....
        /*0070*/ 	.word	0x0000b3e0


	//   ....[3]....
        /*0074*/ 	.word	0x0000b470


	//   ....[4]....
        /*0078*/ 	.word	0x0000b4a0


	//   ....[5]....
        /*007c*/ 	.word	0x0000b4d0


	//   ....[6]....
        /*0080*/ 	.word	0x0000b550


	//   ....[7]....
        /*0084*/ 	.word	0x0000b580


	//   ....[8]....
        /*0088*/ 	.word	0x0000b610


	//   ....[9]....
        /*008c*/ 	.word	0x0000b650


	//   ....[10]....
        /*0090*/ 	.word	0x0000b690


	//   ....[11]....
        /*0094*/ 	.word	0x0000b760


	//   ....[12]....
        /*0098*/ 	.word	0x0000b8c0


	//   ....[13]....
        /*009c*/ 	.word	0x0000ba20


	//   ....[14]....
        /*00a0*/ 	.word	0x0000bb70


	//   ....[15]....
        /*00a4*/ 	.word	0x0000bba0


	//   ....[16]....
        /*00a8*/ 	.word	0x0000bbd0


	//   ....[17]....
        /*00ac*/ 	.word	0x0000bc70


	//   ....[18]....
        /*00b0*/ 	.word	0x0000bcc0


	//   ....[19]....
        /*00b4*/ 	.word	0x0000be30


	//   ....[20]....
        /*00b8*/ 	.word	0x0000bf30


	//   ....[21]....
        /*00bc*/ 	.word	0x0000c060


	//   ....[22]....
        /*00c0*/ 	.word	0x0000c090


	//----- nvinfo : EIATTR_MAX_THREADS
	.align		4
.L_687:
        /*00c4*/ 	.byte	0x04, 0x05
        /*00c6*/ 	.short	(.L_689 - .L_688)
.L_688:
        /*00c8*/ 	.word	0x00000080
        /*00cc*/ 	.word	0x00000001
        /*00d0*/ 	.word	0x00000001


	//----- nvinfo : EIATTR_CRS_STACK_SIZE
	.align		4
.L_689:
        /*00d4*/ 	.byte	0x04, 0x1e
        /*00d6*/ 	.short	(.L_691 - .L_690)
.L_690:
        /*00d8*/ 	.word	0x00000000


	//----- nvinfo : EIATTR_CBANK_PARAM_SIZE
	.align		4
.L_691:
        /*00dc*/ 	.byte	0x03, 0x19
        /*00de*/ 	.short	0x0220


	//----- nvinfo : EIATTR_PARAM_CBANK
	.align		4
        /*00e0*/ 	.byte	0x04, 0x0a
        /*00e2*/ 	.short	(.L_693 - .L_692)
	.align		4
.L_692:
        /*00e4*/ 	.word	index@(.nv.constant0._ZN2at6native18elementwise_kernelILi128ELi4EZNS0_15gpu_kernel_implIZZZNS0_15tan_kernel_cudaERNS_18TensorIteratorBaseEENKUlvE0_clEvENKUlvE0_clEvEUlfE_EEvS4_RKT_EUliE_EEviT1_)
        /*00e8*/ 	.short	0x0380
        /*00ea*/ 	.short	0x0220


	//----- nvinfo : EIATTR_SW_WAR
	.align		4
.L_693:
        /*00ec*/ 	.byte	0x04, 0x36
        /*00ee*/ 	.short	(.L_695 - .L_694)
.L_694:
        /*00f0*/ 	.word	0x00000008
.L_695:


//--------------------- .nv.info._ZN2at6native27unrolled_elementwise_kernelIZZZNS0_15tan_kernel_cudaERNS_18TensorIteratorBaseEENKUlvE0_clEvENKUlvE0_clEvEUlfE_St5arrayIPcLm2EELi4E23TrivialOffsetCalculatorILi1EjESB_NS0_6memory12LoadWithCastILi1EEENSC_13StoreWithCastILi1EEEEEviT_T0_T2_T3_T4_T5_ --------------------------
	.section	.nv.info._ZN2at6native27unrolled_elementwise_kernelIZZZNS0_15tan_kernel_cudaERNS_18TensorIteratorBaseEENKUlvE0_clEvENKUlvE0_clEvEUlfE_St5arrayIPcLm2EELi4E23TrivialOffsetCalculatorILi1EjESB_NS0_6memory12LoadWithCastILi1EEENSC_13StoreWithCastILi1EEEEEviT_T0_T2_T3_T4_T5_,"",@"SHT_CUDA_INFO"
	.sectionflags	@""
	.align	4


	//----- nvinfo : EIATTR_CUDA_API_VERSION
	.align		4
        /*0000*/ 	.byte	0x04, 0x37
        /*0002*/ 	.short	(.L_697 - .L_696)
.L_696:
        /*0004*/ 	.word	0x00000082


	//----- nvinfo : EIATTR_KPARAM_INFO
	.align		4
.L_697:
        /*0008*/ 	.byte	0x04, 0x17
        /*000a*/ 	.short	(.L_699 - .L_698)
.L_698:
        /*000c*/ 	.word	0x00000000
        /*0010*/ 	.short	0x0006
        /*0012*/ 	.short	0x0024
        /*0014*/ 	.byte	0x00, 0xf0, 0x21, 0x00


	//----- nvinfo : EIATTR_KPARAM_INFO
	.align		4
.L_699:
        /*0018*/ 	.byte	0x04, 0x17
        /*001a*/ 	.short	(.L_701 - .L_700)
.L_700:
        /*001c*/ 	.word	0x00000000
        /*0020*/ 	.short	0x0005
        /*0022*/ 	.short	0x001c
        /*0024*/ 	.byte	0x00, 0xf0, 0x21, 0x00


	//----- nvinfo : EIATTR_KPARAM_INFO
	.align		4
.L_701:
        /*0028*/ 	.byte	0x04, 0x17
        /*002a*/ 	.short	(.L_703 - .L_702)
.L_702:
        /*002c*/ 	.word	0x00000000
        /*0030*/ 	.short	0x0004
        /*0032*/ 	.short	0x0019
        /*0034*/ 	.byte	0x00, 0xf0, 0x05, 0x00


	//----- nvinfo : EIATTR_KPARAM_INFO
	.align		4
.L_703:
        /*0038*/ 	.byte	0x04, 0x17
        /*003a*/ 	.short	(.L_705 - .L_704)
.L_704:
        /*003c*/ 	.word	0x00000000
        /*0040*/ 	.short	0x0003
        /*0042*/ 	.short	0x0018
        /*0044*/ 	.byte	0x00, 0xf0, 0x05, 0x00


	//----- nvinfo : EIATTR_KPARAM_INFO
	.align		4
.L_705:
        /*0048*/ 	.byte	0x04, 0x17
        /*004a*/ 	.short	(.L_707 - .L_706)
.L_706:
        /*004c*/ 	.word	0x00000000
        /*0050*/ 	.short	0x0002
        /*0052*/ 	.short	0x0008
        /*0054*/ 	.byte	0x00, 0xf0, 0x41, 0x00


	//----- nvinfo : EIATTR_KPARAM_INFO
	.align		4
.L_707:
        /*0058*/ 	.byte	0x04, 0x17
        /*005a*/ 	.short	(.L_709 - .L_708)
.L_708:
        /*005c*/ 	.word	0x00000000
        /*0060*/ 	.short	0x0001
        /*0062*/ 	.short	0x0004
        /*0064*/ 	.byte	0x00, 0xf0, 0x05, 0x00


	//----- nvinfo : EIATTR_KPARAM_INFO
	.align		4
.L_709:
        /*0068*/ 	.byte	0x04, 0x17
        /*006a*/ 	.short	(.L_711 - .L_710)
.L_710:
        /*006c*/ 	.word	0x00000000
        /*0070*/ 	.short	0x0000
        /*0072*/ 	.short	0x0000
        /*0074*/ 	.byte	0x00, 0xf0, 0x11, 0x00


	//----- nvinfo : EIATTR_SPARSE_MMA_MASK
	.align		4
.L_711:
        /*0078*/ 	.byte	0x03, 0x50
        /*007a*/ 	.short	0x0000


	//----- nvinfo : EIATTR_MAXREG_COUNT
	.align		4
        /*007c*/ 	.byte	0x03, 0x1b
        /*007e*/ 	.short	0x00ff


	//----- nvinfo : EIATTR_EXTERNS
	.align		4
        /*0080*/ 	.byte	0x04, 0x0f
        /*0082*/ 	.short	(.L_713 - .L_712)


	//   ....[0]....
	.align		4
.L_712:
        /*0084*/ 	.word	index@(__assertfail)


	//----- nvinfo : EIATTR_MERCURY_ISA_VERSION
	.align		4
.L_713:
        /*0088*/ 	.byte	0x03, 0x5f
        /*008a*/ 	.short	0x0101


	//----- nvinfo : EIATTR_VRC_CTA_INIT_COUNT
	.align		4
        /*008c*/ 	.byte	0x02, 0x4a
	.zero		1
	.zero		1


	//----- nvinfo : EIATTR_SYSCALL_OFFSETS
	.align		4
        /*0090*/ 	.byte	0x04, 0x46
        /*0092*/ 	.short	(.L_715 - .L_714)


	//   ....[0]....
.L_714:
        /*0094*/ 	.word	0x00000e60


	//   ....[1]....
        /*0098*/ 	.word	0x00001df0


	//   ....[2]....
        /*009c*/ 	.word	0x00002d00


	//   ....[3]....
        /*00a0*/ 	.word	0x00003bd0


	//   ....[4]....
        /*00a4*/ 	.word	0x00004c30


	//   ....[5]....
        /*00a8*/ 	.word	0x000059d0


	//   ....[6]....
        /*00ac*/ 	.word	0x00006830


	//   ....[7]....
        /*00b0*/ 	.word	0x00007690


	//----- nvinfo : EIATTR_EXIT_INSTR_OFFSETS
	.align		4
.L_715:
        /*00b4*/ 	.byte	0x04, 0x1c
        /*00b6*/ 	.short	(.L_717 - .L_716)


	//   ....[0]....
.L_716:
        /*00b8*/ 	.word	0x00006ad0


	//   ....[1]....
        /*00bc*/ 	.word	0x00006c10


	//   ....[2]....
        /*00c0*/ 	.word	0x00006c50


	//   ....[3]....
        /*00c4*/ 	.word	0x00006ce0


	//   ....[4]....
        /*00c8*/ 	.word	0x00006d10


	//   ....[5]....
        /*00cc*/ 	.word	0x00006d40


	//   ....[6]....
        /*00d0*/ 	.word	0x00006dc0


	//   ....[7]....
        /*00d4*/ 	.word	0x00006df0


	//   ....[8]....
        /*00d8*/ 	.word	0x00006e80


	//   ....[9]....
        /*00dc*/ 	.word	0x00006ec0


	//   ....[10]....
        /*00e0*/ 	.word	0x00006f00


	//   ....[11]....
        /*00e4*/ 	.word	0x00006fd0


	//   ....[12]....
        /*00e8*/ 	.word	0x00007130


	//   ....[13]....
        /*00ec*/ 	.word	0x00007290


	//   ....[14]....
        /*00f0*/ 	.word	0x000073e0


	//   ....[15]....
        /*00f4*/ 	.word	0x00007410


	//   ....[16]....
        /*00f8*/ 	.word	0x00007440


	//   ....[17]....
        /*00fc*/ 	.word	0x000074e0


	//   ....[18]....
        /*0100*/ 	.word	0x00007530


	//   ....[19]....
        /*0104*/ 	.word	0x000076a0


	//   ....[20]....
        /*0108*/ 	.word	0x000077a0


	//   ....[21]....
        /*010c*/ 	.word	0x000078d0


	//   ....[22]....
        /*0110*/ 	.word	0x00007900


	//----- nvinfo : EIATTR_MAX_THREADS
	.align		4
.L_717:
        /*0114*/ 	.byte	0x04, 0x05
        /*0116*/ 	.short	(.L_719 - .L_718)
.L_718:
        /*0118*/ 	.word	0x00000080
        /*011c*/ 	.word	0x00000001
        /*0120*/ 	.word	0x00000001


	//----- nvinfo : EIATTR_CRS_STACK_SIZE
	.align		4
.L_719:
        /*0124*/ 	.byte	0x04, 0x1e
        /*0126*/ 	.short	(.L_721 - .L_720)
.L_720:
        /*0128*/ 	.word	0x00000000


	//----- nvinfo : EIATTR_CBANK_PARAM_SIZE
	.align		4
.L_721:
        /*012c*/ 	.byte	0x03, 0x19
        /*012e*/ 	.short	0x002c


	//----- nvinfo : EIATTR_PARAM_CBANK
	.align		4
        /*0130*/ 	.byte	0x04, 0x0a
        /*0132*/ 	.short	(.L_723 - .L_722)
	.align		4
.L_722:
        /*0134*/ 	.word	index@(.nv.constant0._ZN2at6native27unrolled_elementwise_kernelIZZZNS0_15tan_kernel_cudaERNS_18TensorIteratorBaseEENKUlvE0_clEvENKUlvE0_clEvEUlfE_St5arrayIPcLm2EELi4E23TrivialOffsetCalculatorILi1EjESB_NS0_6memory12LoadWithCastILi1EEENSC_13StoreWithCastILi1EEEEEviT_T0_T2_T3_T4_T5_)
        /*0138*/ 	.short	0x0380
        /*013a*/ 	.short	0x002c


	//----- nvinfo : EIATTR_SW_WAR
	.align		4
.L_723:
        /*013c*/ 	.byte	0x04, 0x36
        /*013e*/ 	.short	(.L_725 - .L_724)
.L_724:
        /*0140*/ 	.word	0x00000008
.L_725:


//--------------------- .nv.info._ZN2at6native18elementwise_kernelILi128ELi2EZNS0_22gpu_kernel_impl_nocastIZZZNS0_15tan_kernel_cudaERNS_18TensorIteratorBaseEENKUlvE0_clEvENKUlvE0_clEvEUlfE_EEvS4_RKT_EUliE_EEviT1_ --------------------------
	.section	.nv.info._ZN2at6native18elementwise_kernelILi128ELi2EZNS0_22gpu_kernel_impl_nocastIZZZNS0_15tan_kernel_cudaERNS_18TensorIteratorBaseEENKUlvE0_clEvENKUlvE0_clEvEUlfE_EEvS4_RKT_EUliE_EEviT1_,"",@"SHT_CUDA_INFO"
	.sectionflags	@""
	.align	4


	//----- nvinfo : EIATTR_CUDA_API_VERSION
	.align		4
        /*0000*/ 	.byte	0x04, 0x37
        /*0002*/ 	.short	(.L_727 - .L_726)
.L_726:
        /*0004*/ 	.word	0x00000082


	//----- nvinfo : EIATTR_KPARAM_INFO
	.align		4
.L_727:
        /*0008*/ 	.byte	0x04, 0x17
        /*000a*/ 	.short	(.L_729 - .L_728)
.L_728:
        /*000c*/ 	.word	0x00000000
        /*0010*/ 	.short	0x0001
        /*0012*/ 	.short	0x0008
        /*0014*/ 	.byte	0x00, 0xf0, 0x61, 0x08


	//----- nvinfo : EIATTR_KPARAM_INFO
	.align		4
.L_729:
        /*0018*/ 	.byte	0x04, 0x17
        /*001a*/ 	.short	(.L_731 - .L_730)
.L_730:
        /*001c*/ 	.word	0x00000000
        /*0020*/ 	.short	0x0000
        /*0022*/ 	.short	0x0000
        /*0024*/ 	.byte	0x00, 0xf0, 0x11, 0x00


	//----- nvinfo : EIATTR_SPARSE_MMA_MASK
	.align		4
.L_731:
        /*0028*/ 	.byte	0x03, 0x50
        /*002a*/ 	.short	0x0000


	//----- nvinfo : EIATTR_MAXREG_COUNT
	.align		4
        /*002c*/ 	.byte	0x03, 0x1b
        /*002e*/ 	.short	0x0080


	//----- nvinfo : EIATTR_MERCURY_ISA_VERSION
	.align		4
        /*0030*/ 	.byte	0x03, 0x5f
        /*0032*/ 	.short	0x0101


	//----- nvinfo : EIATTR_VRC_CTA_INIT_COUNT
	.align		4
        /*0034*/ 	.byte	0x02, 0x4a
	.zero		1
	.zero		1


	//----- nvinfo : EIATTR_EXIT_INSTR_OFFSETS
	.align		4
        /*0038*/ 	.byte	0x04, 0x1c
        /*003a*/ 	.short	(.L_733 - .L_732)


	//   ....[0]....
.L_732:
        /*003c*/ 	.word	0x00000190


	//   ....[1]....
        /*0040*/ 	.word	0x00000230


	//   ....[2]....
        /*0044*/ 	.word	0x00001640


	//   ....[3]....
        /*0048*/ 	.word	0x000029b0


	//----- nvinfo : EIATTR_MAX_THREADS
	.align		4
.L_733:
        /*004c*/ 	.byte	0x04, 0x05
        /*004e*/ 	.short	(.L_735 - .L_734)
.L_734:
        /*0050*/ 	.word	0x00000080
        /*0054*/ 	.word	0x00000001
        /*0058*/ 	.word	0x00000001


	//----- nvinfo : EIATTR_CRS_STACK_SIZE
	.align		4
.L_735:
        /*005c*/ 	.byte	0x04, 0x1e
        /*005e*/ 	.short	(.L_737 - .L_736)
.L_736:
        /*0060*/ 	.word	0x00000000


	//----- nvinfo : EIATTR_CBANK_PARAM_SIZE
	.align		4
.L_737:
        /*0064*/ 	.byte	0x03, 0x19
        /*0066*/ 	.short	0x0220


	//----- nvinfo : EIATTR_PARAM_CBANK
	.align		4
        /*0068*/ 	.byte	0x04, 0x0a
        /*006a*/ 	.short	(.L_739 - .L_738)
	.align		4
.L_738:
        /*006c*/ 	.word	index@(.nv.constant0._ZN2at6native18elementwise_kernelILi128ELi2EZNS0_22gpu_kernel_impl_nocastIZZZNS0_15tan_kernel_cudaERNS_18TensorIteratorBaseEENKUlvE0_clEvENKUlvE0_clEvEUlfE_EEvS4_RKT_EUliE_EEviT1_)
        /*0070*/ 	.short	0x0380
        /*0072*/ 	.short	0x0220


	//----- nvinfo : EIATTR_SW_WAR
	.align		4
.L_739:
        /*0074*/ 	.byte	0x04, 0x36
        /*0076*/ 	.short	(.L_741 - .L_740)
.L_740:
        /*0078*/ 	.word	0x00000008
.L_741:


//--------------------- .nv.info._ZN2at6native27unrolled_elementwise_kernelIZZZNS0_15tan_kernel_cudaERNS_18TensorIteratorBaseEENKUlvE0_clEvENKUlvE0_clEvEUlfE_St5arrayIPcLm2EELi4E23TrivialOffsetCalculatorILi1EjESB_NS0_6memory15LoadWithoutCastENSC_16StoreWithoutCastEEEviT_T0_T2_T3_T4_T5_ --------------------------
	.section	.nv.info._ZN2at6native27unrolled_elementwise_kernelIZZZNS0_15tan_kernel_cudaERNS_18TensorIteratorBaseEENKUlvE0_clEvENKUlvE0_clEvEUlfE_St5arrayIPcLm2EELi4E23TrivialOffsetCalculatorILi1EjESB_NS0_6memory15LoadWithoutCastENSC_16StoreWithoutCastEEEviT_T0_T2_T3_T4_T5_,"",@"SHT_CUDA_INFO"
	.sectionflags	@""
	.align	4


	//----- nvinfo : EIATTR_CUDA_API_VERSION
	.align		4
        /*0000*/ 	.byte	0x04, 0x37
        /*0002*/ 	.short	(.L_743 - .L_742)
.L_742:
        /*0004*/ 	.word	0x00000082


	//----- nvinfo : EIATTR_KPARAM_INFO
	.align		4
.L_743:
        /*0008*/ 	.byte	0x04, 0x17
        /*000a*/ 	.short	(.L_745 - .L_744)
.L_744:
        /*000c*/ 	.word	0x00000000
        /*0010*/ 	.short	0x0006
        /*0012*/ 	.short	0x001b
        /*0014*/ 	.byte	0x00, 0xf0, 0x05, 0x00


	//----- nvinfo : EIATTR_KPARAM_INFO
	.align		4
.L_745:
        /*0018*/ 	.byte	0x04, 0x17
        /*001a*/ 	.short	(.L_747 - .L_746)
.L_746:
        /*001c*/ 	.word	0x00000000
        /*0020*/ 	.short	0x0005
        /*0022*/ 	.short	0x001a
        /*0024*/ 	.byte	0x00, 0xf0, 0x05, 0x00


	//----- nvinfo : EIATTR_KPARAM_INFO
	.align		4
.L_747:
        /*0028*/ 	.byte	0x04, 0x17
        /*002a*/ 	.short	(.L_749 - .L_748)
.L_748:
        /*002c*/ 	.word	0x00000000
        /*0030*/ 	.short	0x0004
        /*0032*/ 	.short	0x0019
        /*0034*/ 	.byte	0x00, 0xf0, 0x05, 0x00


	//----- nvinfo : EIATTR_KPARAM_INFO
	.align		4
.L_749:
        /*0038*/ 	.byte	0x04, 0x17
        /*003a*/ 	.short	(.L_751 - .L_750)
.L_750:
        /*003c*/ 	.word	0x00000000
        /*0040*/ 	.short	0x0003
        /*0042*/ 	.short	0x0018
        /*0044*/ 	.byte	0x00, 0xf0, 0x05, 0x00


	//----- nvinfo : EIATTR_KPARAM_INFO
	.align		4
.L_751:
        /*0048*/ 	.byte	0x04, 0x17
        /*004a*/ 	.short	(.L_753 - .L_752)
.L_752:
        /*004c*/ 	.word	0x00000000
        /*0050*/ 	.short	0x0002
        /*0052*/ 	.short	0x0008
        /*0054*/ 	.byte	0x00, 0xf0, 0x41, 0x00


	//----- nvinfo : EIATTR_KPARAM_INFO
	.align		4
.L_753:
        /*0058*/ 	.byte	0x04, 0x17
        /*005a*/ 	.short	(.L_755 - .L_754)
.L_754:
        /*005c*/ 	.word	0x00000000
        /*0060*/ 	.short	0x0001
        /*0062*/ 	.short	0x0004
        /*0064*/ 	.byte	0x00, 0xf0, 0x05, 0x00


	//----- nvinfo : EIATTR_KPARAM_INFO
	.align		4
.L_755:
        /*0068*/ 	.byte	0x04, 0x17
        /*006a*/ 	.short	(.L_757 - .L_756)
.L_756:
        /*006c*/ 	.word	0x00000000
        /*0070*/ 	.short	0x0000
        /*0072*/ 	.short	0x0000
        /*0074*/ 	.byte	0x00, 0xf0, 0x11, 0x00


	//----- nvinfo : EIATTR_SPARSE_MMA_MASK
	.align		4
.L_757:
        /*0078*/ 	.byte	0x03, 0x50
        /*007a*/ 	.short	0x0000


	//----- nvinfo : EIATTR_MAXREG_COUNT
	.align		4
        /*007c*/ 	.byte	0x03, 0x1b
        /*007e*/ 	.short	0x00ff


	//----- nvinfo : EIATTR_MERCURY_ISA_VERSION
	.align		4
        /*0080*/ 	.byte	0x03, 0x5f
        /*0082*/ 	.short	0x0101


	//----- nvinfo : EIATTR_VRC_CTA_INIT_COUNT
	.align		4
        /*0084*/ 	.byte	0x02, 0x4a
	.zero		1
	.zero		1


	//----- nvinfo : EIATTR_EXIT_INSTR_OFFSETS
	.align		4
        /*0088*/ 	.byte	0x04, 0x1c
        /*008a*/ 	.short	(.L_759 - .L_758)


	//   ....[0]....
.L_758:
        /*008c*/ 	.word	0x000004f0


	//   ....[1]....
        /*0090*/ 	.word	0x00000560


	//----- nvinfo : EIATTR_MAX_THREADS
	.align		4
.L_759:
        /*0094*/ 	.byte	0x04, 0x05
        /*0096*/ 	.short	(.L_761 - .L_760)
.L_760:
        /*0098*/ 	.word	0x00000080
        /*009c*/ 	.word	0x00000001
        /*00a0*/ 	.word	0x00000001


	//----- nvinfo : EIATTR_CRS_STACK_SIZE
	.align		4
.L_761:
        /*00a4*/ 	.byte	0x04, 0x1e
        /*00a6*/ 	.short	(.L_763 - .L_762)
.L_762:
        /*00a8*/ 	.word	0x00000000


	//----- nvinfo : EIATTR_CBANK_PARAM_SIZE
	.align		4
.L_763:
        /*00ac*/ 	.byte	0x03, 0x19
        /*00ae*/ 	.short	0x001c


	//----- nvinfo : EIATTR_PARAM_CBANK
	.align		4
        /*00b0*/ 	.byte	0x04, 0x0a
        /*00b2*/ 	.short	(.L_765 - .L_764)
	.align		4
.L_764:
        /*00b4*/ 	.word	index@(.nv.constant0._ZN2at6native27unrolled_elementwise_kernelIZZZNS0_15tan_kernel_cudaERNS_18TensorIteratorBaseEENKUlvE0_clEvENKUlvE0_clEvEUlfE_St5arrayIPcLm2EELi4E23TrivialOffsetCalculatorILi1EjESB_NS0_6memory15LoadWithoutCastENSC_16StoreWithoutCastEEEviT_T0_T2_T3_T4_T5_)
        /*00b8*/ 	.short	0x0380
        /*00ba*/ 	.short	0x001c


	//----- nvinfo : EIATTR_SW_WAR
	.align		4
.L_765:
        /*00bc*/ 	.byte	0x04, 0x36
        /*00be*/ 	.short	(.L_767 - .L_766)
.L_766:
        /*00c0*/ 	.word	0x00000008
.L_767:


//--------------------- .nv.info._ZN2at6native29vectorized_elementwise_kernelILi2EZZZNS0_15tan_kernel_cudaERNS_18TensorIteratorBaseEENKUlvE0_clEvENKUlvE0_clEvEUlfE_St5arrayIPcLm2EEEEviT0_T1_ --------------------------
	.section	.nv.info._ZN2at6native29vectorized_elementwise_kernelILi2EZZZNS0_15tan_kernel_cudaERNS_18TensorIteratorBaseEENKUlvE0_clEvENKUlvE0_clEvEUlfE_St5arrayIPcLm2EEEEviT0_T1_,"",@"SHT_CUDA_INFO"
	.sectionflags	@""
	.align	4


	//----- nvinfo : EIATTR_CUDA_API_VERSION
	.align		4
        /*0000*/ 	.byte	0x04, 0x37
        /*0002*/ 	.short	(.L_769 - .L_768)
.L_768:
        /*0004*/ 	.word	0x00000082


	//----- nvinfo : EIATTR_KPARAM_INFO
	.align		4
.L_769:
        /*0008*/ 	.byte	0x04, 0x17
        /*000a*/ 	.short	(.L_771 - .L_770)
.L_770:
        /*000c*/ 	.word	0x00000000
        /*0010*/ 	.short	0x0002
        /*0012*/ 	.short	0x0008
        /*0014*/ 	.byte	0x00, 0xf0, 0x41, 0x00


	//----- nvinfo : EIATTR_KPARAM_INFO
	.align		4
.L_771:
        /*0018*/ 	.byte	0x04, 0x17
        /*001a*/ 	.short	(.L_773 - .L_772)
.L_772:
        /*001c*/ 	.word	0x00000000
        /*0020*/ 	.short	0x0001
        /*0022*/ 	.short	0x0004
        /*0024*/ 	.byte	0x00, 0xf0, 0x05, 0x00


	//----- nvinfo : EIATTR_KPARAM_INFO
	.align		4
.L_773:
        /*0028*/ 	.byte	0x04, 0x17
        /*002a*/ 	.short	(.L_775 - .L_774)
.L_774:
        /*002c*/ 	.word	0x00000000
        /*0030*/ 	.short	0x0000
        /*0032*/ 	.short	0x0000
        /*0034*/ 	.byte	0x00, 0xf0, 0x11, 0x00


	//----- nvinfo : EIATTR_SPARSE_MMA_MASK
	.align		4
.L_775:
        /*0038*/ 	.byte	0x03, 0x50
        /*003a*/ 	.short	0x0000


	//----- nvinfo : EIATTR_MAXREG_COUNT
	.align		4
        /*003c*/ 	.byte	0x03, 0x1b
        /*003e*/ 	.short	0x00ff


	//----- nvinfo : EIATTR_MERCURY_ISA_VERSION
	.align		4
        /*0040*/ 	.byte	0x03, 0x5f
        /*0042*/ 	.short	0x0101


	//----- nvinfo : EIATTR_VRC_CTA_INIT_COUNT
	.align		4
        /*0044*/ 	.byte	0x02, 0x4a
	.zero		1
	.zero		1


	//----- nvinfo : EIATTR_EXIT_INSTR_OFFSETS
	.align		4
        /*0048*/ 	.byte	0x04, 0x1c
        /*004a*/ 	.short	(.L_777 - .L_776)


	//   ....[0]....
.L_776:
        /*004c*/ 	.word	0x00000ac0


	//   ....[1]....
        /*0050*/ 	.word	0x00000b10


	//   ....[2]....
        /*0054*/ 	.word	0x00000e90


	//----- nvinfo : EIATTR_MAX_THREADS
	.align		4
.L_777:
        /*0058*/ 	.byte	0x04, 0x05
        /*005a*/ 	.short	(.L_779 - .L_778)
.L_778:
        /*005c*/ 	.word	0x00000080
        /*0060*/ 	.word	0x00000001
        /*0064*/ 	.word	0x00000001


	//----- nvinfo : EIATTR_CRS_STACK_SIZE
	.align		4
.L_779:
        /*0068*/ 	.byte	0x04, 0x1e
        /*006a*/ 	.short	(.L_781 - .L_780)
.L_780:
        /*006c*/ 	.word	0x00000000


	//----- nvinfo : EIATTR_CBANK_PARAM_SIZE
	.align		4
.L_781:
        /*0070*/ 	.byte	0x03, 0x19
        /*0072*/ 	.short	0x0018


	//----- nvinfo : EIATTR_PARAM_CBANK
	.align		4
        /*0074*/ 	.byte	0x04, 0x0a
        /*0076*/ 	.short	(.L_783 - .L_782)
	.align		4
.L_782:
        /*0078*/ 	.word	index@(.nv.constant0._ZN2at6native29vectorized_elementwise_kernelILi2EZZZNS0_15tan_kernel_cudaERNS_18TensorIteratorBaseEENKUlvE0_clEvENKUlvE0_clEvEUlfE_St5arrayIPcLm2EEEEviT0_T1_)
        /*007c*/ 	.short	0x0380
        /*007e*/ 	.short	0x0018


	//----- nvinfo : EIATTR_SW_WAR
	.align		4
.L_783:
        /*0080*/ 	.byte	0x04, 0x36
        /*0082*/ 	.short	(.L_785 - .L_784)
.L_784:
        /*0084*/ 	.word	0x00000008
.L_785:


//--------------------- .nv.info._ZN2at6native29vectorized_elementwise_kernelILi4EZZZNS0_15tan_kernel_cudaERNS_18TensorIteratorBaseEENKUlvE0_clEvENKUlvE0_clEvEUlfE_St5arrayIPcLm2EEEEviT0_T1_ --------------------------
	.section	.nv.info._ZN2at6native29vectorized_elementwise_kernelILi4EZZZNS0_15tan_kernel_cudaERNS_18TensorIteratorBaseEENKUlvE0_clEvENKUlvE0_clEvEUlfE_St5arrayIPcLm2EEEEviT0_T1_,"",@"SHT_CUDA_INFO"
	.sectionflags	@""
	.align	4


	//----- nvinfo : EIATTR_CUDA_API_VERSION
	.align		4
        /*0000*/ 	.byte	0x04, 0x37
        /*0002*/ 	.short	(.L_787 - .L_786)
.L_786:
        /*0004*/ 	.word	0x00000082


	//----- nvinfo : EIATTR_KPARAM_INFO
	.align		4
.L_787:
        /*0008*/ 	.byte	0x04, 0x17
        /*000a*/ 	.short	(.L_789 - .L_788)
.L_788:
        /*000c*/ 	.word	0x00000000
        /*0010*/ 	.short	0x0002
        /*0012*/ 	.short	0x0008
        /*0014*/ 	.byte	0x00, 0xf0, 0x41, 0x00


	//----- nvinfo : EIATTR_KPARAM_INFO
	.align		4
.L_789:
        /*0018*/ 	.byte	0x04, 0x17
        /*001a*/ 	.short	(.L_791 - .L_790)
.L_790:
        /*001c*/ 	.word	0x00000000
        /*0020*/ 	.short	0x0001
        /*0022*/ 	.short	0x0004
        /*0024*/ 	.byte	0x00, 0xf0, 0x05, 0x00


	//----- nvinfo : EIATTR_KPARAM_INFO
	.align		4
.L_791:
        /*0028*/ 	.byte	0x04, 0x17
        /*002a*/ 	.short	(.L_793 - .L_792)
.L_792:
        /*002c*/ 	.word	0x00000000
        /*0030*/ 	.short	0x0000
        /*0032*/ 	.short	0x0000
        /*0034*/ 	.byte	0x00, 0xf0, 0x11, 0x00


	//----- nvinfo : EIATTR_SPARSE_MMA_MASK
	.align		4
.L_793:
        /*0038*/ 	.byte	0x03, 0x50
        /*003a*/ 	.short	0x0000


	//----- nvinfo : EIATTR_MAXREG_COUNT
	.align		4
        /*003c*/ 	.byte	0x03, 0x1b
        /*003e*/ 	.short	0x00ff


	//----- nvinfo : EIATTR_MERCURY_ISA_VERSION
	.align		4
        /*0040*/ 	.byte	0x03, 0x5f
        /*0042*/ 	.short	0x0101


	//----- nvinfo : EIATTR_VRC_CTA_INIT_COUNT
	.align		4
        /*0044*/ 	.byte	0x02, 0x4a
	.zero		1
	.zero		1


	//----- nvinfo : EIATTR_EXIT_INSTR_OFFSETS
	.align		4
        /*0048*/ 	.byte	0x04, 0x1c
        /*004a*/ 	.short	(.L_795 - .L_794)


	//   ....[0]....
.L_794:
        /*004c*/ 	.word	0x00000ac0


	//   ....[1]....
        /*0050*/ 	.word	0x00000b10


	//   ....[2]....
        /*0054*/ 	.word	0x00000e50


	//----- nvinfo : EIATTR_MAX_THREADS
	.align		4
.L_795:
        /*0058*/ 	.byte	0x04, 0x05
        /*005a*/ 	.short	(.L_797 - .L_796)
.L_796:
        /*005c*/ 	.word	0x00000080
        /*0060*/ 	.word	0x00000001
        /*0064*/ 	.word	0x00000001


	//----- nvinfo : EIATTR_CRS_STACK_SIZE
	.align		4
.L_797:
        /*0068*/ 	.byte	0x04, 0x1e
        /*006a*/ 	.short	(.L_799 - .L_798)
.L_798:
        /*006c*/ 	.word	0x00000000


	//----- nvinfo : EIATTR_CBANK_PARAM_SIZE
	.align		4
.L_799:
        /*0070*/ 	.byte	0x03, 0x19
        /*0072*/ 	.short	0x0018


	//----- nvinfo : EIATTR_PARAM_CBANK
	.align		4
        /*0074*/ 	.byte	0x04, 0x0a
        /*0076*/ 	.short	(.L_801 - .L_800)
	.align		4
.L_800:
        /*0078*/ 	.word	index@(.nv.constant0._ZN2at6native29vectorized_elementwise_kernelILi4EZZZNS0_15tan_kernel_cudaERNS_18TensorIteratorBaseEENKUlvE0_clEvENKUlvE0_clEvEUlfE_St5arrayIPcLm2EEEEviT0_T1_)
        /*007c*/ 	.short	0x0380
        /*007e*/ 	.short	0x0018


	//----- nvinfo : EIATTR_SW_WAR
	.align		4
.L_801:
        /*0080*/ 	.byte	0x04, 0x36
        /*0082*/ 	.short	(.L_803 - .L_802)
.L_802:
        /*0084*/ 	.word	0x00000008
.L_803:


//--------------------- .nv.info._ZN2at6native29vectorized_elementwise_kernelILi8EZZZNS0_15tan_kernel_cudaERNS_18TensorIteratorBaseEENKUlvE0_clEvENKUlvE0_clEvEUlfE_St5arrayIPcLm2EEEEviT0_T1_ --------------------------
	.section	.nv.info._ZN2at6native29vectorized_elementwise_kernelILi8EZZZNS0_15tan_kernel_cudaERNS_18TensorIteratorBaseEENKUlvE0_clEvENKUlvE0_clEvEUlfE_St5arrayIPcLm2EEEEviT0_T1_,"",@"SHT_CUDA_INFO"
	.sectionflags	@""
	.align	4


	//----- nvinfo : EIATTR_CUDA_API_VERSION
	.align		4
        /*0000*/ 	.byte	0x04, 0x37
        /*0002*/ 	.short	(.L_805 - .L_804)
.L_804:
        /*0004*/ 	.word	0x00000082


	//----- nvinfo : EIATTR_KPARAM_INFO
	.align		4
.L_805:
        /*0008*/ 	.byte	0x04, 0x17
        /*000a*/ 	.short	(.L_807 - .L_806)
.L_806:
        /*000c*/ 	.word	0x00000000
        /*0010*/ 	.short	0x0002
        /*0012*/ 	.short	0x0008
        /*0014*/ 	.byte	0x00, 0xf0, 0x41, 0x00


	//----- nvinfo : EIATTR_KPARAM_INFO
	.align		4
.L_807:
        /*0018*/ 	.byte	0x04, 0x17
        /*001a*/ 	.short	(.L_809 - .L_808)
.L_808:
        /*001c*/ 	.word	0x00000000
        /*0020*/ 	.short	0x0001
        /*0022*/ 	.short	0x0004
        /*0024*/ 	.byte	0x00, 0xf0, 0x05, 0x00


	//----- nvinfo : EIATTR_KPARAM_INFO
	.align		4
.L_809:
        /*0028*/ 	.byte	0x04, 0x17
        /*002a*/ 	.short	(.L_811 - .L_810)
.L_810:
        /*002c*/ 	.word	0x00000000
        /*0030*/ 	.short	0x0000
        /*0032*/ 	.short	0x0000
        /*0034*/ 	.byte	0x00, 0xf0, 0x11, 0x00


	//----- nvinfo : EIATTR_SPARSE_MMA_MASK
	.align		4
.L_811:
        /*0038*/ 	.byte	0x03, 0x50
        /*003a*/ 	.short	0x0000


	//----- nvinfo : EIATTR_MAXREG_COUNT
	.align		4
        /*003c*/ 	.byte	0x03, 0x1b
        /*003e*/ 	.short	0x00ff


	//----- nvinfo : EIATTR_MERCURY_ISA_VERSION
	.align		4
        /*0040*/ 	.byte	0x03, 0x5f
        /*0042*/ 	.short	0x0101


	//----- nvinfo : EIATTR_VRC_CTA_INIT_COUNT
	.align		4
        /*0044*/ 	.byte	0x02, 0x4a
	.zero		1
	.zero		1


	//----- nvinfo : EIATTR_EXIT_INSTR_OFFSETS
	.align		4
        /*0048*/ 	.byte	0x04, 0x1c
        /*004a*/ 	.short	(.L_813 - .L_812)


	//   ....[0]....
.L_812:
        /*004c*/ 	.word	0x00000010


	//----- nvinfo : EIATTR_MAX_THREADS
	.align		4
.L_813:
        /*0050*/ 	.byte	0x04, 0x05
        /*0052*/ 	.short	(.L_815 - .L_814)
.L_814:
        /*0054*/ 	.word	0x00000080
        /*0058*/ 	.word	0x00000001
        /*005c*/ 	.word	0x00000001


	//----- nvinfo : EIATTR_CBANK_PARAM_SIZE
	.align		4
.L_815:
        /*0060*/ 	.byte	0x03, 0x19
        /*0062*/ 	.short	0x0018


	//----- nvinfo : EIATTR_PARAM_CBANK
	.align		4
        /*0064*/ 	.byte	0x04, 0x0a
        /*0066*/ 	.short	(.L_817 - .L_816)
	.align		4
.L_816:
        /*0068*/ 	.word	index@(.nv.constant0._ZN2at6native29vectorized_elementwise_kernelILi8EZZZNS0_15tan_kernel_cudaERNS_18TensorIteratorBaseEENKUlvE0_clEvENKUlvE0_clEvEUlfE_St5arrayIPcLm2EEEEviT0_T1_)
        /*006c*/ 	.short	0x0380
        /*006e*/ 	.short	0x0018


	//----- nvinfo : EIATTR_SW_WAR
	.align		4
.L_817:
        /*0070*/ 	.byte	0x04, 0x36
        /*0072*/ 	.short	(.L_819 - .L_818)
.L_818:
        /*0074*/ 	.word	0x00000008
.L_819:


//--------------------- .nv.info._ZN2at6native18elementwise_kernelILi128ELi4EZNS0_15gpu_kernel_implIZZZNS0_15tan_kernel_cudaERNS_18TensorIteratorBaseEENKUlvE0_clEvENKUlvE_clEvEUldE_EEvS4_RKT_EUliE_EEviT1_ --------------------------
	.section	.nv.info._ZN2at6native18elementwise_kernelILi128ELi4EZNS0_15gpu_kernel_implIZZZNS0_15tan_kernel_cudaERNS_18TensorIteratorBaseEENKUlvE0_clEvENKUlvE_clEvEUldE_EEvS4_RKT_EUliE_EEviT1_,"",@"SHT_CUDA_INFO"
	.sectionflags	@""
	.align	4


	//----- nvinfo : EIATTR_CUDA_API_VERSION
	.align		4
        /*0000*/ 	.byte	0x04, 0x37
        /*0002*/ 	.short	(.L_821 - .L_820)
.L_820:
        /*0004*/ 	.word	0x00000082


	//----- nvinfo : EIATTR_KPARAM_INFO
	.align		4
.L_821:
        /*0008*/ 	.byte	0x04, 0x17
        /*000a*/ 	.short	(.L_823 - .L_822)
.L_822:
        /*000c*/ 	.word	0x00000000
        /*0010*/ 	.short	0x0001
        /*0012*/ 	.short	0x0008
        /*0014*/ 	.byte	0x00, 0xf0, 0x61, 0x08


	//----- nvinfo : EIATTR_KPARAM_INFO
	.align		4
.L_823:
        /*0018*/ 	.byte	0x04, 0x17
        /*001a*/ 	.short	(.L_825 - .L_824)
.L_824:
        /*001c*/ 	.word	0x00000000
        /*0020*/ 	.short	0x0000
        /*0022*/ 	.short	0x0000
        /*0024*/ 	.byte	0x00, 0xf0, 0x11, 0x00


	//----- nvinfo : EIATTR_SPARSE_MMA_MASK
	.align		4
.L_825:
        /*0028*/ 	.byte	0x03, 0x50
        /*002a*/ 	.short	0x0000


	//----- nvinfo : EIATTR_MAXREG_COUNT
	.align		4
        /*002c*/ 	.byte	0x03, 0x1b
        /*002e*/ 	.short	0x0080


	//----- nvinfo : EIATTR_EXTERNS
	.align		4
        /*0030*/ 	.byte	0x04, 0x0f
        /*0032*/ 	.short	(.L_827 - .L_826)


	//   ....[0]....
	.align		4
.L_826:
        /*0034*/ 	.word	index@(__assertfail)


	//----- nvinfo : EIATTR_MERCURY_ISA_VERSION
	.align		4
.L_827:
        /*0038*/ 	.byte	0x03, 0x5f
        /*003a*/ 	.short	0x0101


	//----- nvinfo : EIATTR_VRC_CTA_INIT_COUNT
	.align		4
        /*003c*/ 	.byte	0x02, 0x4a
	.zero		1
	.zero		1


	//----- nvinfo : EIATTR_SYSCALL_OFFSETS
	.align		4
        /*0040*/ 	.byte	0x04, 0x46
        /*0042*/ 	.short	(.L_829 - .L_828)


	//   ....[0]....
.L_828:
        /*0044*/ 	.word	0x000021a0


	//   ....[1]....
        /*0048*/ 	.word	0x00004190


	//   ....[2]....
        /*004c*/ 	.word	0x00006530


	//   ....[3]....
        /*0050*/ 	.word	0x000081f0


	//   ....[4]....
        /*0054*/ 	.word	0x0000a7c0


	//   ....[5]....
        /*0058*/ 	.word	0x0000c480


	//   ....[6]....
        /*005c*/ 	.word	0x0000ea50


	//   ....[7]....
        /*0060*/ 	.word	0x000106f0


	//----- nvinfo : EIATTR_EXIT_INSTR_OFFSETS
	.align		4
.L_829:
        /*0064*/ 	.byte	0x04, 0x1c
        /*0066*/ 	.short	(.L_831 - .L_830)


	//   ....[0]....
.L_830:
        /*0068*/ 	.word	0x0000c8e0


	//   ....[1]....
        /*006c*/ 	.word	0x0000f8c0


	//   ....[2]....
        /*0070*/ 	.word	0x0000f900


	//   ....[3]....
        /*0074*/ 	.word	0x0000f990


	//   ....[4]....
        /*0078*/ 	.word	0x0000f9c0


	//   ....[5]....
        /*007c*/ 	.word	0x0000f9f0


	//   ....[6]....
        /*0080*/ 	.word	0x0000fb00


	//   ....[7]....
        /*0084*/ 	.word	0x0000fbc0


	//   ....[8]....
        /*0088*/ 	.word	0x0000fce0


	//   ....[9]....
        /*008c*/ 	.word	0x0000fdb0


	//   ....[10]....
        /*0090*/ 	.word	0x0000fdd0


	//   ....[11]....
        /*0094*/ 	.word	0x0000fea0


	//   ....[12]....
        /*0098*/ 	.word	0x00010090


	//   ....[13]....
        /*009c*/ 	.word	0x00010280


	//   ....[14]....
        /*00a0*/ 	.word	0x00010460


	//   ....[15]....
        /*00a4*/ 	.word	0x00010490


	//   ....[16]....
        /*00a8*/ 	.word	0x000104c0


	//   ....[17]....
        /*00ac*/ 	.word	0x00010560


	//   ....[18]....
        /*00b0*/ 	.word	0x00010590


	//   ....[19]....
        /*00b4*/ 	.word	0x00010700


	//   ....[20]....
        /*00b8*/ 	.word	0x00010890


	//   ....[21]....
        /*00bc*/ 	.word	0x00010a50


	//   ....[22]....
        /*00c0*/ 	.word	0x00010b10


	//----- nvinfo : EIATTR_MAX_THREADS
	.align		4
.L_831:
        /*00c4*/ 	.byte	0x04, 0x05
        /*00c6*/ 	.short	(.L_833 - .L_832)
.L_832:
        /*00c8*/ 	.word	0x00000080
        /*00cc*/ 	.word	0x00000001
        /*00d0*/ 	.word	0x00000001


	//----- nvinfo : EIATTR_CRS_STACK_SIZE
	.align		4
.L_833:
        /*00d4*/ 	.byte	0x04, 0x1e
        /*00d6*/ 	.short	(.L_835 - .L_834)
.L_834:
        /*00d8*/ 	.word	0x00000000


	//----- nvinfo : EIATTR_CBANK_PARAM_SIZE
	.align		4
.L_835:
        /*00dc*/ 	.byte	0x03, 0x19
        /*00de*/ 	.short	0x0220


	//----- nvinfo : EIATTR_PARAM_CBANK
	.align		4
        /*00e0*/ 	.byte	0x04, 0x0a
        /*00e2*/ 	.short	(.L_837 - .L_836)
	.align		4
.L_836:
        /*00e4*/ 	.word	index@(.nv.constant0._ZN2at6native18elementwise_kernelILi128ELi4EZNS0_15gpu_kernel_implIZZZNS0_15tan_kernel_cudaERNS_18TensorIteratorBaseEENKUlvE0_clEvENKUlvE_clEvEUldE_EEvS4_RKT_EUliE_EEviT1_)
        /*00e8*/ 	.short	0x0380
        /*00ea*/ 	.short	0x0220


	//----- nvinfo : EIATTR_SW_WAR
	.align		4
.L_837:
        /*00ec*/ 	.byte	0x04, 0x36
        /*00ee*/ 	.short	(.L_839 - .L_838)
.L_838:
        /*00f0*/ 	.word	0x00000008
.L_839:


//--------------------- .nv.info._ZN2at6native27unrolled_elementwise_kernelIZZZNS0_15tan_kernel_cudaERNS_18TensorIteratorBaseEENKUlvE0_clEvENKUlvE_clEvEUldE_St5arrayIPcLm2EELi4E23TrivialOffsetCalculatorILi1EjESB_NS0_6memory12LoadWithCastILi1EEENSC_13StoreWithCastILi1EEEEEviT_T0_T2_T3_T4_T5_ --------------------------
	.section	.nv.info._ZN2at6native27unrolled_elementwise_kernelIZZZNS0_15tan_kernel_cudaERNS_18TensorIteratorBaseEENKUlvE0_clEvENKUlvE_clEvEUldE_St5arrayIPcLm2EELi4E23TrivialOffsetCalculatorILi1EjESB_NS0_6memory12LoadWithCastILi1EEENSC_13StoreWithCastILi1EEEEEviT_T0_T2_T3_T4_T5_,"",@"SHT_CUDA_INFO"
	.sectionflags	@""
	.align	4


	//----- nvinfo : EIATTR_CUDA_API_VERSION
	.align		4
        /*0000*/ 	.byte	0x04, 0x37
        /*0002*/ 	.short	(.L_841 - .L_840)
.L_840:
        /*0004*/ 	.word	0x00000082


	//----- nvinfo : EIATTR_KPARAM_INFO
	.align		4
.L_841:
        /*0008*/ 	.byte	0x04, 0x17
        /*000a*/ 	.short	(.L_843 - .L_842)
.L_842:
        /*000c*/ 	.word	0x00000000
        /*0010*/ 	.short	0x0006
        /*0012*/ 	.short	0x0024
        /*0014*/ 	.byte	0x00, 0xf0, 0x21, 0x00


	//----- nvinfo : EIATTR_KPARAM_INFO
	.align		4
.L_843:
        /*0018*/ 	.byte	0x04, 0x17
        /*001a*/ 	.short	(.L_845 - .L_844)
.L_844:
        /*001c*/ 	.word	0x00000000
        /*0020*/ 	.short	0x0005
        /*0022*/ 	.short	0x001c
        /*0024*/ 	.byte	0x00, 0xf0, 0x21, 0x00


	//----- nvinfo : EIATTR_KPARAM_INFO
	.align		4
.L_845:
        /*0028*/ 	.byte	0x04, 0x17
        /*002a*/ 	.short	(.L_847 - .L_846)
.L_846:
        /*002c*/ 	.word	0x00000000
        /*0030*/ 	.short	0x0004
        /*0032*/ 	.short	0x0019
        /*0034*/ 	.byte	0x00, 0xf0, 0x05, 0x00


	//----- nvinfo : EIATTR_KPARAM_INFO
	.align		4
.L_847:
        /*0038*/ 	.byte	0x04, 0x17
        /*003a*/ 	.short	(.L_849 - .L_848)
.L_848:
        /*003c*/ 	.word	0x00000000
        /*0040*/ 	.short	0x0003
        /*0042*/ 	.short	0x0018
        /*0044*/ 	.byte	0x00, 0xf0, 0x05, 0x00


	//----- nvinfo : EIATTR_KPARAM_INFO
	.align		4
.L_849:
        /*0048*/ 	.byte	0x04, 0x17
        /*004a*/ 	.short	(.L_851 - .L_850)
.L_850:
        /*004c*/ 	.word	0x00000000
        /*0050*/ 	.short	0x0002
        /*0052*/ 	.short	0x0008
        /*0054*/ 	.byte	0x00, 0xf0, 0x41, 0x00


	//----- nvinfo : EIATTR_KPARAM_INFO
	.align		4
.L_851:
        /*0058*/ 	.byte	0x04, 0x17
        /*005a*/ 	.short	(.L_853 - .L_852)
.L_852:
        /*005c*/ 	.word	0x00000000
        /*0060*/ 	.short	0x0001
        /*0062*/ 	.short	0x0004
        /*0064*/ 	.byte	0x00, 0xf0, 0x05, 0x00


	//----- nvinfo : EIATTR_KPARAM_INFO
	.align		4
.L_853:
        /*0068*/ 	.byte	0x04, 0x17
        /*006a*/ 	.short	(.L_855 - .L_854)
.L_854:
        /*006c*/ 	.word	0x00000000
        /*0070*/ 	.short	0x0000
        /*0072*/ 	.short	0x0000
        /*0074*/ 	.byte	0x00, 0xf0, 0x11, 0x00


	//----- nvinfo : EIATTR_SPARSE_MMA_MASK
	.align		4
.L_855:
        /*0078*/ 	.byte	0x03, 0x50
        /*007a*/ 	.short	0x0000


	//----- nvinfo : EIATTR_MAXREG_COUNT
	.align		4
        /*007c*/ 	.byte	0x03, 0x1b
        /*007e*/ 	.short	0x00ff


	//----- nvinfo : EIATTR_EXTERNS
	.align		4
        /*0080*/ 	.byte	0x04, 0x0f
        /*0082*/ 	.short	(.L_857 - .L_856)


	//   ....[0]....
	.align		4
.L_856:
        /*0084*/ 	.word	index@(__assertfail)


	//----- nvinfo : EIATTR_MERCURY_ISA_VERSION
	.align		4
.L_857:
        /*0088*/ 	.byte	0x03, 0x5f
        /*008a*/ 	.short	0x0101


	//----- nvinfo : EIATTR_VRC_CTA_INIT_COUNT
	.align		4
        /*008c*/ 	.byte	0x02, 0x4a
	.zero		1
	.zero		1


	//----- nvinfo : EIATTR_SYSCALL_OFFSETS
	.align		4
        /*0090*/ 	.byte	0x04, 0x46
        /*0092*/ 	.short	(.L_859 - .L_858)


	//   ....[0]....
.L_858:
        /*0094*/ 	.word	0x00000e90


	//   ....[1]....
        /*0098*/ 	.word	0x00001ed0


	//   ....[2]....
        /*009c*/ 	.word	0x00002e50


	//   ....[3]....
        /*00a0*/ 	.word	0x00003d90


	//   ....[4]....
        /*00a4*/ 	.word	0x00008640


	//   ....[5]....
        /*00a8*/ 	.word	0x00009810


	//   ....[6]....
        /*00ac*/ 	.word	0x0000abf0


	//   ....[7]....
        /*00b0*/ 	.word	0x0000bfb0


	//----- nvinfo : EIATTR_EXIT_INSTR_OFFSETS
	.align		4
.L_859:
        /*00b4*/ 	.byte	0x04, 0x1c
        /*00b6*/ 	.short	(.L_861 - .L_860)


	//   ....[0]....
.L_860:
        /*00b8*/ 	.word	0x0000b040


	//   ....[1]....
        /*00bc*/ 	.word	0x0000b180


	//   ....[2]....
        /*00c0*/ 	.word	0x0000b1c0


	//   ....[3]....
        /*00c4*/ 	.word	0x0000b250


	//   ....[4]....
        /*00c8*/ 	.word	0x0000b280


	//   ....[5]....
        /*00cc*/ 	.word	0x0000b2b0


	//   ....[6]....
        /*00d0*/ 	.word	0x0000b3c0


	//   ....[7]....
        /*00d4*/ 	.word	0x0000b480


	//   ....[8]....
        /*00d8*/ 	.word	0x0000b5a0


	//   ....[9]....
        /*00dc*/ 	.word	0x0000b670


	//   ....[10]....
        /*00e0*/ 	.word	0x0000b690


	//   ....[11]....
        /*00e4*/ 	.word	0x0000b760


	//   ....[12]....
        /*00e8*/ 	.word	0x0000b950


	//   ....[13]....
        /*00ec*/ 	.word	0x0000bb40


	//   ....[14]....
        /*00f0*/ 	.word	0x0000bd20


	//   ....[15]....
        /*00f4*/ 	.word	0x0000bd50


	//   ....[16]....
        /*00f8*/ 	.word	0x0000bd80


	//   ....[17]....
        /*00fc*/ 	.word	0x0000be20


	//   ....[18]....
        /*0100*/ 	.word	0x0000be50


	//   ....[19]....
        /*0104*/ 	.word	0x0000bfc0


	//   ....[20]....
        /*0108*/ 	.word	0x0000c150


	//   ....[21]....
        /*010c*/ 	.word	0x0000c310


	//   ....[22]....
        /*0110*/ 	.word	0x0000c3d0


	//----- nvinfo : EIATTR_MAX_THREADS
	.align		4
.L_861:
        /*0114*/ 	.byte	0x04, 0x05
        /*0116*/ 	.short	(.L_863 - .L_862)
.L_862:
        /*0118*/ 	.word	0x00000080
        /*011c*/ 	.word	0x00000001
        /*0120*/ 	.word	0x00000001


	//----- nvinfo : EIATTR_CRS_STACK_SIZE
	.align		4
.L_863:
        /*0124*/ 	.byte	0x04, 0x1e
        /*0126*/ 	.short	(.L_865 - .L_864)
.L_864:
        /*0128*/ 	.word	0x00000000


	//----- nvinfo : EIATTR_CBANK_PARAM_SIZE
	.align		4
.L_865:
        /*012c*/ 	.byte	0x03, 0x19
        /*012e*/ 	.short	0x002c


	//----- nvinfo : EIATTR_PARAM_CBANK
	.align		4
        /*0130*/ 	.byte	0x04, 0x0a
        /*0132*/ 	.short	(.L_867 - .L_866)
	.align		4
.L_866:
        /*0134*/ 	.word	index@(.nv.constant0._ZN2at6native27unrolled_elementwise_kernelIZZZNS0_15tan_kernel_cudaERNS_18TensorIteratorBaseEENKUlvE0_clEvENKUlvE_clEvEUldE_St5arrayIPcLm2EELi4E23TrivialOffsetCalculatorILi1EjESB_NS0_6memory12LoadWithCastILi1EEENSC_13StoreWithCastILi1EEEEEviT_T0_T2_T3_T4_T5_)
        /*0138*/ 	.short	0x0380
        /*013a*/ 	.short	0x002c


	//----- nvinfo : EIATTR_SW_WAR
	.align		4
.L_867:
        /*013c*/ 	.byte	0x04, 0x36
        /*013e*/ 	.short	(.L_869 - .L_868)
.L_868:
        /*0140*/ 	.word	0x00000008
.L_869:


//--------------------- .nv.info._ZN2at6native18elementwise_kernelILi128ELi2EZNS0_22gpu_kernel_impl_nocastIZZZNS0_15tan_kernel_cudaERNS_18TensorIteratorBaseEENKUlvE0_clEvENKUlvE_clEvEUldE_EEvS4_RKT_EUliE_EEviT1_ --------------------------
	.section	.nv.info._ZN2at6native18elementwise_kernelILi128ELi2EZNS0_22gpu_kernel_impl_nocastIZZZNS0_15tan_kernel_cudaERNS_18TensorIteratorBaseEENKUlvE0_clEvENKUlvE_clEvEUldE_EEvS4_RKT_EUliE_EEviT1_,"",@"SHT_CUDA_INFO"
	.sectionflags	@""
	.align	4


	//----- nvinfo : EIATTR_CUDA_API_VERSION
	.align		4
        /*0000*/ 	.byte	0x04, 0x37
        /*0002*/ 	.short	(.L_871 - .L_870)
.L_870:
        /*0004*/ 	.word	0x00000082


	//----- nvinfo : EIATTR_KPARAM_INFO
	.align		4
.L_871:
        /*0008*/ 	.byte	0x04, 0x17
        /*000a*/ 	.short	(.L_873 - .L_872)
.L_872:
        /*000c*/ 	.word	0x00000000
        /*0010*/ 	.short	0x0001
        /*0012*/ 	.short	0x0008
        /*0014*/ 	.byte	0x00, 0xf0, 0x61, 0x08


	//----- nvinfo : EIATTR_KPARAM_INFO
	.align		4
.L_873:
        /*0018*/ 	.byte	0x04, 0x17
        /*001a*/ 	.short	(.L_875 - .L_874)
.L_874:
        /*001c*/ 	.word	0x00000000
        /*0020*/ 	.short	0x0000
        /*0022*/ 	.short	0x0000
        /*0024*/ 	.byte	0x00, 0xf0, 0x11, 0x00


	//----- nvinfo : EIATTR_SPARSE_MMA_MASK
	.align		4
.L_875:
        /*0028*/ 	.byte	0x03, 0x50
        /*002a*/ 	.short	0x0000


	//----- nvinfo : EIATTR_MAXREG_COUNT
	.align		4
        /*002c*/ 	.byte	0x03, 0x1b
        /*002e*/ 	.short	0x0080


	//----- nvinfo : EIATTR_MERCURY_ISA_VERSION
	.align		4
        /*0030*/ 	.byte	0x03, 0x5f
        /*0032*/ 	.short	0x0101


	//----- nvinfo : EIATTR_VRC_CTA_INIT_COUNT
	.align		4
        /*0034*/ 	.byte	0x02, 0x4a
	.zero		1
	.zero		1


	//----- nvinfo : EIATTR_EXIT_INSTR_OFFSETS
	.align		4
        /*0038*/ 	.byte	0x04, 0x1c
        /*003a*/ 	.short	(.L_877 - .L_876)


	//   ....[0]....
.L_876:
        /*003c*/ 	.word	0x00000e40


	//   ....[1]....
        /*0040*/ 	.word	0x00001b80


	//   ....[2]....
        /*0044*/ 	.word	0x00003c90


	//   ....[3]....
        /*0048*/ 	.word	0x00005cb0


	//----- nvinfo : EIATTR_MAX_THREADS
	.align		4
.L_877:
        /*004c*/ 	.byte	0x04, 0x05
        /*004e*/ 	.short	(.L_879 - .L_878)
.L_878:
        /*0050*/ 	.word	0x00000080
        /*0054*/ 	.word	0x00000001
        /*0058*/ 	.word	0x00000001


	//----- nvinfo : EIATTR_CRS_STACK_SIZE
	.align		4
.L_879:
        /*005c*/ 	.byte	0x04, 0x1e
        /*005e*/ 	.short	(.L_881 - .L_880)
.L_880:
        /*0060*/ 	.word	0x00000000


	//----- nvinfo : EIATTR_CBANK_PARAM_SIZE
	.align		4
.L_881:
        /*0064*/ 	.byte	0x03, 0x19
        /*0066*/ 	.short	0x0220


	//----- nvinfo : EIATTR_PARAM_CBANK
	.align		4
        /*0068*/ 	.byte	0x04, 0x0a
        /*006a*/ 	.short	(.L_883 - .L_882)
	.align		4
.L_882:
        /*006c*/ 	.word	index@(.nv.constant0._ZN2at6native18elementwise_kernelILi128ELi2EZNS0_22gpu_kernel_impl_nocastIZZZNS0_15tan_kernel_cudaERNS_18TensorIteratorBaseEENKUlvE0_clEvENKUlvE_clEvEUldE_EEvS4_RKT_EUliE_EEviT1_)
        /*0070*/ 	.short	0x0380
        /*0072*/ 	.short	0x0220


	//----- nvinfo : EIATTR_SW_WAR
	.align		4
.L_883:
        /*0074*/ 	.byte	0x04, 0x36
        /*0076*/ 	.short	(.L_885 - .L_884)
.L_884:
        /*0078*/ 	.word	0x00000008
.L_885:


//--------------------- .nv.info._ZN2at6native27unrolled_elementwise_kernelIZZZNS0_15tan_kernel_cudaERNS_18TensorIteratorBaseEENKUlvE0_clEvENKUlvE_clEvEUldE_St5arrayIPcLm2EELi4E23TrivialOffsetCalculatorILi1EjESB_NS0_6memory15LoadWithoutCastENSC_16StoreWithoutCastEEEviT_T0_T2_T3_T4_T5_ --------------------------
	.section	.nv.info._ZN2at6native27unrolled_elementwise_kernelIZZZNS0_15tan_kernel_cudaERNS_18TensorIteratorBaseEENKUlvE0_clEvENKUlvE_clEvEUldE_St5arrayIPcLm2EELi4E23TrivialOffsetCalculatorILi1EjESB_NS0_6memory15LoadWithoutCastENSC_16StoreWithoutCastEEEviT_T0_T2_T3_T4_T5_,"",@"SHT_CUDA_INFO"
	.sectionflags	@""
	.align	4


	//----- nvinfo : EIATTR_CUDA_API_VERSION
	.align		4
        /*0000*/ 	.byte	0x04, 0x37
        /*0002*/ 	.short	(.L_887 - .L_886)
.L_886:
        /*0004*/ 	.word	0x00000082


	//----- nvinfo : EIATTR_KPARAM_INFO
	.align		4
.L_887:
        /*0008*/ 	.byte	0x04, 0x17
        /*000a*/ 	.short	(.L_889 - .L_888)
.L_888:
        /*000c*/ 	.word	0x00000000
        /*0010*/ 	.short	0x0006
        /*0012*/ 	.short	0x001b
        /*0014*/ 	.byte	0x00, 0xf0, 0x05, 0x00


	//----- nvinfo : EIATTR_KPARAM_INFO
	.align		4
.L_889:
        /*0018*/ 	.byte	0x04, 0x17
        /*001a*/ 	.short	(.L_891 - .L_890)
.L_890:
        /*001c*/ 	.word	0x00000000
        /*0020*/ 	.short	0x0005
        /*0022*/ 	.short	0x001a
        /*0024*/ 	.byte	0x00, 0xf0, 0x05, 0x00


	//----- nvinfo : EIATTR_KPARAM_INFO
	.align		4
.L_891:
        /*0028*/ 	.byte	0x04, 0x17
        /*002a*/ 	.short	(.L_893 - .L_892)
.L_892:
        /*002c*/ 	.word	0x00000000
        /*0030*/ 	.short	0x0004
        /*0032*/ 	.short	0x0019
        /*0034*/ 	.byte	0x00, 0xf0, 0x05, 0x00


	//----- nvinfo : EIATTR_KPARAM_INFO
	.align		4
.L_893:
        /*0038*/ 	.byte	0x04, 0x17
        /*003a*/ 	.short	(.L_895 - .L_894)
.L_894:
        /*003c*/ 	.word	0x00000000
        /*0040*/ 	.short	0x0003
        /*0042*/ 	.short	0x0018
        /*0044*/ 	.byte	0x00, 0xf0, 0x05, 0x00


	//----- nvinfo : EIATTR_KPARAM_INFO
	.align		4
.L_895:
        /*0048*/ 	.byte	0x04, 0x17
        /*004a*/ 	.short	(.L_897 - .L_896)
.L_896:
        /*004c*/ 	.word	0x00000000
        /*0050*/ 	.short	0x0002
        /*0052*/ 	.short	0x0008
        /*0054*/ 	.byte	0x00, 0xf0, 0x41, 0x00


	//----- nvinfo : EIATTR_KPARAM_INFO
	.align		4
.L_897:
        /*0058*/ 	.byte	0x04, 0x17
        /*005a*/ 	.short	(.L_899 - .L_898)
.L_898:
        /*005c*/ 	.word	0x00000000
        /*0060*/ 	.short	0x0001
        /*0062*/ 	.short	0x0004
        /*0064*/ 	.byte	0x00, 0xf0, 0x05, 0x00


	//----- nvinfo : EIATTR_KPARAM_INFO
	.align		4
.L_899:
        /*0068*/ 	.byte	0x04, 0x17
        /*006a*/ 	.short	(.L_901 - .L_900)
.L_900:
        /*006c*/ 	.word	0x00000000
        /*0070*/ 	.short	0x0000
        /*0072*/ 	.short	0x0000
        /*0074*/ 	.byte	0x00, 0xf0, 0x11, 0x00


	//----- nvinfo : EIATTR_SPARSE_MMA_MASK
	.align		4
.L_901:
        /*0078*/ 	.byte	0x03, 0x50
        /*007a*/ 	.short	0x0000


	//----- nvinfo : EIATTR_MAXREG_COUNT
	.align		4
        /*007c*/ 	.byte	0x03, 0x1b
        /*007e*/ 	.short	0x00ff


	//----- nvinfo : EIATTR_MERCURY_ISA_VERSION
	.align		4
        /*0080*/ 	.byte	0x03, 0x5f
        /*0082*/ 	.short	0x0101


	//----- nvinfo : EIATTR_VRC_CTA_INIT_COUNT
	.align		4
        /*0084*/ 	.byte	0x02, 0x4a
	.zero		1
	.zero		1


	//----- nvinfo : EIATTR_EXIT_INSTR_OFFSETS
	.align		4
        /*0088*/ 	.byte	0x04, 0x1c
        /*008a*/ 	.short	(.L_903 - .L_902)


	//   ....[0]....
.L_902:
        /*008c*/ 	.word	0x00003940


	//   ....[1]....
        /*0090*/ 	.word	0x00003990


	//----- nvinfo : EIATTR_MAX_THREADS
	.align		4
.L_903:
        /*0094*/ 	.byte	0x04, 0x05
        /*0096*/ 	.short	(.L_905 - .L_904)
.L_904:
        /*0098*/ 	.word	0x00000080
        /*009c*/ 	.word	0x00000001
        /*00a0*/ 	.word	0x00000001


	//----- nvinfo : EIATTR_CRS_STACK_SIZE
	.align		4
.L_905:
        /*00a4*/ 	.byte	0x04, 0x1e
        /*00a6*/ 	.short	(.L_907 - .L_906)
.L_906:
        /*00a8*/ 	.word	0x00000000


	//----- nvinfo : EIATTR_CBANK_PARAM_SIZE
	.align		4
.L_907:
        /*00ac*/ 	.byte	0x03, 0x19
        /*00ae*/ 	.short	0x001c


	//----- nvinfo : EIATTR_PARAM_CBANK
	.align		4
        /*00b0*/ 	.byte	0x04, 0x0a
        /*00b2*/ 	.short	(.L_909 - .L_908)
	.align		4
.L_908:
        /*00b4*/ 	.word	index@(.nv.constant0._ZN2at6native27unrolled_elementwise_kernelIZZZNS0_15tan_kernel_cudaERNS_18TensorIteratorBaseEENKUlvE0_clEvENKUlvE_clEvEUldE_St5arrayIPcLm2EELi4E23TrivialOffsetCalculatorILi1EjESB_NS0_6memory15LoadWithoutCastENSC_16StoreWithoutCastEEEviT_T0_T2_T3_T4_T5_)
        /*00b8*/ 	.short	0x0380
        /*00ba*/ 	.short	0x001c


	//----- nvinfo : EIATTR_SW_WAR
	.align		4
.L_909:
        /*00bc*/ 	.byte	0x04, 0x36
        /*00be*/ 	.short	(.L_911 - .L_910)
.L_910:
        /*00c0*/ 	.word	0x00000008
.L_911:


//--------------------- .nv.info._ZN2at6native29vectorized_elementwise_kernelILi2EZZZNS0_15tan_kernel_cudaERNS_18TensorIteratorBaseEENKUlvE0_clEvENKUlvE_clEvEUldE_St5arrayIPcLm2EEEEviT0_T1_ --------------------------
	.section	.nv.info._ZN2at6native29vectorized_elementwise_kernelILi2EZZZNS0_15tan_kernel_cudaERNS_18TensorIteratorBaseEENKUlvE0_clEvENKUlvE_clEvEUldE_St5arrayIPcLm2EEEEviT0_T1_,"",@"SHT_CUDA_INFO"
	.sectionflags	@""
	.align	4


	//----- nvinfo : EIATTR_CUDA_API_VERSION
	.align		4
        /*0000*/ 	.byte	0x04, 0x37
        /*0002*/ 	.short	(.L_913 - .L_912)
.L_912:
        /*0004*/ 	.word	0x00000082


	//----- nvinfo : EIATTR_KPARAM_INFO
	.align		4
.L_913:
        /*0008*/ 	.byte	0x04, 0x17
        /*000a*/ 	.short	(.L_915 - .L_914)
.L_914:
        /*000c*/ 	.word	0x00000000
        /*0010*/ 	.short	0x0002
        /*0012*/ 	.short	0x0008
        /*0014*/ 	.byte	0x00, 0xf0, 0x41, 0x00


	//----- nvinfo : EIATTR_KPARAM_INFO
	.align		4
.L_915:
        /*0018*/ 	.byte	0x04, 0x17
        /*001a*/ 	.short	(.L_917 - .L_916)
.L_916:
        /*001c*/ 	.word	0x00000000
        /*0020*/ 	.short	0x0001
        /*0022*/ 	.short	0x0004
        /*0024*/ 	.byte	0x00, 0xf0, 0x05, 0x00


	//----- nvinfo : EIATTR_KPARAM_INFO
	.align		4
.L_917:
        /*0028*/ 	.byte	0x04, 0x17
        /*002a*/ 	.short	(.L_919 - .L_918)
.L_918:
        /*002c*/ 	.word	0x00000000
        /*0030*/ 	.short	0x0000
        /*0032*/ 	.short	0x0000
        /*0034*/ 	.byte	0x00, 0xf0, 0x11, 0x00


	//----- nvinfo : EIATTR_SPARSE_MMA_MASK
	.align		4
.L_919:
        /*0038*/ 	.byte	0x03, 0x50
        /*003a*/ 	.short	0x0000


	//----- nvinfo : EIATTR_MAXREG_COUNT
	.align		4
        /*003c*/ 	.byte	0x03, 0x1b
        /*003e*/ 	.short	0x00ff


	//----- nvinfo : EIATTR_MERCURY_ISA_VERSION
	.align		4
        /*0040*/ 	.byte	0x03, 0x5f
        /*0042*/ 	.short	0x0101


	//----- nvinfo : EIATTR_VRC_CTA_INIT_COUNT
	.align		4
        /*0044*/ 	.byte	0x02, 0x4a
	.zero		1
	.zero		1


	//----- nvinfo : EIATTR_EXIT_INSTR_OFFSETS
	.align		4
        /*0048*/ 	.byte	0x04, 0x1c
        /*004a*/ 	.short	(.L_921 - .L_920)


	//   ....[0]....
.L_920:
        /*004c*/ 	.word	0x000070d0


	//   ....[1]....
        /*0050*/ 	.word	0x00007120


	//   ....[2]....
        /*0054*/ 	.word	0x0000d9c0


	//----- nvinfo : EIATTR_MAX_THREADS
	.align		4
.L_921:
        /*0058*/ 	.byte	0x04, 0x05
        /*005a*/ 	.short	(.L_923 - .L_922)
.L_922:
        /*005c*/ 	.word	0x00000080
        /*0060*/ 	.word	0x00000001
        /*0064*/ 	.word	0x00000001


	//----- nvinfo : EIATTR_CRS_STACK_SIZE
	.align		4
.L_923:
        /*0068*/ 	.byte	0x04, 0x1e
        /*006a*/ 	.short	(.L_925 - .L_924)
.L_924:
        /*006c*/ 	.word	0x00000000


	//----- nvinfo : EIATTR_CBANK_PARAM_SIZE
	.align		4
.L_925:
        /*0070*/ 	.byte	0x03, 0x19
        /*0072*/ 	.short	0x0018


	//----- nvinfo : EIATTR_PARAM_CBANK
	.align		4
        /*0074*/ 	.byte	0x04, 0x0a
        /*0076*/ 	.short	(.L_927 - .L_926)
	.align		4
.L_926:
        /*0078*/ 	.word	index@(.nv.constant0._ZN2at6native29vectorized_elementwise_kernelILi2EZZZNS0_15tan_kernel_cudaERNS_18TensorIteratorBaseEENKUlvE0_clEvENKUlvE_clEvEUldE_St5arrayIPcLm2EEEEviT0_T1_)
        /*007c*/ 	.short	0x0380
        /*007e*/ 	.short	0x0018


	//----- nvinfo : EIATTR_SW_WAR
	.align		4
.L_927:
        /*0080*/ 	.byte	0x04, 0x36
        /*0082*/ 	.short	(.L_929 - .L_928)
.L_928:
        /*0084*/ 	.word	0x00000008
.L_929:


//--------------------- .nv.info._ZN2at6native29vectorized_elementwise_kernelILi4EZZZNS0_15tan_kernel_cudaERNS_18TensorIteratorBaseEENKUlvE0_clEvENKUlvE_clEvEUldE_St5arrayIPcLm2EEEEviT0_T1_ --------------------------
	.section	.nv.info._ZN2at6native29vectorized_elementwise_kernelILi4EZZZNS0_15tan_kernel_cudaERNS_18TensorIteratorBaseEENKUlvE0_clEvENKUlvE_clEvEUldE_St5arrayIPcLm2EEEEviT0_T1_,"",@"SHT_CUDA_INFO"
	.sectionflags	@""
	.align	4


	//----- nvinfo : EIATTR_CUDA_API_VERSION
	.align		4
        /*0000*/ 	.byte	0x04, 0x37
        /*0002*/ 	.short	(.L_931 - .L_930)
.L_930:
        /*0004*/ 	.word	0x00000082


	//----- nvinfo : EIATTR_KPARAM_INFO
	.align		4
.L_931:
        /*0008*/ 	.byte	0x04, 0x17
        /*000a*/ 	.short	(.L_933 - .L_932)
.L_932:
        /*000c*/ 	.word	0x00000000
        /*0010*/ 	.short	0x0002
        /*0012*/ 	.short	0x0008
        /*0014*/ 	.byte	0x00, 0xf0, 0x41, 0x00


	//----- nvinfo : EIATTR_KPARAM_INFO
	.align		4
.L_933:
        /*0018*/ 	.byte	0x04, 0x17
        /*001a*/ 	.short	(.L_935 - .L_934)
.L_934:
        /*001c*/ 	.word	0x00000000
        /*0020*/ 	.short	0x0001
        /*0022*/ 	.short	0x0004
        /*0024*/ 	.byte	0x00, 0xf0, 0x05, 0x00


	//----- nvinfo : EIATTR_KPARAM_INFO
	.align		4
.L_935:
        /*0028*/ 	.byte	0x04, 0x17
        /*002a*/ 	.short	(.L_937 - .L_936)
.L_936:
        /*002c*/ 	.word	0x00000000
        /*0030*/ 	.short	0x0000
        /*0032*/ 	.short	0x0000
        /*0034*/ 	.byte	0x00, 0xf0, 0x11, 0x00


	//----- nvinfo : EIATTR_SPARSE_MMA_MASK
	.align		4
.L_937:
        /*0038*/ 	.byte	0x03, 0x50
        /*003a*/ 	.short	0x0000


	//----- nvinfo : EIATTR_MAXREG_COUNT
	.align		4
        /*003c*/ 	.byte	0x03, 0x1b
        /*003e*/ 	.short	0x00ff


	//----- nvinfo : EIATTR_MERCURY_ISA_VERSION
	.align		4
        /*0040*/ 	.byte	0x03, 0x5f
        /*0042*/ 	.short	0x0101


	//----- nvinfo : EIATTR_VRC_CTA_INIT_COUNT
	.align		4
        /*0044*/ 	.byte	0x02, 0x4a
	.zero		1
	.zero		1


	//----- nvinfo : EIATTR_EXIT_INSTR_OFFSETS
	.align		4
        /*0048*/ 	.byte	0x04, 0x1c
        /*004a*/ 	.short	(.L_939 - .L_938)


	//   ....[0]....
.L_938:
        /*004c*/ 	.word	0x000070d0


	//   ....[1]....
        /*0050*/ 	.word	0x00007120


	//   ....[2]....
        /*0054*/ 	.word	0x0000d980


	//----- nvinfo : EIATTR_MAX_THREADS
	.align		4
.L_939:
        /*0058*/ 	.byte	0x04, 0x05
        /*005a*/ 	.short	(.L_941 - .L_940)
.L_940:
        /*005c*/ 	.word	0x00000080
        /*0060*/ 	.word	0x00000001
        /*0064*/ 	.word	0x00000001


	//----- nvinfo : EIATTR_CRS_STACK_SIZE
	.align		4
.L_941:
        /*0068*/ 	.byte	0x04, 0x1e
        /*006a*/ 	.short	(.L_943 - .L_942)
.L_942:
        /*006c*/ 	.word	0x00000000


	//----- nvinfo : EIATTR_CBANK_PARAM_SIZE
	.align		4
.L_943:
        /*0070*/ 	.byte	0x03, 0x19
        /*0072*/ 	.short	0x0018


	//----- nvinfo : EIATTR_PARAM_CBANK
	.align		4
        /*0074*/ 	.byte	0x04, 0x0a
        /*0076*/ 	.short	(.L_945 - .L_944)
	.align		4
.L_944:
        /*0078*/ 	.word	index@(.nv.constant0._ZN2at6native29vectorized_elementwise_kernelILi4EZZZNS0_15tan_kernel_cudaERNS_18TensorIteratorBaseEENKUlvE0_clEvENKUlvE_clEvEUldE_St5arrayIPcLm2EEEEviT0_T1_)
        /*007c*/ 	.short	0x0380
        /*007e*/ 	.short	0x0018


	//----- nvinfo : EIATTR_SW_WAR
	.align		4
.L_945:
        /*0080*/ 	.byte	0x04, 0x36
        /*0082*/ 	.short	(.L_947 - .L_946)
.L_946:
        /*0084*/ 	.word	0x00000008
.L_947:


//--------------------- .nv.info._ZN2at6native29vectorized_elementwise_kernelILi8EZZZNS0_15tan_kernel_cudaERNS_18TensorIteratorBaseEENKUlvE0_clEvENKUlvE_clEvEUldE_St5arrayIPcLm2EEEEviT0_T1_ --------------------------
	.section	.nv.info._ZN2at6native29vectorized_elementwise_kernelILi8EZZZNS0_15tan_kernel_cudaERNS_18TensorIteratorBaseEENKUlvE0_clEvENKUlvE_clEvEUldE_St5arrayIPcLm2EEEEviT0_T1_,"",@"SHT_CUDA_INFO"
	.sectionflags	@""
	.align	4


	//----- nvinfo : EIATTR_CUDA_API_VERSION
	.align		4
        /*0000*/ 	.byte	0x04, 0x37
        /*0002*/ 	.short	(.L_949 - .L_948)
.L_948:
        /*0004*/ 	.word	0x00000082


	//----- nvinfo : EIATTR_KPARAM_INFO
	.align		4
.L_949:
        /*0008*/ 	.byte	0x04, 0x17
        /*000a*/ 	.short	(.L_951 - .L_950)
.L_950:
        /*000c*/ 	.word	0x00000000
        /*0010*/ 	.short	0x0002
        /*0012*/ 	.short	0x0008
        /*0014*/ 	.byte	0x00, 0xf0, 0x41, 0x00


	//----- nvinfo : EIATTR_KPARAM_INFO
	.align		4
.L_951:
        /*0018*/ 	.byte	0x04, 0x17
        /*001a*/ 	.short	(.L_953 - .L_952)
.L_952:
        /*001c*/ 	.word	0x00000000
        /*0020*/ 	.short	0x0001
        /*0022*/ 	.short	0x0004
        /*0024*/ 	.byte	0x00, 0xf0, 0x05, 0x00


	//----- nvinfo : EIATTR_KPARAM_INFO
	.align		4
.L_953:
        /*0028*/ 	.byte	0x04, 0x17
        /*002a*/ 	.short	(.L_955 - .L_954)
.L_954:
        /*002c*/ 	.word	0x00000000
        /*0030*/ 	.short	0x0000
        /*0032*/ 	.short	0x0000
        /*0034*/ 	.byte	0x00, 0xf0, 0x11, 0x00


	//----- nvinfo : EIATTR_SPARSE_MMA_MASK
	.align		4
.L_955:
        /*0038*/ 	.byte	0x03, 0x50
        /*003a*/ 	.short	0x0000


	//----- nvinfo : EIATTR_MAXREG_COUNT
	.align		4
        /*003c*/ 	.byte	0x03, 0x1b
        /*003e*/ 	.short	0x00ff


	//----- nvinfo : EIATTR_MERCURY_ISA_VERSION
	.align		4
        /*0040*/ 	.byte	0x03, 0x5f
        /*0042*/ 	.short	0x0101


	//----- nvinfo : EIATTR_VRC_CTA_INIT_COUNT
	.align		4
        /*0044*/ 	.byte	0x02, 0x4a
	.zero		1
	.zero		1


	//----- nvinfo : EIATTR_EXIT_INSTR_OFFSETS
	.align		4
        /*0048*/ 	.byte	0x04, 0x1c
        /*004a*/ 	.short	(.L_957 - .L_956)


	//   ....[0]....
.L_956:
        /*004c*/ 	.word	0x00000010


	//----- nvinfo : EIATTR_MAX_THREADS
	.align		4
.L_957:
        /*0050*/ 	.byte	0x04, 0x05
        /*0052*/ 	.short	(.L_959 - .L_958)
.L_958:
        /*0054*/ 	.word	0x00000080
        /*0058*/ 	.word	0x00000001
        /*005c*/ 	.word	0x00000001


	//----- nvinfo : EIATTR_CBANK_PARAM_SIZE
	.align		4
.L_959:
        /*0060*/ 	.byte	0x03, 0x19
        /*0062*/ 	.short	0x0018


	//----- nvinfo : EIATTR_PARAM_CBANK
	.align		4
        /*0064*/ 	.byte	0x04, 0x0a
        /*0066*/ 	.short	(.L_961 - .L_960)
	.align		4
.L_960:
        /*0068*/ 	.word	index@(.nv.constant0._ZN2at6native29vectorized_elementwise_kernelILi8EZZZNS0_15tan_kernel_cudaERNS_18TensorIteratorBaseEENKUlvE0_clEvENKUlvE_clEvEUldE_St5arrayIPcLm2EEEEviT0_T1_)
        /*006c*/ 	.short	0x0380
        /*006e*/ 	.short	0x0018


	//----- nvinfo : EIATTR_SW_WAR
	.align		4
.L_961:
        /*0070*/ 	.byte	0x04, 0x36
        /*0072*/ 	.short	(.L_963 - .L_962)
.L_962:
        /*0074*/ 	.word	0x00000008
.L_963:


//--------------------- .nv.info._ZN2at6native18elementwise_kernelILi128ELi4EZNS0_15gpu_kernel_implIZZZNS0_15tan_kernel_cudaERNS_18TensorIteratorBaseEENKUlvE_clEvENKUlvE1_clEvEUlN3c107complexINS7_4HalfEEEE_EEvS4_RKT_EUliE_EEviT1_ --------------------------
	.section	.nv.info._ZN2at6native18elementwise_kernelILi128ELi4EZNS0_15gpu_kernel_implIZZZNS0_15tan_kernel_cudaERNS_18TensorIteratorBaseEENKUlvE_clEvENKUlvE1_clEvEUlN3c107complexINS7_4HalfEEEE_EEvS4_RKT_EUliE_EEviT1_,"",@"SHT_CUDA_INFO"
	.sectionflags	@""
	.align	4


	//----- nvinfo : EIATTR_CUDA_API_VERSION
	.align		4
        /*0000*/ 	.byte	0x04, 0x37
        /*0002*/ 	.short	(.L_965 - .L_964)
.L_964:
        /*0004*/ 	.word	0x00000082


	//----- nvinfo : EIATTR_KPARAM_INFO
	.align		4
.L_965:
        /*0008*/ 	.byte	0x04, 0x17
        /*000a*/ 	.short	(.L_967 - .L_966)
.L_966:
        /*000c*/ 	.word	0x00000000
        /*0010*/ 	.short	0x0001
        /*0012*/ 	.short	0x0008
        /*0014*/ 	.byte	0x00, 0xf0, 0x61, 0x08


	//----- nvinfo : EIATTR_KPARAM_INFO
	.align		4
.L_967:
        /*0018*/ 	.byte	0x04, 0x17
        /*001a*/ 	.short	(.L_969 - .L_968)
.L_968:
        /*001c*/ 	.word	0x00000000
        /*0020*/ 	.short	0x0000
        /*0022*/ 	.short	0x0000
        /*0024*/ 	.byte	0x00, 0xf0, 0x11, 0x00


	//----- nvinfo : EIATTR_SPARSE_MMA_MASK
	.align		4
.L_969:
        /*0028*/ 	.byte	0x03, 0x50
        /*002a*/ 	.short	0x0000


	//----- nvinfo : EIATTR_MAXREG_COUNT
	.align		4
        /*002c*/ 	.byte	0x03, 0x1b
        /*002e*/ 	.short	0x0080


	//----- nvinfo : EIATTR_EXTERNS
	.align		4
        /*0030*/ 	.byte	0x04, 0x0f
        /*0032*/ 	.short	(.L_971 - .L_970)


	//   ....[0]....
	.align		4
.L_970:
        /*0034*/ 	.word	index@(__assertfail)


	//----- nvinfo : EIATTR_MERCURY_ISA_VERSION
	.align		4
.L_971:
        /*0038*/ 	.byte	0x03, 0x5f
        /*003a*/ 	.short	0x0101


	//----- nvinfo : EIATTR_VRC_CTA_INIT_COUNT
	.align		4
        /*003c*/ 	.byte	0x02, 0x4a
	.zero		1
	.zero		1


	//----- nvinfo : EIATTR_SYSCALL_OFFSETS
	.align		4
        /*0040*/ 	.byte	0x04, 0x46
        /*0042*/ 	.short	(.L_973 - .L_972)


	//   ....[0]....
.L_972:
        /*0044*/ 	.word	0x00002460


	//   ....[1]....
        /*0048*/ 	.word	0x00003900


	//   ....[2]....
        /*004c*/ 	.word	0x00005f10


	//   ....[3]....
        /*0050*/ 	.word	0x000071e0


	//   ....[4]....
        /*0054*/ 	.word	0x00009900


	//   ....[5]....
        /*0058*/ 	.word	0x0000abd0


	//   ....[6]....
        /*005c*/ 	.word	0x0000d300


	//   ....[7]....
        /*0060*/ 	.word	0x0000e590


	//----- nvinfo : EIATTR_EXIT_INSTR_OFFSETS
	.align		4
.L_973:
        /*0064*/ 	.byte	0x04, 0x1c
        /*0066*/ 	.short	(.L_975 - .L_974)


	//   ....[0]....
.L_974:
        /*0068*/ 	.word	0x0000aeb0


	//   ....[1]....
        /*006c*/ 	.word	0x0000d9e0


	//   ....[2]....
        /*0070*/ 	.word	0x0000da20


	//   ....[3]....
        /*0074*/ 	.word	0x0000dac0


	//   ....[4]....
        /*0078*/ 	.word	0x0000db00


	//   ....[5]....
        /*007c*/ 	.word	0x0000db40


	//   ....[6]....
        /*0080*/ 	.word	0x0000dbd0


	//   ....[7]....
        /*0084*/ 	.word	0x0000dbf0


	//   ....[8]....
        /*0088*/ 	.word	0x0000dc90


	//   ....[9]....
        /*008c*/ 	.word	0x0000dcb0


	//   ....[10]....
        /*0090*/ 	.word	0x0000dd00


	//   ....[11]....
        /*0094*/ 	.word	0x0000dde0


	//   ....[12]....
        /*0098*/ 	.word	0x0000df50


	//   ....[13]....
        /*009c*/ 	.word	0x0000e0c0


	//   ....[14]....
        /*00a0*/ 	.word	0x0000e220


	//   ....[15]....
        /*00a4*/ 	.word	0x0000e260


	//   ....[16]....
        /*00a8*/ 	.word	0x0000e2a0


	//   ....[17]....
        /*00ac*/ 	.word	0x0000e370


	//   ....[18]....
        /*00b0*/ 	.word	0x0000e430


	//   ....[19]....
        /*00b4*/ 	.word	0x0000e5a0


	//   ....[20]....
        /*00b8*/ 	.word	0x0000e6b0


	//   ....[21]....
        /*00bc*/ 	.word	0x0000e7f0


	//   ....[22]....
        /*00c0*/ 	.word	0x0000e830


	//----- nvinfo : EIATTR_MAX_THREADS
	.align		4
.L_975:
        /*00c4*/ 	.byte	0x04, 0x05
        /*00c6*/ 	.short	(.L_977 - .L_976)
.L_976:
        /*00c8*/ 	.word	0x00000080
        /*00cc*/ 	.word	0x00000001
        /*00d0*/ 	.word	0x00000001


	//----- nvinfo : EIATTR_CRS_STACK_SIZE
	.align		4
.L_977:
        /*00d4*/ 	.byte	0x04, 0x1e
        /*00d6*/ 	.short	(.L_979 - .L_978)
.L_978:
        /*00d8*/ 	.word	0x00000000


	//----- nvinfo : EIATTR_CBANK_PARAM_SIZE
	.align		4
.L_979:
        /*00dc*/ 	.byte	0x03, 0x19
        /*00de*/ 	.short	0x0220


	//----- nvinfo : EIATTR_PARAM_CBANK
	.align		4
        /*00e0*/ 	.byte	0x04, 0x0a
        /*00e2*/ 	.short	(.L_981 - .L_980)
	.align		4
.L_980:
        /*00e4*/ 	.word	index@(.nv.constant0._ZN2at6native18elementwise_kernelILi128ELi4EZNS0_15gpu_kernel_implIZZZNS0_15tan_kernel_cudaERNS_18TensorIteratorBaseEENKUlvE_clEvENKUlvE1_clEvEUlN3c107complexINS7_4HalfEEEE_EEvS4_RKT_EUliE_EEviT1_)
        /*00e8*/ 	.short	0x0380
        /*00ea*/ 	.short	0x0220


	//----- nvinfo : EIATTR_SW_WAR
	.align		4
.L_981:
        /*00ec*/ 	.byte	0x04, 0x36
        /*00ee*/ 	.short	(.L_983 - .L_982)
.L_982:
        /*00f0*/ 	.word	0x00000008
.L_983:


//--------------------- .nv.info._ZN2at6native27unrolled_elementwise_kernelIZZZNS0_15tan_kernel_cudaERNS_18TensorIteratorBaseEENKUlvE_clEvENKUlvE1_clEvEUlN3c107complexINS6_4HalfEEEE_St5arrayIPcLm2EELi4E23TrivialOffsetCalculatorILi1EjESF_NS0_6memory12LoadWithCastILi1EEENSG_13StoreWithCastILi1EEEEEviT_T0_T2_T3_T4_T5_ --------------------------
	.section	.nv.info._ZN2at6native27unrolled_elementwise_kernelIZZZNS0_15tan_kernel_cudaERNS_18TensorIteratorBaseEENKUlvE_clEvENKUlvE1_clEvEUlN3c107complexINS6_4HalfEEEE_St5arrayIPcLm2EELi4E23TrivialOffsetCalculatorILi1EjESF_NS0_6memory12LoadWithCastILi1EEENSG_13StoreWithCastILi1EEEEEviT_T0_T2_T3_T4_T5_,"",@"SHT_CUDA_INFO"
	.sectionflags	@""
	.align	4


	//----- nvinfo : EIATTR_CUDA_API_VERSION
	.align		4
        /*0000*/ 	.byte	0x04, 0x37
        /*0002*/ 	.short	(.L_985 - .L_984)
.L_984:
        /*0004*/ 	.word	0x00000082


	//----- nvinfo : EIATTR_KPARAM_INFO
	.align		4
.L_985:
        /*0008*/ 	.byte	0x04, 0x17
        /*000a*/ 	.short	(.L_987 - .L_986)
.L_986:
        /*000c*/ 	.word	0x00000000
        /*0010*/ 	.short	0x0006
        /*0012*/ 	.short	0x0024
        /*0014*/ 	.byte	0x00, 0xf0, 0x21, 0x00


	//----- nvinfo : EIATTR_KPARAM_INFO
	.align		4
.L_987:
        /*0018*/ 	.byte	0x04, 0x17
        /*001a*/ 	.short	(.L_989 - .L_988)
.L_988:
        /*001c*/ 	.word	0x00000000
        /*0020*/ 	.short	0x0005
        /*0022*/ 	.short	0x001c
        /*0024*/ 	.byte	0x00, 0xf0, 0x21, 0x00


	//----- nvinfo : EIATTR_KPARAM_INFO
	.align		4
.L_989:
        /*0028*/ 	.byte	0x04, 0x17
        /*002a*/ 	.short	(.L_991 - .L_990)
.L_990:
        /*002c*/ 	.word	0x00000000
        /*0030*/ 	.short	0x0004
        /*0032*/ 	.short	0x0019
        /*0034*/ 	.byte	0x00, 0xf0, 0x05, 0x00


	//----- nvinfo : EIATTR_KPARAM_INFO
	.align		4
.L_991:
        /*0038*/ 	.byte	0x04, 0x17
        /*003a*/ 	.short	(.L_993 - .L_992)
.L_992:
        /*003c*/ 	.word	0x00000000
        /*0040*/ 	.short	0x0003
        /*0042*/ 	.short	0x0018
        /*0044*/ 	.byte	0x00, 0xf0, 0x05, 0x00


	//----- nvinfo : EIATTR_KPARAM_INFO
	.align		4
.L_993:
        /*0048*/ 	.byte	0x04, 0x17
        /*004a*/ 	.short	(.L_995 - .L_994)
.L_994:
        /*004c*/ 	.word	0x00000000
        /*0050*/ 	.short	0x0002
        /*0052*/ 	.short	0x0008
        /*0054*/ 	.byte	0x00, 0xf0, 0x41, 0x00


	//----- nvinfo : EIATTR_KPARAM_INFO
	.align		4
.L_995:
        /*0058*/ 	.byte	0x04, 0x17
        /*005a*/ 	.short	(.L_997 - .L_996)
.L_996:
        /*005c*/ 	.word	0x00000000
        /*0060*/ 	.short	0x0001
        /*0062*/ 	.short	0x0004
        /*0064*/ 	.byte	0x00, 0xf0, 0x05, 0x00


	//----- nvinfo : EIATTR_KPARAM_INFO
	.align		4
.L_997:
        /*0068*/ 	.byte	0x04, 0x17
        /*006a*/ 	.short	(.L_999 - .L_998)
.L_998:
        /*006c*/ 	.word	0x00000000
        /*0070*/ 	.short	0x0000
        /*0072*/ 	.short	0x0000
        /*0074*/ 	.byte	0x00, 0xf0, 0x11, 0x00


	//----- nvinfo : EIATTR_SPARSE_MMA_MASK
	.align		4
.L_999:
        /*0078*/ 	.byte	0x03, 0x50
        /*007a*/ 	.short	0x0000


	//----- nvinfo : EIATTR_MAXREG_COUNT
	.align		4
        /*007c*/ 	.byte	0x03, 0x1b
        /*007e*/ 	.short	0x00ff


	//----- nvinfo : EIATTR_EXTERNS
	.align		4
        /*0080*/ 	.byte	0x04, 0x0f
        /*0082*/ 	.short	(.L_1001 - .L_1000)


	//   ....[0]....
	.align		4
.L_1000:
        /*0084*/ 	.word	index@(__assertfail)


	//----- nvinfo : EIATTR_MERCURY_ISA_VERSION
	.align		4
.L_1001:
        /*0088*/ 	.byte	0x03, 0x5f
        /*008a*/ 	.short	0x0101


	//----- nvinfo : EIATTR_VRC_CTA_INIT_COUNT
	.align		4
        /*008c*/ 	.byte	0x02, 0x4a
	.zero		1
	.zero		1


	//----- nvinfo : EIATTR_SYSCALL_OFFSETS
	.align		4
        /*0090*/ 	.byte	0x04, 0x46
        /*0092*/ 	.short	(.L_1003 - .L_1002)


	//   ....[0]....
.L_1002:
        /*0094*/ 	.word	0x00001170


	//   ....[1]....
        /*0098*/ 	.word	0x000024d0


	//   ....[2]....
        /*009c*/ 	.word	0x00003770


	//   ....[3]....
        /*00a0*/ 	.word	0x00004a00


	//   ....[4]....
        /*00a4*/ 	.word	0x00007000


	//   ....[5]....
        /*00a8*/ 	.word	0x00007f10


	//   ....[6]....
        /*00ac*/ 	.word	0x00008ee0


	//   ....[7]....
        /*00b0*/ 	.word	0x00009eb0


	//----- nvinfo : EIATTR_EXIT_INSTR_OFFSETS
	.align		4
.L_1003:
        /*00b4*/ 	.byte	0x04, 0x1c
        /*00b6*/ 	.short	(.L_1005 - .L_1004)


	//   ....[0]....
.L_1004:
        /*00b8*/ 	.word	0x000091b0


	//   ....[1]....
        /*00bc*/ 	.word	0x00009300


	//   ....[2]....
        /*00c0*/ 	.word	0x00009340


	//   ....[3]....
        /*00c4*/ 	.word	0x000093e0


	//   ....[4]....
        /*00c8*/ 	.word	0x00009420


	//   ....[5]....
        /*00cc*/ 	.word	0x00009460


	//   ....[6]....
        /*00d0*/ 	.word	0x000094f0


	//   ....[7]....
        /*00d4*/ 	.word	0x00009510


	//   ....[8]....
        /*00d8*/ 	.word	0x000095b0


	//   ....[9]....
        /*00dc*/ 	.word	0x000095d0


	//   ....[10]....
        /*00e0*/ 	.word	0x00009620


	//   ....[11]....
        /*00e4*/ 	.word	0x00009700


	//   ....[12]....
        /*00e8*/ 	.word	0x00009870


	//   ....[13]....
        /*00ec*/ 	.word	0x000099e0


	//   ....[14]....
        /*00f0*/ 	.word	0x00009b40


	//   ....[15]....
        /*00f4*/ 	.word	0x00009b80


	//   ....[16]....
        /*00f8*/ 	.word	0x00009bc0


	//   ....[17]....
        /*00fc*/ 	.word	0x00009c90


	//   ....[18]....
        /*0100*/ 	.word	0x00009d50


	//   ....[19]....
        /*0104*/ 	.word	0x00009ec0


	//   ....[20]....
        /*0108*/ 	.word	0x00009fd0


	//   ....[21]....
        /*010c*/ 	.word	0x0000a110


	//   ....[22]....
        /*0110*/ 	.word	0x0000a150


	//----- nvinfo : EIATTR_MAX_THREADS
	.align		4
.L_1005:
        /*0114*/ 	.byte	0x04, 0x05
        /*0116*/ 	.short	(.L_1007 - .L_1006)
.L_1006:
        /*0118*/ 	.word	0x00000080
        /*011c*/ 	.word	0x00000001
        /*0120*/ 	.word	0x00000001


	//----- nvinfo : EIATTR_CRS_STACK_SIZE
	.align		4
.L_1007:
        /*0124*/ 	.byte	0x04, 0x1e
        /*0126*/ 	.short	(.L_1009 - .L_1008)
.L_1008:
        /*0128*/ 	.word	0x00000000


	//----- nvinfo : EIATTR_CBANK_PARAM_SIZE
	.align		4
.L_1009:
        /*012c*/ 	.byte	0x03, 0x19
        /*012e*/ 	.short	0x002c


	//----- nvinfo : EIATTR_PARAM_CBANK
	.align		4
        /*0130*/ 	.byte	0x04, 0x0a
        /*0132*/ 	.short	(.L_1011 - .L_1010)
	.align		4
.L_1010:
        /*0134*/ 	.word	index@(.nv.constant0._ZN2at6native27unrolled_elementwise_kernelIZZZNS0_15tan_kernel_cudaERNS_18TensorIteratorBaseEENKUlvE_clEvENKUlvE1_clEvEUlN3c107complexINS6_4HalfEEEE_St5arrayIPcLm2EELi4E23TrivialOffsetCalculatorILi1EjESF_NS0_6memory12LoadWithCastILi1EEENSG_13StoreWithCastILi1EEEEEviT_T0_T2_T3_T4_T5_)
        /*0138*/ 	.short	0x0380
        /*013a*/ 	.short	0x002c


	//----- nvinfo : EIATTR_SW_WAR
	.align		4
.L_1011:
        /*013c*/ 	.byte	0x04, 0x36
        /*013e*/ 	.short	(.L_1013 - .L_1012)
.L_1012:
        /*0140*/ 	.word	0x00000008
.L_1013:


//--------------------- .nv.info._ZN2at6native18elementwise_kernelILi128ELi2EZNS0_22gpu_kernel_impl_nocastIZZZNS0_15tan_kernel_cudaERNS_18TensorIteratorBaseEENKUlvE_clEvENKUlvE1_clEvEUlN3c107complexINS7_4HalfEEEE_EEvS4_RKT_EUliE_EEviT1_ --------------------------
	.section	.nv.info._ZN2at6native18elementwise_kernelILi128ELi2EZNS0_22gpu_kernel_impl_nocastIZZZNS0_15tan_kernel_cudaERNS_18TensorIteratorBaseEENKUlvE_clEvENKUlvE1_clEvEUlN3c107complexINS7_4HalfEEEE_EEvS4_RKT_EUliE_EEviT1_,"",@"SHT_CUDA_INFO"
	.sectionflags	@""
	.align	4


	//----- nvinfo : EIATTR_CUDA_API_VERSION
	.align		4
        /*0000*/ 	.byte	0x04, 0x37
        /*0002*/ 	.short	(.L_1015 - .L_1014)
.L_1014:
        /*0004*/ 	.word	0x00000082


	//----- nvinfo : EIATTR_KPARAM_INFO
	.align		4
.L_1015:
        /*0008*/ 	.byte	0x04, 0x17
        /*000a*/ 	.short	(.L_1017 - .L_1016)
.L_1016:
        /*000c*/ 	.word	0x00000000
        /*0010*/ 	.short	0x0001
        /*0012*/ 	.short	0x0008
        /*0014*/ 	.byte	0x00, 0xf0, 0x61, 0x08


	//----- nvinfo : EIATTR_KPARAM_INFO
	.align		4
.L_1017:
        /*0018*/ 	.byte	0x04, 0x17
        /*001a*/ 	.short	(.L_1019 - .L_1018)
.L_1018:
        /*001c*/ 	.word	0x00000000
        /*0020*/ 	.short	0x0000
        /*0022*/ 	.short	0x0000
        /*0024*/ 	.byte	0x00, 0xf0, 0x11, 0x00


	//----- nvinfo : EIATTR_SPARSE_MMA_MASK
	.align		4
.L_1019:
        /*0028*/ 	.byte	0x03, 0x50
        /*002a*/ 	.short	0x0000


	//----- nvinfo : EIATTR_MAXREG_COUNT
	.align		4
        /*002c*/ 	.byte	0x03, 0x1b
        /*002e*/ 	.short	0x0080


	//----- nvinfo : EIATTR_MERCURY_ISA_VERSION
	.align		4
        /*0030*/ 	.byte	0x03, 0x5f
        /*0032*/ 	.short	0x0101


	//----- nvinfo : EIATTR_VRC_CTA_INIT_COUNT
	.align		4
        /*0034*/ 	.byte	0x02, 0x4a
	.zero		1
	.zero		1


	//----- nvinfo : EIATTR_EXIT_INSTR_OFFSETS
	.align		4
        /*0038*/ 	.byte	0x04, 0x1c
        /*003a*/ 	.short	(.L_1021 - .L_1020)


	//   ....[0]....
.L_1020:
        /*003c*/ 	.word	0x00000640


	//   ....[1]....
        /*0040*/ 	.word	0x00000b90


	//   ....[2]....
        /*0044*/ 	.word	0x00002480


	//   ....[3]....
        /*0048*/ 	.word	0x00003cc0


	//----- nvinfo : EIATTR_MAX_THREADS
	.align		4
.L_1021:
        /*004c*/ 	.byte	0x04, 0x05
        /*004e*/ 	.short	(.L_1023 - .L_1022)
.L_1022:
        /*0050*/ 	.word	0x00000080
        /*0054*/ 	.word	0x00000001
        /*0058*/ 	.word	0x00000001


	//----- nvinfo : EIATTR_CRS_STACK_SIZE
	.align		4
.L_1023:
        /*005c*/ 	.byte	0x04, 0x1e
        /*005e*/ 	.short	(.L_1025 - .L_1024)
.L_1024:
        /*0060*/ 	.word	0x00000000


	//----- nvinfo : EIATTR_CBANK_PARAM_SIZE
	.align		4
.L_1025:
        /*0064*/ 	.byte	0x03, 0x19
        /*0066*/ 	.short	0x0220


	//----- nvinfo : EIATTR_PARAM_CBANK
	.align		4
        /*0068*/ 	.byte	0x04, 0x0a
        /*006a*/ 	.short	(.L_1027 - .L_1026)
	.align		4
.L_1026:
        /*006c*/ 	.word	index@(.nv.constant0._ZN2at6native18elementwise_kernelILi128ELi2EZNS0_22gpu_kernel_impl_nocastIZZZNS0_15tan_kernel_cudaERNS_18TensorIteratorBaseEENKUlvE_clEvENKUlvE1_clEvEUlN3c107complexINS7_4HalfEEEE_EEvS4_RKT_EUliE_EEviT1_)
        /*0070*/ 	.short	0x0380
        /*0072*/ 	.short	0x0220


	//----- nvinfo : EIATTR_SW_WAR
	.align		4
.L_1027:
        /*0074*/ 	.byte	0x04, 0x36
        /*0076*/ 	.short	(.L_1029 - .L_1028)
.L_1028:
        /*0078*/ 	.word	0x00000008
.L_1029:


//--------------------- .nv.info._ZN2at6native27unrolled_elementwise_kernelIZZZNS0_15tan_kernel_cudaERNS_18TensorIteratorBaseEENKUlvE_clEvENKUlvE1_clEvEUlN3c107complexINS6_4HalfEEEE_St5arrayIPcLm2EELi4E23TrivialOffsetCalculatorILi1EjESF_NS0_6memory15LoadWithoutCastENSG_16StoreWithoutCastEEEviT_T0_T2_T3_T4_T5_ --------------------------
	.section	.nv.info._ZN2at6native27unrolled_elementwise_kernelIZZZNS0_15tan_kernel_cudaERNS_18TensorIteratorBaseEENKUlvE_clEvENKUlvE1_clEvEUlN3c107complexINS6_4HalfEEEE_St5arrayIPcLm2EELi4E23TrivialOffsetCalculatorILi1EjESF_NS0_6memory15LoadWithoutCastENSG_16StoreWithoutCastEEEviT_T0_T2_T3_T4_T5_,"",@"SHT_CUDA_INFO"
	.sectionflags	@""
	.align	4


	//----- nvinfo : EIATTR_CUDA_API_VERSION
	.align		4
        /*0000*/ 	.byte	0x04, 0x37
        /*0002*/ 	.short	(.L_1031 - .L_1030)
.L_1030:
        /*0004*/ 	.word	0x00000082


	//----- nvinfo : EIATTR_KPARAM_INFO
	.align		4
.L_1031:
        /*0008*/ 	.byte	0x04, 0x17
        /*000a*/ 	.short	(.L_1033 - .L_1032)
.L_1032:
        /*000c*/ 	.word	0x00000000
        /*0010*/ 	.short	0x0006
        /*0012*/ 	.short	0x001b
        /*0014*/ 	.byte	0x00, 0xf0, 0x05, 0x00


	//----- nvinfo : EIATTR_KPARAM_INFO
	.align		4
.L_1033:
        /*0018*/ 	.byte	0x04, 0x17
        /*001a*/ 	.short	(.L_1035 - .L_1034)
.L_1034:
        /*001c*/ 	.word	0x00000000
        /*0020*/ 	.short	0x0005
        /*0022*/ 	.short	0x001a
        /*0024*/ 	.byte	0x00, 0xf0, 0x05, 0x00


	//----- nvinfo : EIATTR_KPARAM_INFO
	.align		4
.L_1035:
        /*0028*/ 	.byte	0x04, 0x17
        /*002a*/ 	.short	(.L_1037 - .L_1036)
.L_1036:
        /*002c*/ 	.word	0x00000000
        /*0030*/ 	.short	0x0004
        /*0032*/ 	.short	0x0019
        /*0034*/ 	.byte	0x00, 0xf0, 0x05, 0x00


	//----- nvinfo : EIATTR_KPARAM_INFO
	.align		4
.L_1037:
        /*0038*/ 	.byte	0x04, 0x17
        /*003a*/ 	.short	(.L_1039 - .L_1038)
.L_1038:
        /*003c*/ 	.word	0x00000000
        /*0040*/ 	.short	0x0003
        /*0042*/ 	.short	0x0018
        /*0044*/ 	.byte	0x00, 0xf0, 0x05, 0x00


	//----- nvinfo : EIATTR_KPARAM_INFO
	.align		4
.L_1039:
        /*0048*/ 	.byte	0x04, 0x17
        /*004a*/ 	.short	(.L_1041 - .L_1040)
.L_1040:
        /*004c*/ 	.word	0x00000000
        /*0050*/ 	.short	0x0002
        /*0052*/ 	.short	0x0008
        /*0054*/ 	.byte	0x00, 0xf0, 0x41, 0x00


	//----- nvinfo : EIATTR_KPARAM_INFO
	.align		4
.L_1041:
        /*0058*/ 	.byte	0x04, 0x17
        /*005a*/ 	.short	(.L_1043 - .L_1042)
.L_1042:
        /*005c*/ 	.word	0x00000000
        /*0060*/ 	.short	0x0001
        /*0062*/ 	.short	0x0004
        /*0064*/ 	.byte	0x00, 0xf0, 0x05, 0x00


	//----- nvinfo : EIATTR_KPARAM_INFO
	.align		4
.L_1043:
        /*0068*/ 	.byte	0x04, 0x17
        /*006a*/ 	.short	(.L_1045 - .L_1044)
.L_1044:
        /*006c*/ 	.word	0x00000000
        /*0070*/ 	.short	0x0000
        /*0072*/ 	.short	0x0000
        /*0074*/ 	.byte	0x00, 0xf0, 0x11, 0x00


	//----- nvinfo : EIATTR_SPARSE_MMA_MASK
	.align		4
.L_1045:
        /*0078*/ 	.byte	0x03, 0x50
        /*007a*/ 	.short	0x0000


	//----- nvinfo : EIATTR_MAXREG_COUNT
	.align		4
        /*007c*/ 	.byte	0x03, 0x1b
        /*007e*/ 	.short	0x00ff


	//----- nvinfo : EIATTR_MERCURY_ISA_VERSION
	.align		4
        /*0080*/ 	.byte	0x03, 0x5f
        /*0082*/ 	.short	0x0101


	//----- nvinfo : EIATTR_VRC_CTA_INIT_COUNT
	.align		4
        /*0084*/ 	.byte	0x02, 0x4a
	.zero		1
	.zero		1


	//----- nvinfo : EIATTR_EXIT_INSTR_OFFSETS
	.align		4
        /*0088*/ 	.byte	0x04, 0x1c
        /*008a*/ 	.short	(.L_1047 - .L_1046)


	//   ....[0]....
.L_1046:
        /*008c*/ 	.word	0x000019a0


	//   ....[1]....
        /*0090*/ 	.word	0x00001a00


	//----- nvinfo : EIATTR_MAX_THREADS
	.align		4
.L_1047:
        /*0094*/ 	.byte	0x04, 0x05
        /*0096*/ 	.short	(.L_1049 - .L_1048)
.L_1048:
        /*0098*/ 	.word	0x00000080
        /*009c*/ 	.word	0x00000001
        /*00a0*/ 	.word	0x00000001


	//----- nvinfo : EIATTR_CRS_STACK_SIZE
	.align		4
.L_1049:
        /*00a4*/ 	.byte	0x04, 0x1e
        /*00a6*/ 	.short	(.L_1051 - .L_1050)
.L_1050:
        /*00a8*/ 	.word	0x00000000


	//----- nvinfo : EIATTR_CBANK_PARAM_SIZE
	.align		4
.L_1051:
        /*00ac*/ 	.byte	0x03, 0x19
        /*00ae*/ 	.short	0x001c


	//----- nvinfo : EIATTR_PARAM_CBANK
	.align		4
        /*00b0*/ 	.byte	0x04, 0x0a
        /*00b2*/ 	.short	(.L_1053 - .L_1052)
	.align		4
.L_1052:
        /*00b4*/ 	.word	index@(.nv.constant0._ZN2at6native27unrolled_elementwise_kernelIZZZNS0_15tan_kernel_cudaERNS_18TensorIteratorBaseEENKUlvE_clEvENKUlvE1_clEvEUlN3c107complexINS6_4HalfEEEE_St5arrayIPcLm2EELi4E23TrivialOffsetCalculatorILi1EjESF_NS0_6memory15LoadWithoutCastENSG_16StoreWithoutCastEEEviT_T0_T2_T3_T4_T5_)
        /*00b8*/ 	.short	0x0380
        /*00ba*/ 	.short	0x001c


	//----- nvinfo : EIATTR_SW_WAR
	.align		4
.L_1053:
        /*00bc*/ 	.byte	0x04, 0x36
        /*00be*/ 	.short	(.L_1055 - .L_1054)
.L_1054:
        /*00c0*/ 	.word	0x00000008
.L_1055:


//--------------------- .nv.info._ZN2at6native29vectorized_elementwise_kernelILi2EZZZNS0_15tan_kernel_cudaERNS_18TensorIteratorBaseEENKUlvE_clEvENKUlvE1_clEvEUlN3c107complexINS6_4HalfEEEE_St5arrayIPcLm2EEEEviT0_T1_ --------------------------
	.section	.nv.info._ZN2at6native29vectorized_elementwise_kernelILi2EZZZNS0_15tan_kernel_cudaERNS_18TensorIteratorBaseEENKUlvE_clEvENKUlvE1_clEvEUlN3c107complexINS6_4HalfEEEE_St5arrayIPcLm2EEEEviT0_T1_,"",@"SHT_CUDA_INFO"
	.sectionflags	@""
	.align	4


	//----- nvinfo : EIATTR_CUDA_API_VERSION
	.align		4
        /*0000*/ 	.byte	0x04, 0x37
        /*0002*/ 	.short	(.L_1057 - .L_1056)
.L_1056:
        /*0004*/ 	.word	0x00000082


	//----- nvinfo : EIATTR_KPARAM_INFO
	.align		4
.L_1057:
        /*0008*/ 	.byte	0x04, 0x17
        /*000a*/ 	.short	(.L_1059 - .L_1058)
.L_1058:
        /*000c*/ 	.word	0x00000000
        /*0010*/ 	.short	0x0002
        /*0012*/ 	.short	0x0008
        /*0014*/ 	.byte	0x00, 0xf0, 0x41, 0x00


	//----- nvinfo : EIATTR_KPARAM_INFO
	.align		4
.L_1059:
        /*0018*/ 	.byte	0x04, 0x17
        /*001a*/ 	.short	(.L_1061 - .L_1060)
.L_1060:
        /*001c*/ 	.word	0x00000000
        /*0020*/ 	.short	0x0001
        /*0022*/ 	.short	0x0004
        /*0024*/ 	.byte	0x00, 0xf0, 0x05, 0x00


	//----- nvinfo : EIATTR_KPARAM_INFO
	.align		4
.L_1061:
        /*0028*/ 	.byte	0x04, 0x17
        /*002a*/ 	.short	(.L_1063 - .L_1062)
.L_1062:
        /*002c*/ 	.word	0x00000000
        /*0030*/ 	.short	0x0000
        /*0032*/ 	.short	0x0000
        /*0034*/ 	.byte	0x00, 0xf0, 0x11, 0x00


	//----- nvinfo : EIATTR_SPARSE_MMA_MASK
	.align		4
.L_1063:
        /*0038*/ 	.byte	0x03, 0x50
        /*003a*/ 	.short	0x0000


	//----- nvinfo : EIATTR_MAXREG_COUNT
	.align		4
        /*003c*/ 	.byte	0x03, 0x1b
        /*003e*/ 	.short	0x00ff


	//----- nvinfo : EIATTR_MERCURY_ISA_VERSION
	.align		4
        /*0040*/ 	.byte	0x03, 0x5f
        /*0042*/ 	.short	0x0101


	//----- nvinfo : EIATTR_VRC_CTA_INIT_COUNT
	.align		4
        /*0044*/ 	.byte	0x02, 0x4a
	.zero		1
	.zero		1


	//----- nvinfo : EIATTR_EXIT_INSTR_OFFSETS
	.align		4
        /*0048*/ 	.byte	0x04, 0x1c
        /*004a*/ 	.short	(.L_1065 - .L_1064)


	//   ....[0]....
.L_1064:
        /*004c*/ 	.word	0x000033f0


	//   ....[1]....
        /*0050*/ 	.word	0x00003450


	//   ....[2]....
        /*0054*/ 	.word	0x00005e90


	//----- nvinfo : EIATTR_MAX_THREADS
	.align		4
.L_1065:
        /*0058*/ 	.byte	0x04, 0x05
        /*005a*/ 	.short	(.L_1067 - .L_1066)
.L_1066:
        /*005c*/ 	.word	0x00000080
        /*0060*/ 	.word	0x00000001
        /*0064*/ 	.word	0x00000001


	//----- nvinfo : EIATTR_CRS_STACK_SIZE
	.align		4
.L_1067:
        /*0068*/ 	.byte	0x04, 0x1e
        /*006a*/ 	.short	(.L_1069 - .L_1068)
.L_1068:
        /*006c*/ 	.word	0x00000000


	//----- nvinfo : EIATTR_CBANK_PARAM_SIZE
	.align		4
.L_1069:
        /*0070*/ 	.byte	0x03, 0x19
        /*0072*/ 	.short	0x0018


	//----- nvinfo : EIATTR_PARAM_CBANK
	.align		4
        /*0074*/ 	.byte	0x04, 0x0a
        /*0076*/ 	.short	(.L_1071 - .L_1070)
	.align		4
.L_1070:
        /*0078*/ 	.word	index@(.nv.constant0._ZN2at6native29vectorized_elementwise_kernelILi2EZZZNS0_15tan_kernel_cudaERNS_18TensorIteratorBaseEENKUlvE_clEvENKUlvE1_clEvEUlN3c107complexINS6_4HalfEEEE_St5arrayIPcLm2EEEEviT0_T1_)
        /*007c*/ 	.short	0x0380
        /*007e*/ 	.short	0x0018


	//----- nvinfo : EIATTR_SW_WAR
	.align		4
.L_1071:
        /*0080*/ 	.byte	0x04, 0x36
        /*0082*/ 	.short	(.L_1073 - .L_1072)
.L_1072:
        /*0084*/ 	.word	0x00000008
.L_1073:


//--------------------- .nv.info._ZN2at6native29vectorized_elementwise_kernelILi4EZZZNS0_15tan_kernel_cudaERNS_18TensorIteratorBaseEENKUlvE_clEvENKUlvE1_clEvEUlN3c107complexINS6_4HalfEEEE_St5arrayIPcLm2EEEEviT0_T1_ --------------------------
	.section	.nv.info._ZN2at6native29vectorized_elementwise_kernelILi4EZZZNS0_15tan_kernel_cudaERNS_18TensorIteratorBaseEENKUlvE_clEvENKUlvE1_clEvEUlN3c107complexINS6_4HalfEEEE_St5arrayIPcLm2EEEEviT0_T1_,"",@"SHT_CUDA_INFO"
	.sectionflags	@""
	.align	4


	//----- nvinfo : EIATTR_CUDA_API_VERSION
	.align		4
        /*0000*/ 	.byte	0x04, 0x37
        /*0002*/ 	.short	(.L_1075 - .L_1074)
.L_1074:
        /*0004*/ 	.word	0x00000082


	//----- nvinfo : EIATTR_KPARAM_INFO
	.align		4
.L_1075:
        /*0008*/ 	.byte	0x04, 0x17
        /*000a*/ 	.short	(.L_1077 - .L_1076)
.L_1076:
        /*000c*/ 	.word	0x00000000
        /*0010*/ 	.short	0x0002
        /*0012*/ 	.short	0x0008
        /*0014*/ 	.byte	0x00, 0xf0, 0x41, 0x00


	//----- nvinfo : EIATTR_KPARAM_INFO
	.align		4
.L_1077:
        /*0018*/ 	.byte	0x04, 0x17
        /*001a*/ 	.short	(.L_1079 - .L_1078)
.L_1078:
        /*001c*/ 	.word	0x00000000
        /*0020*/ 	.short	0x0001
        /*0022*/ 	.short	0x0004
        /*0024*/ 	.byte	0x00, 0xf0, 0x05, 0x00


	//----- nvinfo : EIATTR_KPARAM_INFO
	.align		4
.L_1079:
        /*0028*/ 	.byte	0x04, 0x17
        /*002a*/ 	.short	(.L_1081 - .L_1080)
.L_1080:
        /*002c*/ 	.word	0x00000000
        /*0030*/ 	.short	0x0000
        /*0032*/ 	.short	0x0000
        /*0034*/ 	.byte	0x00, 0xf0, 0x11, 0x00


	//----- nvinfo : EIATTR_SPARSE_MMA_MASK
	.align		4
.L_1081:
        /*0038*/ 	.byte	0x03, 0x50
        /*003a*/ 	.short	0x0000


	//----- nvinfo : EIATTR_MAXREG_COUNT
	.align		4
        /*003c*/ 	.byte	0x03, 0x1b
        /*003e*/ 	.short	0x00ff


	//----- nvinfo : EIATTR_MERCURY_ISA_VERSION
	.align		4
        /*0040*/ 	.byte	0x03, 0x5f
        /*0042*/ 	.short	0x0101


	//----- nvinfo : EIATTR_VRC_CTA_INIT_COUNT
	.align		4
        /*0044*/ 	.byte	0x02, 0x4a
	.zero		1
	.zero		1


	//----- nvinfo : EIATTR_EXIT_INSTR_OFFSETS
	.align		4
        /*0048*/ 	.byte	0x04, 0x1c
        /*004a*/ 	.short	(.L_1083 - .L_1082)


	//   ....[0]....
.L_1082:
        /*004c*/ 	.word	0x000033f0


	//   ....[1]....
        /*0050*/ 	.word	0x00003450


	//   ....[2]....
        /*0054*/ 	.word	0x00005e50


	//----- nvinfo : EIATTR_MAX_THREADS
	.align		4
.L_1083:
        /*0058*/ 	.byte	0x04, 0x05
        /*005a*/ 	.short	(.L_1085 - .L_1084)
.L_1084:
        /*005c*/ 	.word	0x00000080
        /*0060*/ 	.word	0x00000001
        /*0064*/ 	.word	0x00000001


	//----- nvinfo : EIATTR_CRS_STACK_SIZE
	.align		4
.L_1085:
        /*0068*/ 	.byte	0x04, 0x1e
        /*006a*/ 	.short	(.L_1087 - .L_1086)
.L_1086:
        /*006c*/ 	.word	0x00000000


	//----- nvinfo : EIATTR_CBANK_PARAM_SIZE
	.align		4
.L_1087:
        /*0070*/ 	.byte	0x03, 0x19
        /*0072*/ 	.short	0x0018


	//----- nvinfo : EIATTR_PARAM_CBANK
	.align		4
        /*0074*/ 	.byte	0x04, 0x0a
        /*0076*/ 	.short	(.L_1089 - .L_1088)
	.align		4
.L_1088:
        /*0078*/ 	.word	index@(.nv.constant0._ZN2at6native29vectorized_elementwise_kernelILi4EZZZNS0_15tan_kernel_cudaERNS_18TensorIteratorBaseEENKUlvE_clEvENKUlvE1_clEvEUlN3c107complexINS6_4HalfEEEE_St5arrayIPcLm2EEEEviT0_T1_)
        /*007c*/ 	.short	0x0380
        /*007e*/ 	.short	0x0018


	//----- nvinfo : EIATTR_SW_WAR
	.align		4
.L_1089:
        /*0080*/ 	.byte	0x04, 0x36
        /*0082*/ 	.short	(.L_1091 - .L_1090)
.L_1090:
        /*0084*/ 	.word	0x00000008
.L_1091:


//--------------------- .nv.info._ZN2at6native29vectorized_elementwise_kernelILi8EZZZNS0_15tan_kernel_cudaERNS_18TensorIteratorBaseEENKUlvE_clEvENKUlvE1_clEvEUlN3c107complexINS6_4HalfEEEE_St5arrayIPcLm2EEEEviT0_T1_ --------------------------
	.section	.nv.info._ZN2at6native29vectorized_elementwise_kernelILi8EZZZNS0_15tan_kernel_cudaERNS_18TensorIteratorBaseEENKUlvE_clEvENKUlvE1_clEvEUlN3c107complexINS6_4HalfEEEE_St5arrayIPcLm2EEEEviT0_T1_,"",@"SHT_CUDA_INFO"
	.sectionflags	@""
	.align	4


	//----- nvinfo : EIATTR_CUDA_API_VERSION
	.align		4
        /*0000*/ 	.byte	0x04, 0x37
        /*0002*/ 	.short	(.L_1093 - .L_1092)
.L_1092:
        /*0004*/ 	.word	0x00000082


	//----- nvinfo : EIATTR_KPARAM_INFO
	.align		4
.L_1093:
        /*0008*/ 	.byte	0x04, 0x17
        /*000a*/ 	.short	(.L_1095 - .L_1094)
.L_1094:
        /*000c*/ 	.word	0x00000000
        /*0010*/ 	.short	0x0002
        /*0012*/ 	.short	0x0008
        /*0014*/ 	.byte	0x00, 0xf0, 0x41, 0x00


	//----- nvinfo : EIATTR_KPARAM_INFO
	.align		4
.L_1095:
        /*0018*/ 	.byte	0x04, 0x17
        /*001a*/ 	.short	(.L_1097 - .L_1096)
.L_1096:
        /*001c*/ 	.word	0x00000000
        /*0020*/ 	.short	0x0001
        /*0022*/ 	.short	0x0004
        /*0024*/ 	.byte	0x00, 0xf0, 0x05, 0x00


	//----- nvinfo : EIATTR_KPARAM_INFO
	.align		4
.L_1097:
        /*0028*/ 	.byte	0x04, 0x17
        /*002a*/ 	.short	(.L_1099 - .L_1098)
.L_1098:
        /*002c*/ 	.word	0x00000000
        /*0030*/ 	.short	0x0000
        /*0032*/ 	.short	0x0000
        /*0034*/ 	.byte	0x00, 0xf0, 0x11, 0x00


	//----- nvinfo : EIATTR_SPARSE_MMA_MASK
	.align		4
.L_1099:
        /*0038*/ 	.byte	0x03, 0x50
        /*003a*/ 	.short	0x0000


	//----- nvinfo : EIATTR_MAXREG_COUNT
	.align		4
        /*003c*/ 	.byte	0x03, 0x1b
        /*003e*/ 	.short	0x00ff


	//----- nvinfo : EIATTR_MERCURY_ISA_VERSION
	.align		4
        /*0040*/ 	.byte	0x03, 0x5f
        /*0042*/ 	.short	0x0101


	//----- nvinfo : EIATTR_VRC_CTA_INIT_COUNT
	.align		4
        /*0044*/ 	.byte	0x02, 0x4a
	.zero		1
	.zero		1


	//----- nvinfo : EIATTR_EXIT_INSTR_OFFSETS
	.align		4
        /*0048*/ 	.byte	0x04, 0x1c
        /*004a*/ 	.short	(.L_1101 - .L_1100)


	//   ....[0]....
.L_1100:
        /*004c*/ 	.word	0x00000010


	//----- nvinfo : EIATTR_MAX_THREADS
	.align		4
.L_1101:
        /*0050*/ 	.byte	0x04, 0x05
        /*0052*/ 	.short	(.L_1103 - .L_1102)
.L_1102:
        /*0054*/ 	.word	0x00000080
        /*0058*/ 	.word	0x00000001
        /*005c*/ 	.word	0x00000001


	//----- nvinfo : EIATTR_CBANK_PARAM_SIZE
	.align		4
.L_1103:
        /*0060*/ 	.byte	0x03, 0x19
        /*0062*/ 	.short	0x0018


	//----- nvinfo : EIATTR_PARAM_CBANK
	.align		4
        /*0064*/ 	.byte	0x04, 0x0a
        /*0066*/ 	.short	(.L_1105 - .L_1104)
	.align		4
.L_1104:
        /*0068*/ 	.word	index@(.nv.constant0._ZN2at6native29vectorized_elementwise_kernelILi8EZZZNS0_15tan_kernel_cudaERNS_18TensorIteratorBaseEENKUlvE_clEvENKUlvE1_clEvEUlN3c107complexINS6_4HalfEEEE_St5arrayIPcLm2EEEEviT0_T1_)
        /*006c*/ 	.short	0x0380
        /*006e*/ 	.short	0x0018


	//----- nvinfo : EIATTR_SW_WAR
	.align		4
.L_1105:
        /*0070*/ 	.byte	0x04, 0x36
        /*0072*/ 	.short	(.L_1107 - .L_1106)
.L_1106:
        /*0074*/ 	.word	0x00000008
.L_1107:


//--------------------- .nv.info._ZN2at6native18elementwise_kernelILi128ELi4EZNS0_15gpu_kernel_implIZZZNS0_15tan_kernel_cudaERNS_18TensorIteratorBaseEENKUlvE_clEvENKUlvE0_clEvEUlN3c107complexIfEEE_EEvS4_RKT_EUliE_EEviT1_ --------------------------
	.section	.nv.info._ZN2at6native18elementwise_kernelILi128ELi4EZNS0_15gpu_kernel_implIZZZNS0_15tan_kernel_cudaERNS_18TensorIteratorBaseEENKUlvE_clEvENKUlvE0_clEvEUlN3c107complexIfEEE_EEvS4_RKT_EUliE_EEviT1_,"",@"SHT_CUDA_INFO"
	.sectionflags	@""
	.align	4


	//----- nvinfo : EIATTR_CUDA_API_VERSION
	.align		4
        /*0000*/ 	.byte	0x04, 0x37
        /*0002*/ 	.short	(.L_1109 - .L_1108)
.L_1108:
        /*0004*/ 	.word	0x00000082


	//----- nvinfo : EIATTR_KPARAM_INFO
	.align		4
.L_1109:
        /*0008*/ 	.byte	0x04, 0x17
        /*000a*/ 	.short	(.L_1111 - .L_1110)
.L_1110:
        /*000c*/ 	.word	0x00000000
        /*0010*/ 	.short	0x0001
        /*0012*/ 	.short	0x0008
        /*0014*/ 	.byte	0x00, 0xf0, 0x61, 0x08


	//----- nvinfo : EIATTR_KPARAM_INFO
	.align		4
.L_1111:
        /*0018*/ 	.byte	0x04, 0x17
        /*001a*/ 	.short	(.L_1113 - .L_1112)
.L_1112:
        /*001c*/ 	.word	0x00000000
        /*0020*/ 	.short	0x0000
        /*0022*/ 	.short	0x0000
        /*0024*/ 	.byte	0x00, 0xf0, 0x11, 0x00


	//----- nvinfo : EIATTR_SPARSE_MMA_MASK
	.align		4
.L_1113:
        /*0028*/ 	.byte	0x03, 0x50
        /*002a*/ 	.short	0x0000


	//----- nvinfo : EIATTR_MAXREG_COUNT
	.align		4
        /*002c*/ 	.byte	0x03, 0x1b
        /*002e*/ 	.short	0x0080


	//----- nvinfo : EIATTR_EXTERNS
	.align		4
        /*0030*/ 	.byte	0x04, 0x0f
        /*0032*/ 	.short	(.L_1115 - .L_1114)


	//   ....[0]....
	.align		4
.L_1114:
        /*0034*/ 	.word	index@(__assertfail)


	//----- nvinfo : EIATTR_MERCURY_ISA_VERSION
	.align		4
.L_1115:
        /*0038*/ 	.byte	0x03, 0x5f
        /*003a*/ 	.short	0x0101


	//----- nvinfo : EIATTR_VRC_CTA_INIT_COUNT
	.align		4
        /*003c*/ 	.byte	0x02, 0x4a
	.zero		1
	.zero		1


	//----- nvinfo : EIATTR_SYSCALL_OFFSETS
	.align		4
        /*0040*/ 	.byte	0x04, 0x46
        /*0042*/ 	.short	(.L_1117 - .L_1116)


	//   ....[0]....
.L_1116:
        /*0044*/ 	.word	0x000022e0


	//   ....[1]....
        /*0048*/ 	.word	0x000035f0


	//   ....[2]....
        /*004c*/ 	.word	0x00005a20


	//   ....[3]....
        /*0050*/ 	.word	0x00006b90


	//   ....[4]....
        /*0054*/ 	.word	0x000090d0


	//   ....[5]....
        /*0058*/ 	.word	0x0000a240


	//   ....[6]....
        /*005c*/ 	.word	0x0000c790


	//   ....[7]....
        /*0060*/ 	.word	0x0000d8d0


	//----- nvinfo : EIATTR_EXIT_INSTR_OFFSETS
	.align		4
.L_1117:
        /*0064*/ 	.byte	0x04, 0x1c
        /*0066*/ 	.short	(.L_1119 - .L_1118)


	//   ....[0]....
.L_1118:
        /*0068*/ 	.word	0x0000a4f0


	//   ....[1]....
        /*006c*/ 	.word	0x0000ce00


	//   ....[2]....
        /*0070*/ 	.word	0x0000ce40


	//   ....[3]....
        /*0074*/ 	.word	0x0000ced0


	//   ....[4]....
        /*0078*/ 	.word	0x0000cf00


	//   ....[5]....
        /*007c*/ 	.word	0x0000cf30


	//   ....[6]....
        /*0080*/ 	.word	0x0000cfb0


	//   ....[7]....
        /*0084*/ 	.word	0x0000cfe0


	//   ....[8]....
        /*0088*/ 	.word	0x0000d060


	//   ....[9]....
        /*008c*/ 	.word	0x0000d090


	//   ....[10]....
        /*0090*/ 	.word	0x0000d0d0


	//   ....[11]....
        /*0094*/ 	.word	0x0000d1a0


	//   ....[12]....
        /*0098*/ 	.word	0x0000d300


	//   ....[13]....
        /*009c*/ 	.word	0x0000d460


	//   ....[14]....
        /*00a0*/ 	.word	0x0000d5b0


	//   ....[15]....
        /*00a4*/ 	.word	0x0000d5e0


	//   ....[16]....
        /*00a8*/ 	.word	0x0000d610


	//   ....[17]....
        /*00ac*/ 	.word	0x0000d6d0


	//   ....[18]....
        /*00b0*/ 	.word	0x0000d770


	//   ....[19]....
        /*00b4*/ 	.word	0x0000d8e0


	//   ....[20]....
        /*00b8*/ 	.word	0x0000d9e0


	//   ....[21]....
        /*00bc*/ 	.word	0x0000db10


	//   ....[22]....
        /*00c0*/ 	.word	0x0000db40


	//----- nvinfo : EIATTR_MAX_THREADS
	.align		4
.L_1119:
        /*00c4*/ 	.byte	0x04, 0x05
        /*00c6*/ 	.short	(.L_1121 - .L_1120)
.L_1120:
        /*00c8*/ 	.word	0x00000080
        /*00cc*/ 	.word	0x00000001
        /*00d0*/ 	.word	0x00000001


	//----- nvinfo : EIATTR_CRS_STACK_SIZE
	.align		4
.L_1121:
        /*00d4*/ 	.byte	0x04, 0x1e
        /*00d6*/ 	.short	(.L_1123 - .L_1122)
.L_1122:
        /*00d8*/ 	.word	0x00000000


	//----- nvinfo : EIATTR_CBANK_PARAM_SIZE
	.align		4
.L_1123:
        /*00dc*/ 	.byte	0x03, 0x19
        /*00de*/ 	.short	0x0220


	//----- nvinfo : EIATTR_PARAM_CBANK
	.align		4
        /*00e0*/ 	.byte	0x04, 0x0a
        /*00e2*/ 	.short	(.L_1125 - .L_1124)
	.align		4
.L_1124:
        /*00e4*/ 	.word	index@(.nv.constant0._ZN2at6native18elementwise_kernelILi128ELi4EZNS0_15gpu_kernel_implIZZZNS0_15tan_kernel_cudaERNS_18TensorIteratorBaseEENKUlvE_clEvENKUlvE0_clEvEUlN3c107complexIfEEE_EEvS4_RKT_EUliE_EEviT1_)
        /*00e8*/ 	.short	0x0380
        /*00ea*/ 	.short	0x0220


	//----- nvinfo : EIATTR_SW_WAR
	.align		4
.L_1125:
        /*00ec*/ 	.byte	0x04, 0x36
        /*00ee*/ 	.short	(.L_1127 - .L_1126)
.L_1126:
        /*00f0*/ 	.word	0x00000008
.L_1127:


//--------------------- .nv.info._ZN2at6native27unrolled_elementwise_kernelIZZZNS0_15tan_kernel_cudaERNS_18TensorIteratorBaseEENKUlvE_clEvENKUlvE0_clEvEUlN3c107complexIfEEE_St5arrayIPcLm2EELi4E23TrivialOffsetCalculatorILi1EjESE_NS0_6memory12LoadWithCastILi1EEENSF_13StoreWithCastILi1EEEEEviT_T0_T2_T3_T4_T5_ --------------------------
	.section	.nv.info._ZN2at6native27unrolled_elementwise_kernelIZZZNS0_15tan_kernel_cudaERNS_18TensorIteratorBaseEENKUlvE_clEvENKUlvE0_clEvEUlN3c107complexIfEEE_St5arrayIPcLm2EELi4E23TrivialOffsetCalculatorILi1EjESE_NS0_6memory12LoadWithCastILi1EEENSF_13StoreWithCastILi1EEEEEviT_T0_T2_T3_T4_T5_,"",@"SHT_CUDA_INFO"
	.sectionflags	@""
	.align	4


	//----- nvinfo : EIATTR_CUDA_API_VERSION
	.align		4
        /*0000*/ 	.byte	0x04, 0x37
        /*0002*/ 	.short	(.L_1129 - .L_1128)
.L_1128:
        /*0004*/ 	.word	0x00000082


	//----- nvinfo : EIATTR_KPARAM_INFO
	.align		4
.L_1129:
        /*0008*/ 	.byte	0x04, 0x17
        /*000a*/ 	.short	(.L_1131 - .L_1130)
.L_1130:
        /*000c*/ 	.word	0x00000000
        /*0010*/ 	.short	0x0006
        /*0012*/ 	.short	0x0024
        /*0014*/ 	.byte	0x00, 0xf0, 0x21, 0x00


	//----- nvinfo : EIATTR_KPARAM_INFO
	.align		4
.L_1131:
        /*0018*/ 	.byte	0x04, 0x17
        /*001a*/ 	.short	(.L_1133 - .L_1132)
.L_1132:
        /*001c*/ 	.word	0x00000000
        /*0020*/ 	.short	0x0005
        /*0022*/ 	.short	0x001c
        /*0024*/ 	.byte	0x00, 0xf0, 0x21, 0x00


	//----- nvinfo : EIATTR_KPARAM_INFO
	.align		4
.L_1133:
        /*0028*/ 	.byte	0x04, 0x17
        /*002a*/ 	.short	(.L_1135 - .L_1134)
.L_1134:
        /*002c*/ 	.word	0x00000000
        /*0030*/ 	.short	0x0004
        /*0032*/ 	.short	0x0019
        /*0034*/ 	.byte	0x00, 0xf0, 0x05, 0x00


	//----- nvinfo : EIATTR_KPARAM_INFO
	.align		4
.L_1135:
        /*0038*/ 	.byte	0x04, 0x17
        /*003a*/ 	.short	(.L_1137 - .L_1136)
.L_1136:
        /*003c*/ 	.word	0x00000000
        /*0040*/ 	.short	0x0003
        /*0042*/ 	.short	0x0018
        /*0044*/ 	.byte	0x00, 0xf0, 0x05, 0x00


	//----- nvinfo : EIATTR_KPARAM_INFO
	.align		4
.L_1137:
        /*0048*/ 	.byte	0x04, 0x17
        /*004a*/ 	.short	(.L_1139 - .L_1138)
.L_1138:
        /*004c*/ 	.word	0x00000000
        /*0050*/ 	.short	0x0002
        /*0052*/ 	.short	0x0008
        /*0054*/ 	.byte	0x00, 0xf0, 0x41, 0x00


	//----- nvinfo : EIATTR_KPARAM_INFO
	.align		4
.L_1139:
        /*0058*/ 	.byte	0x04, 0x17
        /*005a*/ 	.short	(.L_1141 - .L_1140)
.L_1140:
        /*005c*/ 	.word	0x00000000
        /*0060*/ 	.short	0x0001
        /*0062*/ 	.short	0x0004
        /*0064*/ 	.byte	0x00, 0xf0, 0x05, 0x00


	//----- nvinfo : EIATTR_KPARAM_INFO
	.align		4
.L_1141:
        /*0068*/ 	.byte	0x04, 0x17
        /*006a*/ 	.short	(.L_1143 - .L_1142)
.L_1142:
        /*006c*/ 	.word	0x00000000
        /*0070*/ 	.short	0x0000
        /*0072*/ 	.short	0x0000
        /*0074*/ 	.byte	0x00, 0xf0, 0x11, 0x00


	//----- nvinfo : EIATTR_SPARSE_MMA_MASK
	.align		4
.L_1143:
        /*0078*/ 	.byte	0x03, 0x50
        /*007a*/ 	.short	0x0000


	//----- nvinfo : EIATTR_MAXREG_COUNT
	.align		4
        /*007c*/ 	.byte	0x03, 0x1b
        /*007e*/ 	.short	0x00ff


	//----- nvinfo : EIATTR_EXTERNS
	.align		4
        /*0080*/ 	.byte	0x04, 0x0f
        /*0082*/ 	.short	(.L_1145 - .L_1144)


	//   ....[0]....
	.align		4
.L_1144:
        /*0084*/ 	.word	index@(__assertfail)


	//----- nvinfo : EIATTR_MERCURY_ISA_VERSION
	.align		4
.L_1145:
        /*0088*/ 	.byte	0x03, 0x5f
        /*008a*/ 	.short	0x0101


	//----- nvinfo : EIATTR_VRC_CTA_INIT_COUNT
	.align		4
        /*008c*/ 	.byte	0x02, 0x4a
	.zero		1
	.zero		1


	//----- nvinfo : EIATTR_SYSCALL_OFFSETS
	.align		4
        /*0090*/ 	.byte	0x04, 0x46
        /*0092*/ 	.short	(.L_1147 - .L_1146)


	//   ....[0]....
.L_1146:
        /*0094*/ 	.word	0x00000ff0


	//   ....[1]....
        /*0098*/ 	.word	0x00002150


	//   ....[2]....
        /*009c*/ 	.word	0x00003220


	//   ....[3]....
        /*00a0*/ 	.word	0x00004200


	//   ....[4]....
        /*00a4*/ 	.word	0x00006640


	//   ....[5]....
        /*00a8*/ 	.word	0x00007430


	//   ....[6]....
        /*00ac*/ 	.word	0x000082e0


	//   ....[7]....
        /*00b0*/ 	.word	0x00009190


	//----- nvinfo : EIATTR_EXIT_INSTR_OFFSETS
	.align		4
.L_1147:
        /*00b4*/ 	.byte	0x04, 0x1c
        /*00b6*/ 	.short	(.L_1149 - .L_1148)


	//   ....[0]....
.L_1148:
        /*00b8*/ 	.word	0x00008580


	//   ....[1]....
        /*00bc*/ 	.word	0x000086c0


	//   ....[2]....
        /*00c0*/ 	.word	0x00008700


	//   ....[3]....
        /*00c4*/ 	.word	0x00008790


	//   ....[4]....
        /*00c8*/ 	.word	0x000087c0


	//   ....[5]....
        /*00cc*/ 	.word	0x000087f0


	//   ....[6]....
        /*00d0*/ 	.word	0x00008870


	//   ....[7]....
        /*00d4*/ 	.word	0x000088a0


	//   ....[8]....
        /*00d8*/ 	.word	0x00008920


	//   ....[9]....
        /*00dc*/ 	.word	0x00008950


	//   ....[10]....
        /*00e0*/ 	.word	0x00008990


	//   ....[11]....
        /*00e4*/ 	.word	0x00008a60


	//   ....[12]....
        /*00e8*/ 	.word	0x00008bc0


	//   ....[13]....
        /*00ec*/ 	.word	0x00008d20


	//   ....[14]....
        /*00f0*/ 	.word	0x00008e70


	//   ....[15]....
        /*00f4*/ 	.word	0x00008ea0


	//   ....[16]....
        /*00f8*/ 	.word	0x00008ed0


	//   ....[17]....
        /*00fc*/ 	.word	0x00008f90


	//   ....[18]....
        /*0100*/ 	.word	0x00009030


	//   ....[19]....
        /*0104*/ 	.word	0x000091a0


	//   ....[20]....
        /*0108*/ 	.word	0x000092a0


	//   ....[21]....
        /*010c*/ 	.word	0x000093d0


	//   ....[22]....
        /*0110*/ 	.word	0x00009400


	//----- nvinfo : EIATTR_MAX_THREADS
	.align		4
.L_1149:
        /*0114*/ 	.byte	0x04, 0x05
        /*0116*/ 	.short	(.L_1151 - .L_1150)
.L_1150:
        /*0118*/ 	.word	0x00000080
        /*011c*/ 	.word	0x00000001
        /*0120*/ 	.word	0x00000001


	//----- nvinfo : EIATTR_CRS_STACK_SIZE
	.align		4
.L_1151:
        /*0124*/ 	.byte	0x04, 0x1e
        /*0126*/ 	.short	(.L_1153 - .L_1152)
.L_1152:
        /*0128*/ 	.word	0x00000000


	//----- nvinfo : EIATTR_CBANK_PARAM_SIZE
	.align		4
.L_1153:
        /*012c*/ 	.byte	0x03, 0x19
        /*012e*/ 	.short	0x002c


	//----- nvinfo : EIATTR_PARAM_CBANK
	.align		4
        /*0130*/ 	.byte	0x04, 0x0a
        /*0132*/ 	.short	(.L_1155 - .L_1154)
	.align		4
.L_1154:
        /*0134*/ 	.word	index@(.nv.constant0._ZN2at6native27unrolled_elementwise_kernelIZZZNS0_15tan_kernel_cudaERNS_18TensorIteratorBaseEENKUlvE_clEvENKUlvE0_clEvEUlN3c107complexIfEEE_St5arrayIPcLm2EELi4E23TrivialOffsetCalculatorILi1EjESE_NS0_6memory12LoadWithCastILi1EEENSF_13StoreWithCastILi1EEEEEviT_T0_T2_T3_T4_T5_)
        /*0138*/ 	.short	0x0380
        /*013a*/ 	.short	0x002c


	//----- nvinfo : EIATTR_SW_WAR
	.align		4
.L_1155:
        /*013c*/ 	.byte	0x04, 0x36
        /*013e*/ 	.short	(.L_1157 - .L_1156)
.L_1156:
        /*0140*/ 	.word	0x00000008
.L_1157:


//--------------------- .nv.info._ZN2at6native18elementwise_kernelILi128ELi2EZNS0_22gpu_kernel_impl_nocastIZZZNS0_15tan_kernel_cudaERNS_18TensorIteratorBaseEENKUlvE_clEvENKUlvE0_clEvEUlN3c107complexIfEEE_EEvS4_RKT_EUliE_EEviT1_ --------------------------
	.section	.nv.info._ZN2at6native18elementwise_kernelILi128ELi2EZNS0_22gpu_kernel_impl_nocastIZZZNS0_15tan_kernel_cudaERNS_18TensorIteratorBaseEENKUlvE_clEvENKUlvE0_clEvEUlN3c107complexIfEEE_EEvS4_RKT_EUliE_EEviT1_,"",@"SHT_CUDA_INFO"
	.sectionflags	@""
	.align	4


	//----- nvinfo : EIATTR_CUDA_API_VERSION
	.align		4
        /*0000*/ 	.byte	0x04, 0x37
        /*0002*/ 	.short	(.L_1159 - .L_1158)
.L_1158:
        /*0004*/ 	.word	0x00000082


	//----- nvinfo : EIATTR_KPARAM_INFO
	.align		4
.L_1159:
        /*0008*/ 	.byte	0x04, 0x17
        /*000a*/ 	.short	(.L_1161 - .L_1160)
.L_1160:
        /*000c*/ 	.word	0x00000000
        /*0010*/ 	.short	0x0001
        /*0012*/ 	.short	0x0008
        /*0014*/ 	.byte	0x00, 0xf0, 0x61, 0x08


	//----- nvinfo : EIATTR_KPARAM_INFO
	.align		4
.L_1161:
        /*0018*/ 	.byte	0x04, 0x17
        /*001a*/ 	.short	(.L_1163 - .L_1162)
.L_1162:
        /*001c*/ 	.word	0x00000000
        /*0020*/ 	.short	0x0000
        /*0022*/ 	.short	0x0000
        /*0024*/ 	.byte	0x00, 0xf0, 0x11, 0x00


	//----- nvinfo : EIATTR_SPARSE_MMA_MASK
	.align		4
.L_1163:
        /*0028*/ 	.byte	0x03, 0x50
        /*002a*/ 	.short	0x0000


	//----- nvinfo : EIATTR_MAXREG_COUNT
	.align		4
        /*002c*/ 	.byte	0x03, 0x1b
        /*002e*/ 	.short	0x0080


	//----- nvinfo : EIATTR_MERCURY_ISA_VERSION
	.align		4
        /*0030*/ 	.byte	0x03, 0x5f
        /*0032*/ 	.short	0x0101


	//----- nvinfo : EIATTR_VRC_CTA_INIT_COUNT
	.align		4
        /*0034*/ 	.byte	0x02, 0x4a
	.zero		1
	.zero		1


	//----- nvinfo : EIATTR_EXIT_INSTR_OFFSETS
	.align		4
        /*0038*/ 	.byte	0x04, 0x1c
        /*003a*/ 	.short	(.L_1165 - .L_1164)


	//   ....[0]....
.L_1164:
        /*003c*/ 	.word	0x00000610


	//   ....[1]....
        /*0040*/ 	.word	0x00000b30


	//   ....[2]....
        /*0044*/ 	.word	0x000023e0


	//   ....[3]....
        /*0048*/ 	.word	0x00003bf0


	//----- nvinfo : EIATTR_MAX_THREADS
	.align		4
.L_1165:
        /*004c*/ 	.byte	0x04, 0x05
        /*004e*/ 	.short	(.L_1167 - .L_1166)
.L_1166:
        /*0050*/ 	.word	0x00000080
        /*0054*/ 	.word	0x00000001
        /*0058*/ 	.word	0x00000001


	//----- nvinfo : EIATTR_CRS_STACK_SIZE
	.align		4
.L_1167:
        /*005c*/ 	.byte	0x04, 0x1e
        /*005e*/ 	.short	(.L_1169 - .L_1168)
.L_1168:
        /*0060*/ 	.word	0x00000000


	//----- nvinfo : EIATTR_CBANK_PARAM_SIZE
	.align		4
.L_1169:
        /*0064*/ 	.byte	0x03, 0x19
        /*0066*/ 	.short	0x0220


	//----- nvinfo : EIATTR_PARAM_CBANK
	.align		4
        /*0068*/ 	.byte	0x04, 0x0a
        /*006a*/ 	.short	(.L_1171 - .L_1170)
	.align		4
.L_1170:
        /*006c*/ 	.word	index@(.nv.constant0._ZN2at6native18elementwise_kernelILi128ELi2EZNS0_22gpu_kernel_impl_nocastIZZZNS0_15tan_kernel_cudaERNS_18TensorIteratorBaseEENKUlvE_clEvENKUlvE0_clEvEUlN3c107complexIfEEE_EEvS4_RKT_EUliE_EEviT1_)
        /*0070*/ 	.short	0x0380
        /*0072*/ 	.short	0x0220


	//----- nvinfo : EIATTR_SW_WAR
	.align		4
.L_1171:
        /*0074*/ 	.byte	0x04, 0x36
        /*0076*/ 	.short	(.L_1173 - .L_1172)
.L_1172:
        /*0078*/ 	.word	0x00000008
.L_1173:


//--------------------- .nv.info._ZN2at6native27unrolled_elementwise_kernelIZZZNS0_15tan_kernel_cudaERNS_18TensorIteratorBaseEENKUlvE_clEvENKUlvE0_clEvEUlN3c107complexIfEEE_St5arrayIPcLm2EELi4E23TrivialOffsetCalculatorILi1EjESE_NS0_6memory15LoadWithoutCastENSF_16StoreWithoutCastEEEviT_T0_T2_T3_T4_T5_ --------------------------
	.section	.nv.info._ZN2at6native27unrolled_elementwise_kernelIZZZNS0_15tan_kernel_cudaERNS_18TensorIteratorBaseEENKUlvE_clEvENKUlvE0_clEvEUlN3c107complexIfEEE_St5arrayIPcLm2EELi4E23TrivialOffsetCalculatorILi1EjESE_NS0_6memory15LoadWithoutCastENSF_16StoreWithoutCastEEEviT_T0_T2_T3_T4_T5_,"",@"SHT_CUDA_INFO"
	.sectionflags	@""
	.align	4


	//----- nvinfo : EIATTR_CUDA_API_VERSION
	.align		4
        /*0000*/ 	.byte	0x04, 0x37
        /*0002*/ 	.short	(.L_1175 - .L_1174)
.L_1174:
        /*0004*/ 	.word	0x00000082


	//----- nvinfo : EIATTR_KPARAM_INFO
	.align		4
.L_1175:
        /*0008*/ 	.byte	0x04, 0x17
        /*000a*/ 	.short	(.L_1177 - .L_1176)
.L_1176:
        /*000c*/ 	.word	0x00000000
        /*0010*/ 	.short	0x0006
        /*0012*/ 	.short	0x001b
        /*0014*/ 	.byte	0x00, 0xf0, 0x05, 0x00


	//----- nvinfo : EIATTR_KPARAM_INFO
	.align		4
.L_1177:
        /*0018*/ 	.byte	0x04, 0x17
        /*001a*/ 	.short	(.L_1179 - .L_1178)
.L_1178:
        /*001c*/ 	.word	0x00000000
        /*0020*/ 	.short	0x0005
        /*0022*/ 	.short	0x001a
        /*0024*/ 	.byte	0x00, 0xf0, 0x05, 0x00


	//----- nvinfo : EIATTR_KPARAM_INFO
	.align		4
.L_1179:
        /*0028*/ 	.byte	0x04, 0x17
        /*002a*/ 	.short	(.L_1181 - .L_1180)
.L_1180:
        /*002c*/ 	.word	0x00000000
        /*0030*/ 	.short	0x0004
        /*0032*/ 	.short	0x0019
        /*0034*/ 	.byte	0x00, 0xf0, 0x05, 0x00


	//----- nvinfo : EIATTR_KPARAM_INFO
	.align		4
.L_1181:
        /*0038*/ 	.byte	0x04, 0x17
        /*003a*/ 	.short	(.L_1183 - .L_1182)
.L_1182:
        /*003c*/ 	.word	0x00000000
        /*0040*/ 	.short	0x0003
        /*0042*/ 	.short	0x0018
        /*0044*/ 	.byte	0x00, 0xf0, 0x05, 0x00


	//----- nvinfo : EIATTR_KPARAM_INFO
	.align		4
.L_1183:
        /*0048*/ 	.byte	0x04, 0x17
        /*004a*/ 	.short	(.L_1185 - .L_1184)
.L_1184:
        /*004c*/ 	.word	0x00000000
        /*0050*/ 	.short	0x0002
        /*0052*/ 	.short	0x0008
        /*0054*/ 	.byte	0x00, 0xf0, 0x41, 0x00


	//----- nvinfo : EIATTR_KPARAM_INFO
	.align		4
.L_1185:
        /*0058*/ 	.byte	0x04, 0x17
        /*005a*/ 	.short	(.L_1187 - .L_1186)
.L_1186:
        /*005c*/ 	.word	0x00000000
        /*0060*/ 	.short	0x0001
        /*0062*/ 	.short	0x0004
        /*0064*/ 	.byte	0x00, 0xf0, 0x05, 0x00


	//----- nvinfo : EIATTR_KPARAM_INFO
	.align		4
.L_1187:
        /*0068*/ 	.byte	0x04, 0x17
        /*006a*/ 	.short	(.L_1189 - .L_1188)
.L_1188:
        /*006c*/ 	.word	0x00000000
        /*0070*/ 	.short	0x0000
        /*0072*/ 	.short	0x0000
        /*0074*/ 	.byte	0x00, 0xf0, 0x11, 0x00


	//----- nvinfo : EIATTR_SPARSE_MMA_MASK
	.align		4
.L_1189:
        /*0078*/ 	.byte	0x03, 0x50
        /*007a*/ 	.short	0x0000


	//----- nvinfo : EIATTR_MAXREG_COUNT
	.align		4
        /*007c*/ 	.byte	0x03, 0x1b
        /*007e*/ 	.short	0x00ff


	//----- nvinfo : EIATTR_MERCURY_ISA_VERSION
	.align		4
        /*0080*/ 	.byte	0x03, 0x5f
        /*0082*/ 	.short	0x0101


	//----- nvinfo : EIATTR_VRC_CTA_INIT_COUNT
	.align		4
        /*0084*/ 	.byte	0x02, 0x4a
	.zero		1
	.zero		1


	//----- nvinfo : EIATTR_EXIT_INSTR_OFFSETS
	.align		4
        /*0088*/ 	.byte	0x04, 0x1c
        /*008a*/ 	.short	(.L_1191 - .L_1190)


	//   ....[0]....
.L_1190:
        /*008c*/ 	.word	0x00001890


	//   ....[1]....
        /*0090*/ 	.word	0x000018e0


	//----- nvinfo : EIATTR_MAX_THREADS
	.align		4
.L_1191:
        /*0094*/ 	.byte	0x04, 0x05
        /*0096*/ 	.short	(.L_1193 - .L_1192)
.L_1192:
        /*0098*/ 	.word	0x00000080
        /*009c*/ 	.word	0x00000001
        /*00a0*/ 	.word	0x00000001


	//----- nvinfo : EIATTR_CRS_STACK_SIZE
	.align		4
.L_1193:
        /*00a4*/ 	.byte	0x04, 0x1e
        /*00a6*/ 	.short	(.L_1195 - .L_1194)
.L_1194:
        /*00a8*/ 	.word	0x00000000


	//----- nvinfo : EIATTR_CBANK_PARAM_SIZE
	.align		4
.L_1195:
        /*00ac*/ 	.byte	0x03, 0x19
        /*00ae*/ 	.short	0x001c


	//----- nvinfo : EIATTR_PARAM_CBANK
	.align		4
        /*00b0*/ 	.byte	0x04, 0x0a
        /*00b2*/ 	.short	(.L_1197 - .L_1196)
	.align		4
.L_1196:
        /*00b4*/ 	.word	index@(.nv.constant0._ZN2at6native27unrolled_elementwise_kernelIZZZNS0_15tan_kernel_cudaERNS_18TensorIteratorBaseEENKUlvE_clEvENKUlvE0_clEvEUlN3c107complexIfEEE_St5arrayIPcLm2EELi4E23TrivialOffsetCalculatorILi1EjESE_NS0_6memory15LoadWithoutCastENSF_16StoreWithoutCastEEEviT_T0_T2_T3_T4_T5_)
        /*00b8*/ 	.short	0x0380
        /*00ba*/ 	.short	0x001c


	//----- nvinfo : EIATTR_SW_WAR
	.align		4
.L_1197:
        /*00bc*/ 	.byte	0x04, 0x36
        /*00be*/ 	.short	(.L_1199 - .L_1198)
.L_1198:
        /*00c0*/ 	.word	0x00000008
.L_1199:


//--------------------- .nv.info._ZN2at6native29vectorized_elementwise_kernelILi2EZZZNS0_15tan_kernel_cudaERNS_18TensorIteratorBaseEENKUlvE_clEvENKUlvE0_clEvEUlN3c107complexIfEEE_St5arrayIPcLm2EEEEviT0_T1_ --------------------------
	.section	.nv.info._ZN2at6native29vectorized_elementwise_kernelILi2EZZZNS0_15tan_kernel_cudaERNS_18TensorIteratorBaseEENKUlvE_clEvENKUlvE0_clEvEUlN3c107complexIfEEE_St5arrayIPcLm2EEEEviT0_T1_,"",@"SHT_CUDA_INFO"
	.sectionflags	@""
	.align	4


	//----- nvinfo : EIATTR_CUDA_API_VERSION
	.align		4
        /*0000*/ 	.byte	0x04, 0x37
        /*0002*/ 	.short	(.L_1201 - .L_1200)
.L_1200:
        /*0004*/ 	.word	0x00000082


	//----- nvinfo : EIATTR_KPARAM_INFO
	.align		4
.L_1201:
        /*0008*/ 	.byte	0x04, 0x17
        /*000a*/ 	.short	(.L_1203 - .L_1202)
.L_1202:
        /*000c*/ 	.word	0x00000000
        /*0010*/ 	.short	0x0002
        /*0012*/ 	.short	0x0008
        /*0014*/ 	.byte	0x00, 0xf0, 0x41, 0x00


	//----- nvinfo : EIATTR_KPARAM_INFO
	.align		4
.L_1203:
        /*0018*/ 	.byte	0x04, 0x17
        /*001a*/ 	.short	(.L_1205 - .L_1204)
.L_1204:
        /*001c*/ 	.word	0x00000000
        /*0020*/ 	.short	0x0001
        /*0022*/ 	.short	0x0004
        /*0024*/ 	.byte	0x00, 0xf0, 0x05, 0x00


	//----- nvinfo : EIATTR_KPARAM_INFO
	.align		4
.L_1205:
        /*0028*/ 	.byte	0x04, 0x17
        /*002a*/ 	.short	(.L_1207 - .L_1206)
.L_1206:
        /*002c*/ 	.word	0x00000000
        /*0030*/ 	.short	0x0000
        /*0032*/ 	.short	0x0000
        /*0034*/ 	.byte	0x00, 0xf0, 0x11, 0x00


	//----- nvinfo : EIATTR_SPARSE_MMA_MASK
	.align		4
.L_1207:
        /*0038*/ 	.byte	0x03, 0x50
        /*003a*/ 	.short	0x0000


	//----- nvinfo : EIATTR_MAXREG_COUNT
	.align		4
        /*003c*/ 	.byte	0x03, 0x1b
        /*003e*/ 	.short	0x00ff


	//----- nvinfo : EIATTR_MERCURY_ISA_VERSION
	.align		4
        /*0040*/ 	.byte	0x03, 0x5f
        /*0042*/ 	.short	0x0101


	//----- nvinfo : EIATTR_VRC_CTA_INIT_COUNT
	.align		4
        /*0044*/ 	.byte	0x02, 0x4a
	.zero		1
	.zero		1


	//----- nvinfo : EIATTR_EXIT_INSTR_OFFSETS
	.align		4
        /*0048*/ 	.byte	0x04, 0x1c
        /*004a*/ 	.short	(.L_1209 - .L_1208)


	//   ....[0]....
.L_1208:
        /*004c*/ 	.word	0x000031c0


	//   ....[1]....
        /*0050*/ 	.word	0x00003210


	//   ....[2]....
        /*0054*/ 	.word	0x00005a80


	//----- nvinfo : EIATTR_MAX_THREADS
	.align		4
.L_1209:
        /*0058*/ 	.byte	0x04, 0x05
        /*005a*/ 	.short	(.L_1211 - .L_1210)
.L_1210:
        /*005c*/ 	.word	0x00000080
        /*0060*/ 	.word	0x00000001
        /*0064*/ 	.word	0x00000001


	//----- nvinfo : EIATTR_CRS_STACK_SIZE
	.align		4
.L_1211:
        /*0068*/ 	.byte	0x04, 0x1e
        /*006a*/ 	.short	(.L_1213 - .L_1212)
.L_1212:
        /*006c*/ 	.word	0x00000000


	//----- nvinfo : EIATTR_CBANK_PARAM_SIZE
	.align		4
.L_1213:
        /*0070*/ 	.byte	0x03, 0x19
        /*0072*/ 	.short	0x0018


	//----- nvinfo : EIATTR_PARAM_CBANK
	.align		4
        /*0074*/ 	.byte	0x04, 0x0a
        /*0076*/ 	.short	(.L_1215 - .L_1214)
	.align		4
.L_1214:
        /*0078*/ 	.word	index@(.nv.constant0._ZN2at6native29vectorized_elementwise_kernelILi2EZZZNS0_15tan_kernel_cudaERNS_18TensorIteratorBaseEENKUlvE_clEvENKUlvE0_clEvEUlN3c107complexIfEEE_St5arrayIPcLm2EEEEviT0_T1_)
        /*007c*/ 	.short	0x0380
        /*007e*/ 	.short	0x0018


	//----- nvinfo : EIATTR_SW_WAR
	.align		4
.L_1215:
        /*0080*/ 	.byte	0x04, 0x36
        /*0082*/ 	.short	(.L_1217 - .L_1216)
.L_1216:
        /*0084*/ 	.word	0x00000008
.L_1217:


//--------------------- .nv.info._ZN2at6native29vectorized_elementwise_kernelILi4EZZZNS0_15tan_kernel_cudaERNS_18TensorIteratorBaseEENKUlvE_clEvENKUlvE0_clEvEUlN3c107complexIfEEE_St5arrayIPcLm2EEEEviT0_T1_ --------------------------
	.section	.nv.info._ZN2at6native29vectorized_elementwise_kernelILi4EZZZNS0_15tan_kernel_cudaERNS_18TensorIteratorBaseEENKUlvE_clEvENKUlvE0_clEvEUlN3c107complexIfEEE_St5arrayIPcLm2EEEEviT0_T1_,"",@"SHT_CUDA_INFO"
	.sectionflags	@""
	.align	4


	//----- nvinfo : EIATTR_CUDA_API_VERSION
	.align		4
        /*0000*/ 	.byte	0x04, 0x37
        /*0002*/ 	.short	(.L_1219 - .L_1218)
.L_1218:
        /*0004*/ 	.word	0x00000082


	//----- nvinfo : EIATTR_KPARAM_INFO
	.align		4
.L_1219:
        /*0008*/ 	.byte	0x04, 0x17
        /*000a*/ 	.short	(.L_1221 - .L_1220)
.L_1220:
        /*000c*/ 	.word	0x00000000
        /*0010*/ 	.short	0x0002
        /*0012*/ 	.short	0x0008
        /*0014*/ 	.byte	0x00, 0xf0, 0x41, 0x00


	//----- nvinfo : EIATTR_KPARAM_INFO
	.align		4
.L_1221:
        /*0018*/ 	.byte	0x04, 0x17
        /*001a*/ 	.short	(.L_1223 - .L_1222)
.L_1222:
        /*001c*/ 	.word	0x00000000
        /*0020*/ 	.short	0x0001
        /*0022*/ 	.short	0x0004
        /*0024*/ 	.byte	0x00, 0xf0, 0x05, 0x00


	//----- nvinfo : EIATTR_KPARAM_INFO
	.align		4
.L_1223:
        /*0028*/ 	.byte	0x04, 0x17
        /*002a*/ 	.short	(.L_1225 - .L_1224)
.L_1224:
        /*002c*/ 	.word	0x00000000
        /*0030*/ 	.short	0x0000
        /*0032*/ 	.short	0x0000
        /*0034*/ 	.byte	0x00, 0xf0, 0x11, 0x00


	//----- nvinfo : EIATTR_SPARSE_MMA_MASK
	.align		4
.L_1225:
        /*0038*/ 	.byte	0x03, 0x50
        /*003a*/ 	.short	0x0000


	//----- nvinfo : EIATTR_MAXREG_COUNT
	.align		4
        /*003c*/ 	.byte	0x03, 0x1b
        /*003e*/ 	.short	0x00ff


	//----- nvinfo : EIATTR_MERCURY_ISA_VERSION
	.align		4
        /*0040*/ 	.byte	0x03, 0x5f
        /*0042*/ 	.short	0x0101


	//----- nvinfo : EIATTR_VRC_CTA_INIT_COUNT
	.align		4
        /*0044*/ 	.byte	0x02, 0x4a
	.zero		1
	.zero		1


	//----- nvinfo : EIATTR_EXIT_INSTR_OFFSETS
	.align		4
        /*0048*/ 	.byte	0x04, 0x1c
        /*004a*/ 	.short	(.L_1227 - .L_1226)


	//   ....[0]....
.L_1226:
        /*004c*/ 	.word	0x000031c0


	//   ....[1]....
        /*0050*/ 	.word	0x00003210


	//   ....[2]....
        /*0054*/ 	.word	0x00005a40


	//----- nvinfo : EIATTR_MAX_THREADS
	.align		4
.L_1227:
        /*0058*/ 	.byte	0x04, 0x05
        /*005a*/ 	.short	(.L_1229 - .L_1228)
.L_1228:
        /*005c*/ 	.word	0x00000080
        /*0060*/ 	.word	0x00000001
        /*0064*/ 	.word	0x00000001


	//----- nvinfo : EIATTR_CRS_STACK_SIZE
	.align		4
.L_1229:
        /*0068*/ 	.byte	0x04, 0x1e
        /*006a*/ 	.short	(.L_1231 - .L_1230)
.L_1230:
        /*006c*/ 	.word	0x00000000


	//----- nvinfo : EIATTR_CBANK_PARAM_SIZE
	.align		4
.L_1231:
        /*0070*/ 	.byte	0x03, 0x19
        /*0072*/ 	.short	0x0018


	//----- nvinfo : EIATTR_PARAM_CBANK
	.align		4
        /*0074*/ 	.byte	0x04, 0x0a
        /*0076*/ 	.short	(.L_1233 - .L_1232)
	.align		4
.L_1232:
        /*0078*/ 	.word	index@(.nv.constant0._ZN2at6native29vectorized_elementwise_kernelILi4EZZZNS0_15tan_kernel_cudaERNS_18TensorIteratorBaseEENKUlvE_clEvENKUlvE0_clEvEUlN3c107complexIfEEE_St5arrayIPcLm2EEEEviT0_T1_)
        /*007c*/ 	.short	0x0380
        /*007e*/ 	.short	0x0018


	//----- nvinfo : EIATTR_SW_WAR
	.align		4
.L_1233:
        /*0080*/ 	.byte	0x04, 0x36
        /*0082*/ 	.short	(.L_1235 - .L_1234)
.L_1234:
        /*0084*/ 	.word	0x00000008
.L_1235:


//--------------------- .nv.info._ZN2at6native29vectorized_elementwise_kernelILi8EZZZNS0_15tan_kernel_cudaERNS_18TensorIteratorBaseEENKUlvE_clEvENKUlvE0_clEvEUlN3c107complexIfEEE_St5arrayIPcLm2EEEEviT0_T1_ --------------------------
	.section	.nv.info._ZN2at6native29vectorized_elementwise_kernelILi8EZZZNS0_15tan_kernel_cudaERNS_18TensorIteratorBaseEENKUlvE_clEvENKUlvE0_clEvEUlN3c107complexIfEEE_St5arrayIPcLm2EEEEviT0_T1_,"",@"SHT_CUDA_INFO"
	.sectionflags	@""
	.align	4


	//----- nvinfo : EIATTR_CUDA_API_VERSION
	.align		4
        /*0000*/ 	.byte	0x04, 0x37
        /*0002*/ 	.short	(.L_1237 - .L_1236)
.L_1236:
        /*0004*/ 	.word	0x00000082


	//----- nvinfo : EIATTR_KPARAM_INFO
	.align		4
.L_1237:
        /*0008*/ 	.byte	0x04, 0x17
        /*000a*/ 	.short	(.L_1239 - .L_1238)
.L_1238:
        /*000c*/ 	.word	0x00000000
        /*0010*/ 	.short	0x0002
        /*0012*/ 	.short	0x0008
        /*0014*/ 	.byte	0x00, 0xf0, 0x41, 0x00


	//----- nvinfo : EIATTR_KPARAM_INFO
	.align		4
.L_1239:
        /*0018*/ 	.byte	0x04, 0x17
        /*001a*/ 	.short	(.L_1241 - .L_1240)
.L_1240:
        /*001c*/ 	.word	0x00000000
        /*0020*/ 	.short	0x0001
        /*0022*/ 	.short	0x0004
        /*0024*/ 	.byte	0x00, 0xf0, 0x05, 0x00


	//----- nvinfo : EIATTR_KPARAM_INFO
	.align		4
.L_1241:
        /*0028*/ 	.byte	0x04, 0x17
        /*002a*/ 	.short	(.L_1243 - .L_1242)
.L_1242:
        /*002c*/ 	.word	0x00000000
        /*0030*/ 	.short	0x0000
        /*0032*/ 	.short	0x0000
        /*0034*/ 	.byte	0x00, 0xf0, 0x11, 0x00


	//----- nvinfo : EIATTR_SPARSE_MMA_MASK
	.align		4
.L_1243:
        /*0038*/ 	.byte	0x03, 0x50
        /*003a*/ 	.short	0x0000


	//----- nvinfo : EIATTR_MAXREG_COUNT
	.align		4
        /*003c*/ 	.byte	0x03, 0x1b
        /*003e*/ 	.short	0x00ff


	//----- nvinfo : EIATTR_MERCURY_ISA_VERSION
	.align		4
        /*0040*/ 	.byte	0x03, 0x5f
        /*0042*/ 	.short	0x0101


	//----- nvinfo : EIATTR_VRC_CTA_INIT_COUNT
	.align		4
        /*0044*/ 	.byte	0x02, 0x4a
	.zero		1
	.zero		1


	//----- nvinfo : EIATTR_EXIT_INSTR_OFFSETS
	.align		4
        /*0048*/ 	.byte	0x04, 0x1c
        /*004a*/ 	.short	(.L_1245 - .L_1244)


	//   ....[0]....
.L_1244:
        /*004c*/ 	.word	0x00000010


	//----- nvinfo : EIATTR_MAX_THREADS
	.align		4
.L_1245:
        /*0050*/ 	.byte	0x04, 0x05
        /*0052*/ 	.short	(.L_1247 - .L_1246)
.L_1246:
        /*0054*/ 	.word	0x00000080
        /*0058*/ 	.word	0x00000001
        /*005c*/ 	.word	0x00000001


	//----- nvinfo : EIATTR_CBANK_PARAM_SIZE
	.align		4
.L_1247:
        /*0060*/ 	.byte	0x03, 0x19
        /*0062*/ 	.short	0x0018


	//----- nvinfo : EIATTR_PARAM_CBANK
	.align		4
        /*0064*/ 	.byte	0x04, 0x0a
        /*0066*/ 	.short	(.L_1249 - .L_1248)
	.align		4
.L_1248:
        /*0068*/ 	.word	index@(.nv.constant0._ZN2at6native29vectorized_elementwise_kernelILi8EZZZNS0_15tan_kernel_cudaERNS_18TensorIteratorBaseEENKUlvE_clEvENKUlvE0_clEvEUlN3c107complexIfEEE_St5arrayIPcLm2EEEEviT0_T1_)
        /*006c*/ 	.short	0x0380
        /*006e*/ 	.short	0x0018


	//----- nvinfo : EIATTR_SW_WAR
	.align		4
.L_1249:
        /*0070*/ 	.byte	0x04, 0x36
        /*0072*/ 	.short	(.L_1251 - .L_1250)
.L_1250:
        /*0074*/ 	.word	0x00000008
.L_1251:


//--------------------- .nv.info._ZN2at6native18elementwise_kernelILi128ELi4EZNS0_15gpu_kernel_implIZZZNS0_15tan_kernel_cudaERNS_18TensorIteratorBaseEENKUlvE_clEvENKUlvE_clEvEUlN3c107complexIdEEE_EEvS4_RKT_EUliE_EEviT1_ --------------------------
	.section	.nv.info._ZN2at6native18elementwise_kernelILi128ELi4EZNS0_15gpu_kernel_implIZZZNS0_15tan_kernel_cudaERNS_18TensorIteratorBaseEENKUlvE_clEvENKUlvE_clEvEUlN3c107complexIdEEE_EEvS4_RKT_EUliE_EEviT1_,"",@"SHT_CUDA_INFO"
	.sectionflags	@""
	.align	4


	//----- nvinfo : EIATTR_CUDA_API_VERSION
	.align		4
        /*0000*/ 	.byte	0x04, 0x37
        /*0002*/ 	.short	(.L_1253 - .L_1252)
.L_1252:
        /*0004*/ 	.word	0x00000082


	//----- nvinfo : EIATTR_KPARAM_INFO
	.align		4
.L_1253:
        /*0008*/ 	.byte	0x04, 0x17
        /*000a*/ 	.short	(.L_1255 - .L_1254)
.L_1254:
        /*000c*/ 	.word	0x00000000
        /*0010*/ 	.short	0x0001
        /*0012*/ 	.short	0x0008
        /*0014*/ 	.byte	0x00, 0xf0, 0x61, 0x08


	//----- nvinfo : EIATTR_KPARAM_INFO
	.align		4
.L_1255:
        /*0018*/ 	.byte	0x04, 0x17
        /*001a*/ 	.short	(.L_1257 - .L_1256)
.L_1256:
        /*001c*/ 	.word	0x00000000
        /*0020*/ 	.short	0x0000
        /*0022*/ 	.short	0x0000
        /*0024*/ 	.byte	0x00, 0xf0, 0x11, 0x00


	//----- nvinfo : EIATTR_SPARSE_MMA_MASK
	.align		4
.L_1257:
        /*0028*/ 	.byte	0x03, 0x50
        /*002a*/ 	.short	0x0000


	//----- nvinfo : EIATTR_MAXREG_COUNT
	.align		4
        /*002c*/ 	.byte	0x03, 0x1b
        /*002e*/ 	.short	0x0080


	//----- nvinfo : EIATTR_EXTERNS
	.align		4
        /*0030*/ 	.byte	0x04, 0x0f
        /*0032*/ 	.short	(.L_1259 - .L_1258)


	//   ....[0]....
	.align		4
.L_1258:
        /*0034*/ 	.word	index@(__assertfail)


	//----- nvinfo : EIATTR_MERCURY_ISA_VERSION
	.align		4
.L_1259:
        /*0038*/ 	.byte	0x03, 0x5f
        /*003a*/ 	.short	0x0101


	//----- nvinfo : EIATTR_VRC_CTA_INIT_COUNT
	.align		4
        /*003c*/ 	.byte	0x02, 0x4a
	.zero		1
	.zero		1


	//----- nvinfo : EIATTR_SYSCALL_OFFSETS
	.align		4
        /*0040*/ 	.byte	0x04, 0x46
        /*0042*/ 	.short	(.L_1261 - .L_1260)


	//   ....[0]....
.L_1260:
        /*0044*/ 	.word	0x00002350


	//   ....[1]....
        /*0048*/ 	.word	0x000083d0


	//   ....[2]....
        /*004c*/ 	.word	0x0000a930


	//   ....[3]....
        /*0050*/ 	.word	0x00010660


	//   ....[4]....
        /*0054*/ 	.word	0x00012df0


	//   ....[5]....
        /*0058*/ 	.word	0x00018b30


	//   ....[6]....
        /*005c*/ 	.word	0x0001b2d0


	//   ....[7]....
        /*0060*/ 	.word	0x00020fe0


	//----- nvinfo : EIATTR_EXIT_INSTR_OFFSETS
	.align		4
.L_1261:
        /*0064*/ 	.byte	0x04, 0x1c
        /*0066*/ 	.short	(.L_1263 - .L_1262)


	//   ....[0]....
.L_1262:
        /*0068*/ 	.word	0x00018f90


	//   ....[1]....
        /*006c*/ 	.word	0x00020020


	//   ....[2]....
        /*0070*/ 	.word	0x00020060


	//   ....[3]....
        /*0074*/ 	.word	0x000200f0


	//   ....[4]....
        /*0078*/ 	.word	0x00020120


	//   ....[5]....
        /*007c*/ 	.word	0x00020150


	//   ....[6]....
        /*0080*/ 	.word	0x00020260


	//   ....[7]....
        /*0084*/ 	.word	0x00020320


	//   ....[8]....
        /*0088*/ 	.word	0x000204e0


	//   ....[9]....
        /*008c*/ 	.word	0x00020650


	//   ....[10]....
        /*0090*/ 	.word	0x00020670


	//   ....[11]....
        /*0094*/ 	.word	0x00020740


	//   ....[12]....
        /*0098*/ 	.word	0x00020930


	//   ....[13]....
        /*009c*/ 	.word	0x00020b20


	//   ....[14]....
        /*00a0*/ 	.word	0x00020d00


	//   ....[15]....
        /*00a4*/ 	.word	0x00020d30


	//   ....[16]....
        /*00a8*/ 	.word	0x00020d60


	//   ....[17]....
        /*00ac*/ 	.word	0x00020e50


	//   ....[18]....
        /*00b0*/ 	.word	0x00020e80


	//   ....[19]....
        /*00b4*/ 	.word	0x00020ff0


	//   ....[20]....
        /*00b8*/ 	.word	0x00021180


	//   ....[21]....
        /*00bc*/ 	.word	0x00021340


	//   ....[22]....
        /*00c0*/ 	.word	0x00021400


	//----- nvinfo : EIATTR_MAX_THREADS
	.align		4
.L_1263:
        /*00c4*/ 	.byte	0x04, 0x05
        /*00c6*/ 	.short	(.L_1265 - .L_1264)
.L_1264:
        /*00c8*/ 	.word	0x00000080
        /*00cc*/ 	.word	0x00000001
        /*00d0*/ 	.word	0x00000001


	//----- nvinfo : EIATTR_CRS_STACK_SIZE
	.align		4
.L_1265:
        /*00d4*/ 	.byte	0x04, 0x1e
        /*00d6*/ 	.short	(.L_1267 - .L_1266)
.L_1266:
        /*00d8*/ 	.word	0x00000000


	//----- nvinfo : EIATTR_CBANK_PARAM_SIZE
	.align		4
.L_1267:
        /*00dc*/ 	.byte	0x03, 0x19
        /*00de*/ 	.short	0x0220


	//----- nvinfo : EIATTR_PARAM_CBANK
	.align		4
        /*00e0*/ 	.byte	0x04, 0x0a
        /*00e2*/ 	.short	(.L_1269 - .L_1268)
	.align		4
.L_1268:
        /*00e4*/ 	.word	index@(.nv.constant0._ZN2at6native18elementwise_kernelILi128ELi4EZNS0_15gpu_kernel_implIZZZNS0_15tan_kernel_cudaERNS_18TensorIteratorBaseEENKUlvE_clEvENKUlvE_clEvEUlN3c107complexIdEEE_EEvS4_RKT_EUliE_EEviT1_)
        /*00e8*/ 	.short	0x0380
        /*00ea*/ 	.short	0x0220


	//----- nvinfo : EIATTR_SW_WAR
	.align		4
.L_1269:
        /*00ec*/ 	.byte	0x04, 0x36
        /*00ee*/ 	.short	(.L_1271 - .L_1270)
.L_1270:
        /*00f0*/ 	.word	0x00000008
.L_1271:


//--------------------- .nv.info._ZN2at6native27unrolled_elementwise_kernelIZZZNS0_15tan_kernel_cudaERNS_18TensorIteratorBaseEENKUlvE_clEvENKUlvE_clEvEUlN3c107complexIdEEE_St5arrayIPcLm2EELi4E23TrivialOffsetCalculatorILi1EjESE_NS0_6memory12LoadWithCastILi1EEENSF_13StoreWithCastILi1EEEEEviT_T0_T2_T3_T4_T5_ --------------------------
	.section	.nv.info._ZN2at6native27unrolled_elementwise_kernelIZZZNS0_15tan_kernel_cudaERNS_18TensorIteratorBaseEENKUlvE_clEvENKUlvE_clEvEUlN3c107complexIdEEE_St5arrayIPcLm2EELi4E23TrivialOffsetCalculatorILi1EjESE_NS0_6memory12LoadWithCastILi1EEENSF_13StoreWithCastILi1EEEEEviT_T0_T2_T3_T4_T5_,"",@"SHT_CUDA_INFO"
	.sectionflags	@""
	.align	4


	//----- nvinfo : EIATTR_CUDA_API_VERSION
	.align		4
        /*0000*/ 	.byte	0x04, 0x37
        /*0002*/ 	.short	(.L_1273 - .L_1272)
.L_1272:
        /*0004*/ 	.word	0x00000082


	//----- nvinfo : EIATTR_KPARAM_INFO
	.align		4
.L_1273:
        /*0008*/ 	.byte	0x04, 0x17
        /*000a*/ 	.short	(.L_1275 - .L_1274)
.L_1274:
        /*000c*/ 	.word	0x00000000
        /*0010*/ 	.short	0x0006
        /*0012*/ 	.short	0x0024
        /*0014*/ 	.byte	0x00, 0xf0, 0x21, 0x00


	//----- nvinfo : EIATTR_KPARAM_INFO
	.align		4
.L_1275:
        /*0018*/ 	.byte	0x04, 0x17
        /*001a*/ 	.short	(.L_1277 - .L_1276)
.L_1276:
        /*001c*/ 	.word	0x00000000
        /*0020*/ 	.short	0x0005
        /*0022*/ 	.short	0x001c
        /*0024*/ 	.byte	0x00, 0xf0, 0x21, 0x00


	//----- nvinfo : EIATTR_KPARAM_INFO
	.align		4
.L_1277:
        /*0028*/ 	.byte	0x04, 0x17
        /*002a*/ 	.short	(.L_1279 - .L_1278)
.L_1278:
        /*002c*/ 	.word	0x00000000
        /*0030*/ 	.short	0x0004
        /*0032*/ 	.short	0x0019
        /*0034*/ 	.byte	0x00, 0xf0, 0x05, 0x00


	//----- nvinfo : EIATTR_KPARAM_INFO
	.align		4
.L_1279:
        /*0038*/ 	.byte	0x04, 0x17
        /*003a*/ 	.short	(.L_1281 - .L_1280)
.L_1280:
        /*003c*/ 	.word	0x00000000
        /*0040*/ 	.short	0x0003
        /*0042*/ 	.short	0x0018
        /*0044*/ 	.byte	0x00, 0xf0, 0x05, 0x00


	//----- nvinfo : EIATTR_KPARAM_INFO
	.align		4
.L_1281:
        /*0048*/ 	.byte	0x04, 0x17
        /*004a*/ 	.short	(.L_1283 - .L_1282)
.L_1282:
        /*004c*/ 	.word	0x00000000
        /*0050*/ 	.short	0x0002
        /*0052*/ 	.short	0x0008
        /*0054*/ 	.byte	0x00, 0xf0, 0x41, 0x00


	//----- nvinfo : EIATTR_KPARAM_INFO
	.align		4
.L_1283:
        /*0058*/ 	.byte	0x04, 0x17
        /*005a*/ 	.short	(.L_1285 - .L_1284)
.L_1284:
        /*005c*/ 	.word	0x00000000
        /*0060*/ 	.short	0x0001
        /*0062*/ 	.short	0x0004
        /*0064*/ 	.byte	0x00, 0xf0, 0x05, 0x00


	//----- nvinfo : EIATTR_KPARAM_INFO
	.align		4
.L_1285:
        /*0068*/ 	.byte	0x04, 0x17
        /*006a*/ 	.short	(.L_1287 - .L_1286)
.L_1286:
        /*006c*/ 	.word	0x00000000
        /*0070*/ 	.short	0x0000
        /*0072*/ 	.short	0x0000
        /*0074*/ 	.byte	0x00, 0xf0, 0x11, 0x00


	//----- nvinfo : EIATTR_SPARSE_MMA_MASK
	.align		4
.L_1287:
        /*0078*/ 	.byte	0x03, 0x50
        /*007a*/ 	.short	0x0000


	//----- nvinfo : EIATTR_MAXREG_COUNT
	.align		4
        /*007c*/ 	.byte	0x03, 0x1b
        /*007e*/ 	.short	0x00ff


	//----- nvinfo : EIATTR_EXTERNS
	.align		4
        /*0080*/ 	.byte	0x04, 0x0f
        /*0082*/ 	.short	(.L_1289 - .L_1288)


	//   ....[0]....
	.align		4
.L_1288:
        /*0084*/ 	.word	index@(__assertfail)


	//----- nvinfo : EIATTR_MERCURY_ISA_VERSION
	.align		4
.L_1289:
        /*0088*/ 	.byte	0x03, 0x5f
        /*008a*/ 	.short	0x0101


	//----- nvinfo : EIATTR_VRC_CTA_INIT_COUNT
	.align		4
        /*008c*/ 	.byte	0x02, 0x4a
	.zero		1
	.zero		1


	//----- nvinfo : EIATTR_SYSCALL_OFFSETS
	.align		4
        /*0090*/ 	.byte	0x04, 0x46
        /*0092*/ 	.short	(.L_1291 - .L_1290)


	//   ....[0]....
.L_1290:
        /*0094*/ 	.word	0x00001060


	//   ....[1]....
        /*0098*/ 	.word	0x000022b0


	//   ....[2]....
        /*009c*/ 	.word	0x00003430


	//   ....[3]....
        /*00a0*/ 	.word	0x000044a0


	//   ....[4]....
        /*00a4*/ 	.word	0x00018960


	//   ....[5]....
        /*00a8*/ 	.word	0x00019c80


	//   ....[6]....
        /*00ac*/ 	.word	0x0001b1c0


	//   ....[7]....
        /*00b0*/ 	.word	0x0001c700


	//----- nvinfo : EIATTR_EXIT_INSTR_OFFSETS
	.align		4
.L_1291:
        /*00b4*/ 	.byte	0x04, 0x1c
        /*00b6*/ 	.short	(.L_1293 - .L_1292)


	//   ....[0]....
.L_1292:
        /*00b8*/ 	.word	0x0001b610


	//   ....[1]....
        /*00bc*/ 	.word	0x0001b750


	//   ....[2]....
        /*00c0*/ 	.word	0x0001b790


	//   ....[3]....
        /*00c4*/ 	.word	0x0001b820


	//   ....[4]....
        /*00c8*/ 	.word	0x0001b850


	//   ....[5]....
        /*00cc*/ 	.word	0x0001b880


	//   ....[6]....
        /*00d0*/ 	.word	0x0001b990


	//   ....[7]....
        /*00d4*/ 	.word	0x0001ba50


	//   ....[8]....
        /*00d8*/ 	.word	0x0001bc10


	//   ....[9]....
        /*00dc*/ 	.word	0x0001bd80


	//   ....[10]....
        /*00e0*/ 	.word	0x0001bda0


	//   ....[11]....
        /*00e4*/ 	.word	0x0001be70


	//   ....[12]....
        /*00e8*/ 	.word	0x0001c060


	//   ....[13]....
        /*00ec*/ 	.word	0x0001c250


	//   ....[14]....
        /*00f0*/ 	.word	0x0001c430


	//   ....[15]....
        /*00f4*/ 	.word	0x0001c460


	//   ....[16]....
        /*00f8*/ 	.word	0x0001c490


	//   ....[17]....
        /*00fc*/ 	.word	0x0001c580


	//   ....[18]....
        /*0100*/ 	.word	0x0001c5a0


	//   ....[19]....
        /*0104*/ 	.word	0x0001c710


	//   ....[20]....
        /*0108*/ 	.word	0x0001c8a0


	//   ....[21]....
        /*010c*/ 	.word	0x0001ca60


	//   ....[22]....
        /*0110*/ 	.word	0x0001cb20


	//----- nvinfo : EIATTR_MAX_THREADS
	.align		4
.L_1293:
        /*0114*/ 	.byte	0x04, 0x05
        /*0116*/ 	.short	(.L_1295 - .L_1294)
.L_1294:
        /*0118*/ 	.word	0x00000080
        /*011c*/ 	.word	0x00000001
        /*0120*/ 	.word	0x00000001


	//----- nvinfo : EIATTR_CRS_STACK_SIZE
	.align		4
.L_1295:
        /*0124*/ 	.byte	0x04, 0x1e
        /*0126*/ 	.short	(.L_1297 - .L_1296)
.L_1296:
        /*0128*/ 	.word	0x00000000


	//----- nvinfo : EIATTR_CBANK_PARAM_SIZE
	.align		4
.L_1297:
        /*012c*/ 	.byte	0x03, 0x19
        /*012e*/ 	.short	0x002c


	//----- nvinfo : EIATTR_PARAM_CBANK
	.align		4
        /*0130*/ 	.byte	0x04, 0x0a
        /*0132*/ 	.short	(.L_1299 - .L_1298)
	.align		4
.L_1298:
        /*0134*/ 	.word	index@(.nv.constant0._ZN2at6native27unrolled_elementwise_kernelIZZZNS0_15tan_kernel_cudaERNS_18TensorIteratorBaseEENKUlvE_clEvENKUlvE_clEvEUlN3c107complexIdEEE_St5arrayIPcLm2EELi4E23TrivialOffsetCalculatorILi1EjESE_NS0_6memory12LoadWithCastILi1EEENSF_13StoreWithCastILi1EEEEEviT_T0_T2_T3_T4_T5_)
        /*0138*/ 	.short	0x0380
        /*013a*/ 	.short	0x002c


	//----- nvinfo : EIATTR_SW_WAR
	.align		4
.L_1299:
        /*013c*/ 	.byte	0x04, 0x36
        /*013e*/ 	.short	(.L_1301 - .L_1300)
.L_1300:
        /*0140*/ 	.word	0x00000008
.L_1301:


//--------------------- .nv.info._ZN2at6native18elementwise_kernelILi128ELi2EZNS0_22gpu_kernel_impl_nocastIZZZNS0_15tan_kernel_cudaERNS_18TensorIteratorBaseEENKUlvE_clEvENKUlvE_clEvEUlN3c107complexIdEEE_EEvS4_RKT_EUliE_EEviT1_ --------------------------
	.section	.nv.info._ZN2at6native18elementwise_kernelILi128ELi2EZNS0_22gpu_kernel_impl_nocastIZZZNS0_15tan_kernel_cudaERNS_18TensorIteratorBaseEENKUlvE_clEvENKUlvE_clEvEUlN3c107complexIdEEE_EEvS4_RKT_EUliE_EEviT1_,"",@"SHT_CUDA_INFO"
	.sectionflags	@""
	.align	4


	//----- nvinfo : EIATTR_CUDA_API_VERSION
	.align		4
        /*0000*/ 	.byte	0x04, 0x37
        /*0002*/ 	.short	(.L_1303 - .L_1302)
.L_1302:
        /*0004*/ 	.word	0x00000082


	//----- nvinfo : EIATTR_KPARAM_INFO
	.align		4
.L_1303:
        /*0008*/ 	.byte	0x04, 0x17
        /*000a*/ 	.short	(.L_1305 - .L_1304)
.L_1304:
        /*000c*/ 	.word	0x00000000
        /*0010*/ 	.short	0x0001
        /*0012*/ 	.short	0x0008
        /*0014*/ 	.byte	0x00, 0xf0, 0x61, 0x08


	//----- nvinfo : EIATTR_KPARAM_INFO
	.align		4
.L_1305:
        /*0018*/ 	.byte	0x04, 0x17
        /*001a*/ 	.short	(.L_1307 - .L_1306)
.L_1306:
        /*001c*/ 	.word	0x00000000
        /*0020*/ 	.short	0x0000
        /*0022*/ 	.short	0x0000
        /*0024*/ 	.byte	0x00, 0xf0, 0x11, 0x00


	//----- nvinfo : EIATTR_SPARSE_MMA_MASK
	.align		4
.L_1307:
        /*0028*/ 	.byte	0x03, 0x50
        /*002a*/ 	.short	0x0000


	//----- nvinfo : EIATTR_MAXREG_COUNT
	.align		4
        /*002c*/ 	.byte	0x03, 0x1b
        /*002e*/ 	.short	0x0080


	//----- nvinfo : EIATTR_MERCURY_ISA_VERSION
	.align		4
        /*0030*/ 	.byte	0x03, 0x5f
        /*0032*/ 	.short	0x0101


	//----- nvinfo : EIATTR_VRC_CTA_INIT_COUNT
	.align		4
        /*0034*/ 	.byte	0x02, 0x4a
	.zero		1
	.zero		1


	//----- nvinfo : EIATTR_EXIT_INSTR_OFFSETS
	.align		4
        /*0038*/ 	.byte	0x04, 0x1c
        /*003a*/ 	.short	(.L_1309 - .L_1308)


	//   ....[0]....
.L_1308:
        /*003c*/ 	.word	0x00006110


	//   ....[1]....
        /*0040*/ 	.word	0x0000c060


	//----- nvinfo : EIATTR_MAX_THREADS
	.align		4
.L_1309:
        /*0044*/ 	.byte	0x04, 0x05
        /*0046*/ 	.short	(.L_1311 - .L_1310)
.L_1310:
        /*0048*/ 	.word	0x00000080
        /*004c*/ 	.word	0x00000001
        /*0050*/ 	.word	0x00000001


	//----- nvinfo : EIATTR_CRS_STACK_SIZE
	.align		4
.L_1311:
        /*0054*/ 	.byte	0x04, 0x1e
        /*0056*/ 	.short	(.L_1313 - .L_1312)
.L_1312:
        /*0058*/ 	.word	0x00000000


	//----- nvinfo : EIATTR_CBANK_PARAM_SIZE
	.align		4
.L_1313:
        /*005c*/ 	.byte	0x03, 0x19
        /*005e*/ 	.short	0x0220


	//----- nvinfo : EIATTR_PARAM_CBANK
	.align		4
        /*0060*/ 	.byte	0x04, 0x0a
        /*0062*/ 	.short	(.L_1315 - .L_1314)
	.align		4
.L_1314:
        /*0064*/ 	.word	index@(.nv.constant0._ZN2at6native18elementwise_kernelILi128ELi2EZNS0_22gpu_kernel_impl_nocastIZZZNS0_15tan_kernel_cudaERNS_18TensorIteratorBaseEENKUlvE_clEvENKUlvE_clEvEUlN3c107complexIdEEE_EEvS4_RKT_EUliE_EEviT1_)
        /*0068*/ 	.short	0x0380
        /*006a*/ 	.short	0x0220


	//----- nvinfo : EIATTR_SW_WAR
	.align		4
.L_1315:
        /*006c*/ 	.byte	0x04, 0x36
        /*006e*/ 	.short	(.L_1317 - .L_1316)
.L_1316:
        /*0070*/ 	.word	0x00000008
.L_1317:


//--------------------- .nv.info._ZN2at6native27unrolled_elementwise_kernelIZZZNS0_15tan_kernel_cudaERNS_18TensorIteratorBaseEENKUlvE_clEvENKUlvE_clEvEUlN3c107complexIdEEE_St5arrayIPcLm2EELi4E23TrivialOffsetCalculatorILi1EjESE_NS0_6memory15LoadWithoutCastENSF_16StoreWithoutCastEEEviT_T0_T2_T3_T4_T5_ --------------------------
	.section	.nv.info._ZN2at6native27unrolled_elementwise_kernelIZZZNS0_15tan_kernel_cudaERNS_18TensorIteratorBaseEENKUlvE_clEvENKUlvE_clEvEUlN3c107complexIdEEE_St5arrayIPcLm2EELi4E23TrivialOffsetCalculatorILi1EjESE_NS0_6memory15LoadWithoutCastENSF_16StoreWithoutCastEEEviT_T0_T2_T3_T4_T5_,"",@"SHT_CUDA_INFO"
	.sectionflags	@""
	.align	4


	//----- nvinfo : EIATTR_CUDA_API_VERSION
	.align		4
        /*0000*/ 	.byte	0x04, 0x37
        /*0002*/ 	.short	(.L_1319 - .L_1318)
.L_1318:
        /*0004*/ 	.word	0x00000082


	//----- nvinfo : EIATTR_KPARAM_INFO
	.align		4
.L_1319:
        /*0008*/ 	.byte	0x04, 0x17
        /*000a*/ 	.short	(.L_1321 - .L_1320)
.L_1320:
        /*000c*/ 	.word	0x00000000
        /*0010*/ 	.short	0x0006
        /*0012*/ 	.short	0x001b
        /*0014*/ 	.byte	0x00, 0xf0, 0x05, 0x00


	//----- nvinfo : EIATTR_KPARAM_INFO
	.align		4
.L_1321:
        /*0018*/ 	.byte	0x04, 0x17
        /*001a*/ 	.short	(.L_1323 - .L_1322)
.L_1322:
        /*001c*/ 	.word	0x00000000
        /*0020*/ 	.short	0x0005
        /*0022*/ 	.short	0x001a
        /*0024*/ 	.byte	0x00, 0xf0, 0x05, 0x00


	//----- nvinfo : EIATTR_KPARAM_INFO
	.align		4
.L_1323:
        /*0028*/ 	.byte	0x04, 0x17
        /*002a*/ 	.short	(.L_1325 - .L_1324)
.L_1324:
        /*002c*/ 	.word	0x00000000
        /*0030*/ 	.short	0x0004
        /*0032*/ 	.short	0x0019
        /*0034*/ 	.byte	0x00, 0xf0, 0x05, 0x00


	//----- nvinfo : EIATTR_KPARAM_INFO
	.align		4
.L_1325:
        /*0038*/ 	.byte	0x04, 0x17
        /*003a*/ 	.short	(.L_1327 - .L_1326)
.L_1326:
        /*003c*/ 	.word	0x00000000
        /*0040*/ 	.short	0x0003
        /*0042*/ 	.short	0x0018
        /*0044*/ 	.byte	0x00, 0xf0, 0x05, 0x00


	//----- nvinfo : EIATTR_KPARAM_INFO
	.align		4
.L_1327:
        /*0048*/ 	.byte	0x04, 0x17
        /*004a*/ 	.short	(.L_1329 - .L_1328)
.L_1328:
        /*004c*/ 	.word	0x00000000
        /*0050*/ 	.short	0x0002
        /*0052*/ 	.short	0x0008
        /*0054*/ 	.byte	0x00, 0xf0, 0x41, 0x00


	//----- nvinfo : EIATTR_KPARAM_INFO
	.align		4
.L_1329:
        /*0058*/ 	.byte	0x04, 0x17
        /*005a*/ 	.short	(.L_1331 - .L_1330)
.L_1330:
        /*005c*/ 	.word	0x00000000
        /*0060*/ 	.short	0x0001
        /*0062*/ 	.short	0x0004
        /*0064*/ 	.byte	0x00, 0xf0, 0x05, 0x00


	//----- nvinfo : EIATTR_KPARAM_INFO
	.align		4
.L_1331:
        /*0068*/ 	.byte	0x04, 0x17
        /*006a*/ 	.short	(.L_1333 - .L_1332)
.L_1332:
        /*006c*/ 	.word	0x00000000
        /*0070*/ 	.short	0x0000
        /*0072*/ 	.short	0x0000
        /*0074*/ 	.byte	0x00, 0xf0, 0x11, 0x00


	//----- nvinfo : EIATTR_SPARSE_MMA_MASK
	.align		4
.L_1333:
        /*0078*/ 	.byte	0x03, 0x50
        /*007a*/ 	.short	0x0000


	//----- nvinfo : EIATTR_MAXREG_COUNT
	.align		4
        /*007c*/ 	.byte	0x03, 0x1b
        /*007e*/ 	.short	0x00ff


	//----- nvinfo : EIATTR_MERCURY_ISA_VERSION
	.align		4
        /*0080*/ 	.byte	0x03, 0x5f
        /*0082*/ 	.short	0x0101


	//----- nvinfo : EIATTR_VRC_CTA_INIT_COUNT
	.align		4
        /*0084*/ 	.byte	0x02, 0x4a
	.zero		1
	.zero		1


	//----- nvinfo : EIATTR_EXIT_INSTR_OFFSETS
	.align		4
        /*0088*/ 	.byte	0x04, 0x1c
        /*008a*/ 	.short	(.L_1335 - .L_1334)


	//   ....[0]....
.L_1334:
        /*008c*/ 	.word	0x000134d0


	//   ....[1]....
        /*0090*/ 	.word	0x00013520


	//----- nvinfo : EIATTR_MAX_THREADS
	.align		4
.L_1335:
        /*0094*/ 	.byte	0x04, 0x05
        /*0096*/ 	.short	(.L_1337 - .L_1336)
.L_1336:
        /*0098*/ 	.word	0x00000080
        /*009c*/ 	.word	0x00000001
        /*00a0*/ 	.word	0x00000001


	//----- nvinfo : EIATTR_CRS_STACK_SIZE
	.align		4
.L_1337:
        /*00a4*/ 	.byte	0x04, 0x1e
        /*00a6*/ 	.short	(.L_1339 - .L_1338)
.L_1338:
        /*00a8*/ 	.word	0x00000000


	//----- nvinfo : EIATTR_CBANK_PARAM_SIZE
	.align		4
.L_1339:
        /*00ac*/ 	.byte	0x03, 0x19
        /*00ae*/ 	.short	0x001c


	//----- nvinfo : EIATTR_PARAM_CBANK
	.align		4
        /*00b0*/ 	.byte	0x04, 0x0a
        /*00b2*/ 	.short	(.L_1341 - .L_1340)
	.align		4
.L_1340:
        /*00b4*/ 	.word	index@(.nv.constant0._ZN2at6native27unrolled_elementwise_kernelIZZZNS0_15tan_kernel_cudaERNS_18TensorIteratorBaseEENKUlvE_clEvENKUlvE_clEvEUlN3c107complexIdEEE_St5arrayIPcLm2EELi4E23TrivialOffsetCalculatorILi1EjESE_NS0_6memory15LoadWithoutCastENSF_16StoreWithoutCastEEEviT_T0_T2_T3_T4_T5_)
        /*00b8*/ 	.short	0x0380
        /*00ba*/ 	.short	0x001c


	//----- nvinfo : EIATTR_SW_WAR
	.align		4
.L_1341:
        /*00bc*/ 	.byte	0x04, 0x36
        /*00be*/ 	.short	(.L_1343 - .L_1342)
.L_1342:
        /*00c0*/ 	.word	0x00000008
.L_1343:


//--------------------- .nv.info._ZN2at6native29vectorized_elementwise_kernelILi2EZZZNS0_15tan_kernel_cudaERNS_18TensorIteratorBaseEENKUlvE_clEvENKUlvE_clEvEUlN3c107complexIdEEE_St5arrayIPcLm2EEEEviT0_T1_ --------------------------
	.section	.nv.info._ZN2at6native29vectorized_elementwise_kernelILi2EZZZNS0_15tan_kernel_cudaERNS_18TensorIteratorBaseEENKUlvE_clEvENKUlvE_clEvEUlN3c107complexIdEEE_St5arrayIPcLm2EEEEviT0_T1_,"",@"SHT_CUDA_INFO"
	.sectionflags	@""
	.align	4


	//----- nvinfo : EIATTR_CUDA_API_VERSION
	.align		4
        /*0000*/ 	.byte	0x04, 0x37
        /*0002*/ 	.short	(.L_1345 - .L_1344)
.L_1344:
        /*0004*/ 	.word	0x00000082


	//----- nvinfo : EIATTR_KPARAM_INFO
	.align		4
.L_1345:
        /*0008*/ 	.byte	0x04, 0x17
        /*000a*/ 	.short	(.L_1347 - .L_1346)
.L_1346:
        /*000c*/ 	.word	0x00000000
        /*0010*/ 	.short	0x0002
        /*0012*/ 	.short	0x0008
        /*0014*/ 	.byte	0x00, 0xf0, 0x41, 0x00


	//----- nvinfo : EIATTR_KPARAM_INFO
	.align		4
.L_1347:
        /*0018*/ 	.byte	0x04, 0x17
        /*001a*/ 	.short	(.L_1349 - .L_1348)
.L_1348:
        /*001c*/ 	.word	0x00000000
        /*0020*/ 	.short	0x0001
        /*0022*/ 	.short	0x0004
        /*0024*/ 	.byte	0x00, 0xf0, 0x05, 0x00


	//----- nvinfo : EIATTR_KPARAM_INFO
	.align		4
.L_1349:
        /*0028*/ 	.byte	0x04, 0x17
        /*002a*/ 	.short	(.L_1351 - .L_1350)
.L_1350:
        /*002c*/ 	.word	0x00000000
        /*0030*/ 	.short	0x0000
        /*0032*/ 	.short	0x0000
        /*0034*/ 	.byte	0x00, 0xf0, 0x11, 0x00


	//----- nvinfo : EIATTR_SPARSE_MMA_MASK
	.align		4
.L_1351:
        /*0038*/ 	.byte	0x03, 0x50
        /*003a*/ 	.short	0x0000


	//----- nvinfo : EIATTR_MAXREG_COUNT
	.align		4
        /*003c*/ 	.byte	0x03, 0x1b
        /*003e*/ 	.short	0x00ff


	//----- nvinfo : EIATTR_MERCURY_ISA_VERSION
	.align		4
        /*0040*/ 	.byte	0x03, 0x5f
        /*0042*/ 	.short	0x0101


	//----- nvinfo : EIATTR_VRC_CTA_INIT_COUNT
	.align		4
        /*0044*/ 	.byte	0x02, 0x4a
	.zero		1
	.zero		1


	//----- nvinfo : EIATTR_EXIT_INSTR_OFFSETS
	.align		4
        /*0048*/ 	.byte	0x04, 0x1c
        /*004a*/ 	.short	(.L_1353 - .L_1352)


	//   ....[0]....
.L_1352:
        /*004c*/ 	.word	0x000269d0


	//   ....[1]....
        /*0050*/ 	.word	0x00026a20


	//   ....[2]....
        /*0054*/ 	.word	0x0004ca30


	//----- nvinfo : EIATTR_MAX_THREADS
	.align		4
.L_1353:
        /*0058*/ 	.byte	0x04, 0x05
        /*005a*/ 	.short	(.L_1355 - .L_1354)
.L_1354:
        /*005c*/ 	.word	0x00000080
        /*0060*/ 	.word	0x00000001
        /*0064*/ 	.word	0x00000001


	//----- nvinfo : EIATTR_CRS_STACK_SIZE
	.align		4
.L_1355:
        /*0068*/ 	.byte	0x04, 0x1e
        /*006a*/ 	.short	(.L_1357 - .L_1356)
.L_1356:
        /*006c*/ 	.word	0x00000000


	//----- nvinfo : EIATTR_CBANK_PARAM_SIZE
	.align		4
.L_1357:
        /*0070*/ 	.byte	0x03, 0x19
        /*0072*/ 	.short	0x0018


	//----- nvinfo : EIATTR_PARAM_CBANK
	.align		4
        /*0074*/ 	.byte	0x04, 0x0a
        /*0076*/ 	.short	(.L_1359 - .L_1358)
	.align		4
.L_1358:
        /*0078*/ 	.word	index@(.nv.constant0._ZN2at6native29vectorized_elementwise_kernelILi2EZZZNS0_15tan_kernel_cudaERNS_18TensorIteratorBaseEENKUlvE_clEvENKUlvE_clEvEUlN3c107complexIdEEE_St5arrayIPcLm2EEEEviT0_T1_)
        /*007c*/ 	.short	0x0380
        /*007e*/ 	.short	0x0018


	//----- nvinfo : EIATTR_SW_WAR
	.align		4
.L_1359:
        /*0080*/ 	.byte	0x04, 0x36
        /*0082*/ 	.short	(.L_1361 - .L_1360)
.L_1360:
        /*0084*/ 	.word	0x00000008
.L_1361:


//--------------------- .nv.info._ZN2at6native29vectorized_elementwise_kernelILi4EZZZNS0_15tan_kernel_cudaERNS_18TensorIteratorBaseEENKUlvE_clEvENKUlvE_clEvEUlN3c107complexIdEEE_St5arrayIPcLm2EEEEviT0_T1_ --------------------------
	.section	.nv.info._ZN2at6native29vectorized_elementwise_kernelILi4EZZZNS0_15tan_kernel_cudaERNS_18TensorIteratorBaseEENKUlvE_clEvENKUlvE_clEvEUlN3c107complexIdEEE_St5arrayIPcLm2EEEEviT0_T1_,"",@"SHT_CUDA_INFO"
	.sectionflags	@""
	.align	4


	//----- nvinfo : EIATTR_CUDA_API_VERSION
	.align		4
        /*0000*/ 	.byte	0x04, 0x37
        /*0002*/ 	.short	(.L_1363 - .L_1362)
.L_1362:
        /*0004*/ 	.word	0x00000082


	//----- nvinfo : EIATTR_KPARAM_INFO
	.align		4
.L_1363:
        /*0008*/ 	.byte	0x04, 0x17
        /*000a*/ 	.short	(.L_1365 - .L_1364)
.L_1364:
        /*000c*/ 	.word	0x00000000
        /*0010*/ 	.short	0x0002
        /*0012*/ 	.short	0x0008
        /*0014*/ 	.byte	0x00, 0xf0, 0x41, 0x00


	//----- nvinfo : EIATTR_KPARAM_INFO
	.align		4
.L_1365:
        /*0018*/ 	.byte	0x04, 0x17
        /*001a*/ 	.short	(.L_1367 - .L_1366)
.L_1366:
        /*001c*/ 	.word	0x00000000
        /*0020*/ 	.short	0x0001
        /*0022*/ 	.short	0x0004
        /*0024*/ 	.byte	0x00, 0xf0, 0x05, 0x00


	//----- nvinfo : EIATTR_KPARAM_INFO
	.align		4
.L_1367:
        /*0028*/ 	.byte	0x04, 0x17
        /*002a*/ 	.short	(.L_1369 - .L_1368)
.L_1368:
        /*002c*/ 	.word	0x00000000
        /*0030*/ 	.short	0x0000
        /*0032*/ 	.short	0x0000
        /*0034*/ 	.byte	0x00, 0xf0, 0x11, 0x00


	//----- nvinfo : EIATTR_SPARSE_MMA_MASK
	.align		4
.L_1369:
        /*0038*/ 	.byte	0x03, 0x50
        /*003a*/ 	.short	0x0000


	//----- nvinfo : EIATTR_MAXREG_COUNT
	.align		4
        /*003c*/ 	.byte	0x03, 0x1b
        /*003e*/ 	.short	0x00ff


	//----- nvinfo : EIATTR_MERCURY_ISA_VERSION
	.align		4
        /*0040*/ 	.byte	0x03, 0x5f
        /*0042*/ 	.short	0x0101


	//----- nvinfo : EIATTR_VRC_CTA_INIT_COUNT
	.align		4
        /*0044*/ 	.byte	0x02, 0x4a
	.zero		1
	.zero		1


	//----- nvinfo : EIATTR_EXIT_INSTR_OFFSETS
	.align		4
        /*0048*/ 	.byte	0x04, 0x1c
        /*004a*/ 	.short	(.L_1371 - .L_1370)


	//   ....[0]....
.L_1370:
        /*004c*/ 	.word	0x000269d0


	//   ....[1]....
        /*0050*/ 	.word	0x00026a20


	//   ....[2]....
        /*0054*/ 	.word	0x0004ca30


	//----- nvinfo : EIATTR_MAX_THREADS
	.align		4
.L_1371:
        /*0058*/ 	.byte	0x04, 0x05
        /*005a*/ 	.short	(.L_1373 - .L_1372)
.L_1372:
        /*005c*/ 	.word	0x00000080
        /*0060*/ 	.word	0x00000001
        /*0064*/ 	.word	0x00000001


	//----- nvinfo : EIATTR_CRS_STACK_SIZE
	.align		4
.L_1373:
        /*0068*/ 	.byte	0x04, 0x1e
        /*006a*/ 	.short	(.L_1375 - .L_1374)
.L_1374:
        /*006c*/ 	.word	0x00000000


	//----- nvinfo : EIATTR_CBANK_PARAM_SIZE
	.align		4
.L_1375:
        /*0070*/ 	.byte	0x03, 0x19
        /*0072*/ 	.short	0x0018


	//----- nvinfo : EIATTR_PARAM_CBANK
	.align		4
        /*0074*/ 	.byte	0x04, 0x0a
        /*0076*/ 	.short	(.L_1377 - .L_1376)
	.align		4
.L_1376:
        /*0078*/ 	.word	index@(.nv.constant0._ZN2at6native29vectorized_elementwise_kernelILi4EZZZNS0_15tan_kernel_cudaERNS_18TensorIteratorBaseEENKUlvE_clEvENKUlvE_clEvEUlN3c107complexIdEEE_St5arrayIPcLm2EEEEviT0_T1_)
        /*007c*/ 	.short	0x0380
        /*007e*/ 	.short	0x0018


	//----- nvinfo : EIATTR_SW_WAR
	.align		4
.L_1377:
        /*0080*/ 	.byte	0x04, 0x36
        /*0082*/ 	.short	(.L_1379 - .L_1378)
.L_1378:
        /*0084*/ 	.word	0x00000008
.L_1379:


//--------------------- .nv.info._ZN2at6native29vectorized_elementwise_kernelILi8EZZZNS0_15tan_kernel_cudaERNS_18TensorIteratorBaseEENKUlvE_clEvENKUlvE_clEvEUlN3c107complexIdEEE_St5arrayIPcLm2EEEEviT0_T1_ --------------------------
	.section	.nv.info._ZN2at6native29vectorized_elementwise_kernelILi8EZZZNS0_15tan_kernel_cudaERNS_18TensorIteratorBaseEENKUlvE_clEvENKUlvE_clEvEUlN3c107complexIdEEE_St5arrayIPcLm2EEEEviT0_T1_,"",@"SHT_CUDA_INFO"
	.sectionflags	@""
	.align	4


	//----- nvinfo : EIATTR_CUDA_API_VERSION
	.align		4
        /*0000*/ 	.byte	0x04, 0x37
        /*0002*/ 	.short	(.L_1381 - .L_1380)
.L_1380:
        /*0004*/ 	.word	0x00000082


	//----- nvinfo : EIATTR_KPARAM_INFO
	.align		4
.L_1381:
        /*0008*/ 	.byte	0x04, 0x17
        /*000a*/ 	.short	(.L_1383 - .L_1382)
.L_1382:
        /*000c*/ 	.word	0x00000000
        /*0010*/ 	.short	0x0002
        /*0012*/ 	.short	0x0008
        /*0014*/ 	.byte	0x00, 0xf0, 0x41, 0x00


	//----- nvinfo : EIATTR_KPARAM_INFO
	.align		4
.L_1383:
        /*0018*/ 	.byte	0x04, 0x17
        /*001a*/ 	.short	(.L_1385 - .L_1384)
.L_1384:
        /*001c*/ 	.word	0x00000000
        /*0020*/ 	.short	0x0001
        /*0022*/ 	.short	0x0004
        /*0024*/ 	.byte	0x00, 0xf0, 0x05, 0x00


	//----- nvinfo : EIATTR_KPARAM_INFO
	.align		4
.L_1385:
        /*0028*/ 	.byte	0x04, 0x17
        /*002a*/ 	.short	(.L_1387 - .L_1386)
.L_1386:
        /*002c*/ 	.word	0x00000000
        /*0030*/ 	.short	0x0000
        /*0032*/ 	.short	0x0000
        /*0034*/ 	.byte	0x00, 0xf0, 0x11, 0x00


	//----- nvinfo : EIATTR_SPARSE_MMA_MASK
	.align		4
.L_1387:
        /*0038*/ 	.byte	0x03, 0x50
        /*003a*/ 	.short	0x0000


	//----- nvinfo : EIATTR_MAXREG_COUNT
	.align		4
        /*003c*/ 	.byte	0x03, 0x1b
        /*003e*/ 	.short	0x00ff


	//----- nvinfo : EIATTR_MERCURY_ISA_VERSION
	.align		4
        /*0040*/ 	.byte	0x03, 0x5f
        /*0042*/ 	.short	0x0101


	//----- nvinfo : EIATTR_VRC_CTA_INIT_COUNT
	.align		4
        /*0044*/ 	.byte	0x02, 0x4a
	.zero		1
	.zero		1


	//----- nvinfo : EIATTR_EXIT_INSTR_OFFSETS
	.align		4
        /*0048*/ 	.byte	0x04, 0x1c
        /*004a*/ 	.short	(.L_1389 - .L_1388)


	//   ....[0]....
.L_1388:
        /*004c*/ 	.word	0x00000010


	//----- nvinfo : EIATTR_MAX_THREADS
	.align		4
.L_1389:
        /*0050*/ 	.byte	0x04, 0x05
        /*0052*/ 	.short	(.L_1391 - .L_1390)
.L_1390:
        /*0054*/ 	.word	0x00000080
        /*0058*/ 	.word	0x00000001
        /*005c*/ 	.word	0x00000001


	//----- nvinfo : EIATTR_CBANK_PARAM_SIZE
	.align		4
.L_1391:
        /*0060*/ 	.byte	0x03, 0x19
        /*0062*/ 	.short	0x0018


	//----- nvinfo : EIATTR_PARAM_CBANK
	.align		4
        /*0064*/ 	.byte	0x04, 0x0a
        /*0066*/ 	.short	(.L_1393 - .L_1392)
	.align		4
.L_1392:
        /*0068*/ 	.word	index@(.nv.constant0._ZN2at6native29vectorized_elementwise_kernelILi8EZZZNS0_15tan_kernel_cudaERNS_18TensorIteratorBaseEENKUlvE_clEvENKUlvE_clEvEUlN3c107complexIdEEE_St5arrayIPcLm2EEEEviT0_T1_)
        /*006c*/ 	.short	0x0380
        /*006e*/ 	.short	0x0018


	//----- nvinfo : EIATTR_SW_WAR
	.align		4
.L_1393:
        /*0070*/ 	.byte	0x04, 0x36
        /*0072*/ 	.short	(.L_1395 - .L_1394)
.L_1394:
        /*0074*/ 	.word	0x00000008
.L_1395:


//--------------------- .nv.callgraph             --------------------------
	.section	.nv.callgraph,"",@"SHT_CUDA_CALLGRAPH"
	.align	4
	.sectionentsize	8
	.align		4
        /*0000*/ 	.word	0x00000000
	.align		4
        /*0004*/ 	.word	0xffffffff
	.align		4
        /*0008*/ 	.word	index@(_ZN2at6native18elementwise_kernelILi128ELi4EZNS0_15gpu_kernel_implIZZZNS0_15tan_kernel_cudaERNS_18TensorIteratorBaseEENKUlvE0_clEvENKUlvE2_clEvEUlN3c108BFloat16EE_EEvS4_RKT_EUliE_EEviT1_)
	.align		4
        /*000c*/ 	.word	index@(__assertfail)
	.align		4
        /*0010*/ 	.word	index@(_ZN2at6native27unrolled_elementwise_kernelIZZZNS0_15tan_kernel_cudaERNS_18TensorIteratorBaseEENKUlvE0_clEvENKUlvE2_clEvEUlN3c108BFloat16EE_St5arrayIPcLm2EELi4E23TrivialOffsetCalculatorILi1EjESD_NS0_6memory12LoadWithCastILi1EEENSE_13StoreWithCastILi1EEEEEviT_T0_T2_T3_T4_T5_)
	.align		4
        /*0014*/ 	.word	index@(__assertfail)
	.align		4
        /*0018*/ 	.word	index@(_ZN2at6native18elementwise_kernelILi128ELi4EZNS0_15gpu_kernel_implIZZZNS0_15tan_kernel_cudaERNS_18TensorIteratorBaseEENKUlvE0_clEvENKUlvE1_clEvEUlN3c104HalfEE_EEvS4_RKT_EUliE_EEviT1_)
	.align		4
        /*001c*/ 	.word	index@(__assertfail)
	.align		4
        /*0020*/ 	.word	index@(_ZN2at6native27unrolled_elementwise_kernelIZZZNS0_15tan_kernel_cudaERNS_18TensorIteratorBaseEENKUlvE0_clEvENKUlvE1_clEvEUlN3c104HalfEE_St5arrayIPcLm2EELi4E23TrivialOffsetCalculatorILi1EjESD_NS0_6memory12LoadWithCastILi1EEENSE_13StoreWithCastILi1EEEEEviT_T0_T2_T3_T4_T5_)
	.align		4
        /*0024*/ 	.word	index@(__assertfail)
	.align		4
        /*0028*/ 	.word	index@(_ZN2at6native18elementwise_kernelILi128ELi4EZNS0_15gpu_kernel_implIZZZNS0_15tan_kernel_cudaERNS_18TensorIteratorBaseEENKUlvE0_clEvENKUlvE0_clEvEUlfE_EEvS4_RKT_EUliE_EEviT1_)
	.align		4
        /*002c*/ 	.word	index@(__assertfail)
	.align		4
        /*0030*/ 	.word	index@(_ZN2at6native27unrolled_elementwise_kernelIZZZNS0_15tan_kernel_cudaERNS_18TensorIteratorBaseEENKUlvE0_clEvENKUlvE0_clEvEUlfE_St5arrayIPcLm2EELi4E23TrivialOffsetCalculatorILi1EjESB_NS0_6memory12LoadWithCastILi1EEENSC_13StoreWithCastILi1EEEEEviT_T0_T2_T3_T4_T5_)
	.align		4
        /*0034*/ 	.word	index@(__assertfail)
	.align		4
        /*0038*/ 	.word	index@(_ZN2at6native18elementwise_kernelILi128ELi4EZNS0_15gpu_kernel_implIZZZNS0_15tan_kernel_cudaERNS_18TensorIteratorBaseEENKUlvE0_clEvENKUlvE_clEvEUldE_EEvS4_RKT_EUliE_EEviT1_)
	.align		4
        /*003c*/ 	.word	index@(__assertfail)
	.align		4
        /*0040*/ 	.word	index@(_ZN2at6native27unrolled_elementwise_kernelIZZZNS0_15tan_kernel_cudaERNS_18TensorIteratorBaseEENKUlvE0_clEvENKUlvE_clEvEUldE_St5arrayIPcLm2EELi4E23TrivialOffsetCalculatorILi1EjESB_NS0_6memory12LoadWithCastILi1EEENSC_13StoreWithCastILi1EEEEEviT_T0_T2_T3_T4_T5_)
	.align		4
        /*0044*/ 	.word	index@(__assertfail)
	.align		4
        /*0048*/ 	.word	index@(_ZN2at6native18elementwise_kernelILi128ELi4EZNS0_15gpu_kernel_implIZZZNS0_15tan_kernel_cudaERNS_18TensorIteratorBaseEENKUlvE_clEvENKUlvE1_clEvEUlN3c107complexINS7_4HalfEEEE_EEvS4_RKT_EUliE_EEviT1_)
	.align		4
        /*004c*/ 	.word	index@(__assertfail)
	.align		4
        /*0050*/ 	.word	index@(_ZN2at6native27unrolled_elementwise_kernelIZZZNS0_15tan_kernel_cudaERNS_18TensorIteratorBaseEENKUlvE_clEvENKUlvE1_clEvEUlN3c107complexINS6_4HalfEEEE_St5arrayIPcLm2EELi4E23TrivialOffsetCalculatorILi1EjESF_NS0_6memory12LoadWithCastILi1EEENSG_13StoreWithCastILi1EEEEEviT_T0_T2_T3_T4_T5_)
	.align		4
        /*0054*/ 	.word	index@(__assertfail)
	.align		4
        /*0058*/ 	.word	index@(_ZN2at6native18elementwise_kernelILi128ELi4EZNS0_15gpu_kernel_implIZZZNS0_15tan_kernel_cudaERNS_18TensorIteratorBaseEENKUlvE_clEvENKUlvE0_clEvEUlN3c107complexIfEEE_EEvS4_RKT_EUliE_EEviT1_)
	.align		4
        /*005c*/ 	.word	index@(__assertfail)
	.align		4
        /*0060*/ 	.word	index@(_ZN2at6native27unrolled_elementwise_kernelIZZZNS0_15tan_kernel_cudaERNS_18TensorIteratorBaseEENKUlvE_clEvENKUlvE0_clEvEUlN3c107complexIfEEE_St5arrayIPcLm2EELi4E23TrivialOffsetCalculatorILi1EjESE_NS0_6memory12LoadWithCastILi1EEENSF_13StoreWithCastILi1EEEEEviT_T0_T2_T3_T4_T5_)
	.align		4
        /*0064*/ 	.word	index@(__assertfail)
	.align		4
        /*0068*/ 	.word	index@(_ZN2at6native18elementwise_kernelILi128ELi4EZNS0_15gpu_kernel_implIZZZNS0_15tan_kernel_cudaERNS_18TensorIteratorBaseEENKUlvE_clEvENKUlvE_clEvEUlN3c107complexIdEEE_EEvS4_RKT_EUliE_EEviT1_)
	.align		4
        /*006c*/ 	.word	index@(__assertfail)
	.align		4
        /*0070*/ 	.word	index@(_ZN2at6native27unrolled_elementwise_kernelIZZZNS0_15tan_kernel_cudaERNS_18TensorIteratorBaseEENKUlvE_clEvENKUlvE_clEvEUlN3c107complexIdEEE_St5arrayIPcLm2EELi4E23TrivialOffsetCalculatorILi1EjESE_NS0_6memory12LoadWithCastILi1EEENSF_13StoreWithCastILi1EEEEEviT_T0_T2_T3_T4_T5_)
	.align		4
        /*0074*/ 	.word	index@(__assertfail)
	.align		4
        /*0078*/ 	.word	0x00000000
	.align		4
        /*007c*/ 	.word	0xfffffffe
	.align		4
        /*0080*/ 	.word	0x00000000
	.align		4
        /*0084*/ 	.word	0xfffffffd
	.align		4
        /*0088*/ 	.word	0x00000000
	.align		4
        /*008c*/ 	.word	0xfffffffc


//--------------------- .nv.constant4             --------------------------
	.section	.nv.constant4,"a",@progbits
	.align	8
	.align		8
.nv.constant4:
        /*0000*/ 	.dword	__assertfail
	.align		8
        /*0008*/ 	.dword	__unnamed_1
	.align		8
        /*0010*/ 	.dword	__unnamed_2
	.align		8
        /*0018*/ 	.dword	__unnamed_3
	.align		8
        /*0020*/ 	.dword	__unnamed_4
	.align		8
        /*0028*/ 	.dword	__unnamed_5
	.align		8
        /*0030*/ 	.dword	__unnamed_6
	.align		8
        /*0038*/ 	.dword	__unnamed_7
	.align		8
        /*0040*/ 	.dword	__unnamed_8
	.align		8
        /*0048*/ 	.dword	__unnamed_9
	.align		8
        /*0050*/ 	.dword	__unnamed_10
	.align		8
        /*0058*/ 	.dword	__unnamed_11
	.align		8
        /*0060*/ 	.dword	__unnamed_12
	.align		8
        /*0068*/ 	.dword	__unnamed_13
	.align		8
        /*0070*/ 	.dword	__unnamed_14
	.align		8
        /*0078*/ 	.dword	_ZN57_INTERNAL_33593e65_26_UnaryGeometricTanKernel_cu_2b5614204cuda3std3__45__cpo5beginE
	.align		8
        /*0080*/ 	.dword	_ZN57_INTERNAL_33593e65_26_UnaryGeometricTanKernel_cu_2b5614204cuda3std3__45__cpo3endE
	.align		8
        /*0088*/ 	.dword	_ZN57_INTERNAL_33593e65_26_UnaryGeometricTanKernel_cu_2b5614204cuda3std3__45__cpo6cbeginE
	.align		8
        /*0090*/ 	.dword	_ZN57_INTERNAL_33593e65_26_UnaryGeometricTanKernel_cu_2b5614204cuda3std3__45__cpo4cendE
	.align		8
        /*0098*/ 	.dword	_ZN57_INTERNAL_33593e65_26_UnaryGeometricTanKernel_cu_2b5614204cuda3std3__45__cpo6rbeginE
	.align		8
        /*00a0*/ 	.dword	_ZN57_INTERNAL_33593e65_26_UnaryGeometricTanKernel_cu_2b5614204cuda3std3__45__cpo4rendE
	.align		8
        /*00a8*/ 	.dword	_ZN57_INTERNAL_33593e65_26_UnaryGeometricTanKernel_cu_2b5614204cuda3std3__45__cpo7crbeginE
	.align		8
        /*00b0*/ 	.dword	_ZN57_INTERNAL_33593e65_26_UnaryGeometricTanKernel_cu_2b5614204cuda3std3__45__cpo5crendE
	.align		8
        /*00b8*/ 	.dword	_ZN57_INTERNAL_33593e65_26_UnaryGeometricTanKernel_cu_2b5614204cuda3std3__459_GLOBAL__N__33593e65_26_UnaryGeometricTanKernel_cu_2b5614206ignoreE
	.align		8
        /*00c0*/ 	.dword	_ZN57_INTERNAL_33593e65_26_UnaryGeometricTanKernel_cu_2b5614204cuda3std3__419piecewise_constructE
	.align		8
        /*00c8*/ 	.dword	_ZN57_INTERNAL_33593e65_26_UnaryGeometricTanKernel_cu_2b5614204cuda3std3__48in_placeE
	.align		8
        /*00d0*/ 	.dword	_ZN57_INTERNAL_33593e65_26_UnaryGeometricTanKernel_cu_2b5614204cuda3std3__420unreachable_sentinelE
	.align		8
        /*00d8*/ 	.dword	_ZN57_INTERNAL_33593e65_26_UnaryGeometricTanKernel_cu_2b5614204cuda3std6ranges3__45__cpo4swapE
	.align		8
        /*00e0*/ 	.dword	_ZN57_INTERNAL_33593e65_26_UnaryGeometricTanKernel_cu_2b5614204cuda3std6ranges3__45__cpo9iter_moveE
	.align		8
        /*00e8*/ 	.dword	_ZN57_INTERNAL_33593e65_26_UnaryGeometricTanKernel_cu_2b5614204cuda3std6ranges3__45__cpo5beginE
	.align		8
        /*00f0*/ 	.dword	_ZN57_INTERNAL_33593e65_26_UnaryGeometricTanKernel_cu_2b5614204cuda3std6ranges3__45__cpo3endE
	.align		8
        /*00f8*/ 	.dword	_ZN57_INTERNAL_33593e65_26_UnaryGeometricTanKernel_cu_2b5614204cuda3std6ranges3__45__cpo6cbeginE
	.align		8
        /*0100*/ 	.dword	_ZN57_INTERNAL_33593e65_26_UnaryGeometricTanKernel_cu_2b5614204cuda3std6ranges3__45__cpo4cendE
	.align		8
        /*0108*/ 	.dword	_ZN57_INTERNAL_33593e65_26_UnaryGeometricTanKernel_cu_2b5614204cuda3std6ranges3__45__cpo7advanceE
	.align		8
        /*0110*/ 	.dword	_ZN57_INTERNAL_33593e65_26_UnaryGeometricTanKernel_cu_2b5614204cuda3std6ranges3__45__cpo9iter_swapE
	.align		8
        /*0118*/ 	.dword	_ZN57_INTERNAL_33593e65_26_UnaryGeometricTanKernel_cu_2b5614204cuda3std6ranges3__45__cpo4nextE
	.align		8
        /*0120*/ 	.dword	_ZN57_INTERNAL_33593e65_26_UnaryGeometricTanKernel_cu_2b5614204cuda3std6ranges3__45__cpo4prevE
	.align		8
        /*0128*/ 	.dword	_ZN57_INTERNAL_33593e65_26_UnaryGeometricTanKernel_cu_2b5614204cuda3std6ranges3__45__cpo4dataE
	.align		8
        /*0130*/ 	.dword	_ZN57_INTERNAL_33593e65_26_UnaryGeometricTanKernel_cu_2b5614204cuda3std6ranges3__45__cpo5cdataE
	.align		8
        /*0138*/ 	.dword	_ZN57_INTERNAL_33593e65_26_UnaryGeometricTanKernel_cu_2b5614204cuda3std6ranges3__45__cpo4sizeE
	.align		8
        /*0140*/ 	.dword	_ZN57_INTERNAL_33593e65_26_UnaryGeometricTanKernel_cu_2b5614204cuda3std6ranges3__45__cpo5ssizeE
	.align		8
        /*0148*/ 	.dword	_ZN57_INTERNAL_33593e65_26_UnaryGeometricTanKernel_cu_2b5614204cuda3std6ranges3__45__cpo8distanceE
	.align		8
        /*0150*/ 	.dword	_ZN57_INTERNAL_33593e65_26_UnaryGeometricTanKernel_cu_2b5614206thrust24THRUST_300001_SM_1030_NS6system6detail10sequential3seqE
	.align		8
        /*0158*/ 	.dword	$str$6
	.align		8
        /*0160*/ 	.dword	$str$7
	.align		8
        /*0168*/ 	.dword	__cudart_i2opi_d
	.align		8
        /*0170*/ 	.dword	__cudart_sin_cos_coeffs


//--------------------- .text._ZN2at6native18elementwise_kernelILi128ELi4EZNS0_15gpu_kernel_implIZZZNS0_15tan_kernel_cudaERNS_18TensorIteratorBaseEENKUlvE0_clEvENKUlvE2_clEvEUlN3c108BFloat16EE_EEvS4_RKT_EUliE_EEviT1_ --------------------------
	.section	.text._ZN2at6native18elementwise_kernelILi128ELi4EZNS0_15gpu_kernel_implIZZZNS0_15tan_kernel_cudaERNS_18TensorIteratorBaseEENKUlvE0_clEvENKUlvE2_clEvEUlN3c108BFloat16EE_EEvS4_RKT_EUliE_EEviT1_,"ax",@progbits
	.align	128
        .global         _ZN2at6native18elementwise_kernelILi128ELi4EZNS0_15gpu_kernel_implIZZZNS0_15tan_kernel_cudaERNS_18TensorIteratorBaseEENKUlvE0_clEvENKUlvE2_clEvEUlN3c108BFloat16EE_EEvS4_RKT_EUliE_EEviT1_
        .type           _ZN2at6native18elementwise_kernelILi128ELi4EZNS0_15gpu_kernel_implIZZZNS0_15tan_kernel_cudaERNS_18TensorIteratorBaseEENKUlvE0_clEvENKUlvE2_clEvEUlN3c108BFloat16EE_EEvS4_RKT_EUliE_EEviT1_,@function
        .size           _ZN2at6native18elementwise_kernelILi128ELi4EZNS0_15gpu_kernel_implIZZZNS0_15tan_kernel_cudaERNS_18TensorIteratorBaseEENKUlvE0_clEvENKUlvE2_clEvEUlN3c108BFloat16EE_EEvS4_RKT_EUliE_EEviT1_,(.L_x_6588 - _ZN2at6native18elementwise_kernelILi128ELi4EZNS0_15gpu_kernel_implIZZZNS0_15tan_kernel_cudaERNS_18TensorIteratorBaseEENKUlvE0_clEvENKUlvE2_clEvEUlN3c108BFloat16EE_EEvS4_RKT_EUliE_EEviT1_)
        .other          _ZN2at6native18elementwise_kernelILi128ELi4EZNS0_15gpu_kernel_implIZZZNS0_15tan_kernel_cudaERNS_18TensorIteratorBaseEENKUlvE0_clEvENKUlvE2_clEvEUlN3c108BFloat16EE_EEvS4_RKT_EUliE_EEviT1_,@"STO_CUDA_ENTRY STV_DEFAULT"
_ZN2at6native18elementwise_kernelILi128ELi4EZNS0_15gpu_kernel_implIZZZNS0_15tan_kernel_cudaERNS_18TensorIteratorBaseEENKUlvE0_clEvENKUlvE2_clEvEUlN3c108BFloat16EE_EEvS4_RKT_EUliE_EEviT1_:
.text._ZN2at6native18elementwise_kernelILi128ELi4EZNS0_15gpu_kernel_implIZZZNS0_15tan_kernel_cudaERNS_18TensorIteratorBaseEENKUlvE0_clEvENKUlvE2_clEvEUlN3c108BFloat16EE_EEvS4_RKT_EUliE_EEviT1_:
[----:B------:R-:W0:Y:S01]  /*0000*/  LDC R1, c[0x0][0x37c] ;  /* 0x0000df00ff017b82 */ /* 0x000e220000000800 */
[----:B------:R-:W1:Y:S07]  /*0010*/  S2R R17, SR_TID.X ;  /* 0x0000000000117919 */ /* 0x000e6e0000002100 */
[----:B------:R-:W2:Y:S01]  /*0020*/  S2UR UR4, SR_CTAID.X ;  /* 0x00000000000479c3 */ /* 0x000ea20000002500 */
[----:B------:R-:W3:Y:S01]  /*0030*/  LDCU UR39, c[0x0][0x388] ;  /* 0x00007100ff2777ac */ /* 0x000ee20008000800 */
[----:B------:R-:W-:Y:S01]  /*0040*/  BSSY.RECONVERGENT B6, `(.L_x_0) ;  /* 0x0000334000067945 */ /* 0x000fe20003800200 */
[----:B------:R-:W4:Y:S01]  /*0050*/  LDCU UR5, c[0x0][0x380] ;  /* 0x00007000ff0577ac */ /* 0x000f220008000800 */
[----:B------:R-:W0:Y:S01]  /*0060*/  LDCU.64 UR36, c[0x0][0x358] ;  /* 0x00006b00ff2477ac */ /* 0x000e220008000a00 */
[----:B------:R-:W0:Y:S01]  /*0070*/  LDCU.U8 UR41, c[0x0][0x592] ;  /* 0x0000b240ff2977ac */ /* 0x000e220008000000 */
[----:B------:R-:W0:Y:S01]  /*0080*/  LDCU.U8 UR42, c[0x0][0x591] ;  /* 0x0000b220ff2a77ac */ /* 0x000e220008000000 */
[----:B---3--:R-:W-:-:S02]  /*0090*/  UIADD3 UR40, UPT, UPT, UR39, -0x1, URZ ;  /* 0xffffffff27287890 */ /* 0x008fc4000fffe0ff */
[----:B--2---:R-:W-:Y:S02]  /*00a0*/  USHF.L.U32 UR4, UR4, 0x9, URZ ;  /* 0x0000000904047899 */ /* 0x004fe400080006ff */
[----:B------:R-:W-:-:S04]  /*00b0*/  UISETP.LT.U32.AND UP0, UPT, UR40, 0x18, UPT ;  /* 0x000000182800788c */ /* 0x000fc8000bf01070 */
[----:B------:R-:W-:Y:S01]  /*00c0*/  USEL UR38, UR40, 0x18, UP0 ;  /* 0x0000001828267887 */ /* 0x000fe20008000000 */
[----:B-1----:R-:W-:-:S03]  /*00d0*/  LOP3.LUT R17, R17, UR4, RZ, 0xfc, !PT ;  /* 0x0000000411117c12 */ /* 0x002fc6000f8efcff */
[----:B------:R-:W-:Y:S01]  /*00e0*/  UIADD3 UR38, UPT, UPT, UR38, 0x1, URZ ;  /* 0x0000000126267890 */ /* 0x000fe2000fffe0ff */
[----:B----4-:R-:W-:-:S13]  /*00f0*/  ISETP.GE.AND P0, PT, R17, UR5, PT ;  /* 0x0000000511007c0c */ /* 0x010fda000bf06270 */
[----:B0-----:R-:W-:Y:S05]  /*0100*/  @P0 BRA `(.L_x_1) ;  /* 0x00000030009c0947 */ /* 0x001fea0003800000 */
[----:B------:R-:W-:Y:S01]  /*0110*/  UISETP.NE.AND UP0, UPT, UR39, URZ, UPT ;  /* 0x000000ff2700728c */ /* 0x000fe2000bf05270 */
[----:B------:R-:W-:Y:S02]  /*0120*/  IMAD.MOV.U32 R0, RZ, RZ, RZ ;  /* 0x000000ffff007224 */ /* 0x000fe400078e00ff */
[----:B------:R-:W-:-:S06]  /*0130*/  IMAD.MOV.U32 R16, RZ, RZ, RZ ;  /* 0x000000ffff107224 */ /* 0x000fcc00078e00ff */
[----:B------:R-:W-:Y:S05]  /*0140*/  BRA.U !UP0, `(.L_x_2) ;  /* 0x0000001108a87547 */ /* 0x000fea000b800000 */
[----:B------:R-:W0:Y:S01]  /*0150*/  LDCU.64 UR4, c[0x0][0x390] ;  /* 0x00007200ff0477ac */ /* 0x000e220008000a00 */
[----:B------:R-:W-:Y:S01]  /*0160*/  IMAD.MOV.U32 R16, RZ, RZ, RZ ;  /* 0x000000ffff107224 */ /* 0x000fe200078e00ff */
[----:B------:R-:W1:Y:S01]  /*0170*/  LDCU UR6, c[0x0][0x38c] ;  /* 0x00007180ff0677ac */ /* 0x000e620008000800 */
[----:B------:R-:W2:Y:S01]  /*0180*/  LDCU.64 UR8, c[0x0][0x4b8] ;  /* 0x00009700ff0877ac */ /* 0x000ea20008000a00 */
[----:B------:R-:W-:Y:S01]  /*0190*/  UISETP.NE.AND UP0, UPT, UR40, URZ, UPT ;  /* 0x000000ff2800728c */ /* 0x000fe2000bf05270 */
[----:B0-----:R-:W-:-:S05]  /*01a0*/  IMAD.HI.U32 R2, R17, UR4, R16 ;  /* 0x0000000411027c27 */ /* 0x001fca000f8e0010 */
[----:B------:R-:W-:-:S04]  /*01b0*/  SHF.R.U32.HI R3, RZ, UR5, R2 ;  /* 0x00000005ff037c19 */ /* 0x000fc80008011602 */
[----:B------:R-:W-:-:S05]  /*01c0*/  IADD3 R0, PT, PT, -R3, RZ, RZ ;  /* 0x000000ff03007210 */ /* 0x000fca0007ffe1ff */
[----:B-1----:R-:W-:-:S04]  /*01d0*/  IMAD R0, R0, UR6, R17 ;  /* 0x0000000600007c24 */ /* 0x002fc8000f8e0211 */
[C---:B--2---:R-:W-:Y:S02]  /*01e0*/  IMAD R16, R0.reuse, UR8, RZ ;  /* 0x0000000800107c24 */ /* 0x044fe4000f8e02ff */
[----:B------:R-:W-:Y:S01]  /*01f0*/  IMAD R0, R0, UR9, RZ ;  /* 0x0000000900007c24 */ /* 0x000fe2000f8e02ff */
[----:B------:R-:W-:Y:S06]  /*0200*/  BRA.U !UP0, `(.L_x_2) ;  /* 0x0000001108787547 */ /* 0x000fec000b800000 */
[----:B------:R-:W0:Y:S01]  /*0210*/  LDCU.64 UR6, c[0x0][0x398] ;  /* 0x00007300ff0677ac */ /* 0x000e220008000a00 */
[----:B------:R-:W-:Y:S01]  /*0220*/  IMAD.MOV.U32 R2, RZ, RZ, RZ ;  /* 0x000000ffff027224 */ /* 0x000fe200078e00ff */
[----:B------:R-:W1:Y:S01]  /*0230*/  LDCU UR4, c[0x0][0x3a0] ;  /* 0x00007400ff0477ac */ /* 0x000e620008000800 */
[----:B------:R-:W2:Y:S01]  /*0240*/  LDCU.64 UR8, c[0x0][0x4c0] ;  /* 0x00009800ff0877ac */ /* 0x000ea20008000a00 */
[----:B------:R-:W-:Y:S01]  /*0250*/  UISETP.NE.AND UP0, UPT, UR38, 0x2, UPT ;  /* 0x000000022600788c */ /* 0x000fe2000bf05270 */
[----:B0-----:R-:W-:-:S05]  /*0260*/  IMAD.HI.U32 R4, R3, UR7, R2 ;  /* 0x0000000703047c27 */ /* 0x001fca000f8e0002 */
[----:B-1----:R-:W-:-:S05]  /*0270*/  SHF.R.U32.HI R5, RZ, UR4, R4 ;  /* 0x00000004ff057c19 */ /* 0x002fca0008011604 */
[----:B------:R-:W-:-:S04]  /*0280*/  IMAD.MOV R2, RZ, RZ, -R5 ;  /* 0x000000ffff027224 */ /* 0x000fc800078e0a05 */
[----:B------:R-:W-:-:S04]  /*0290*/  IMAD R3, R2, UR6, R3 ;  /* 0x0000000602037c24 */ /* 0x000fc8000f8e0203 */
[C---:B--2---:R-:W-:Y:S02]  /*02a0*/  IMAD R16, R3.reuse, UR8, R16 ;  /* 0x0000000803107c24 */ /* 0x044fe4000f8e0210 */
[----:B------:R-:W-:Y:S01]  /*02b0*/  IMAD R0, R3, UR9, R0 ;  /* 0x0000000903007c24 */ /* 0x000fe2000f8e0200 */
[----:B------:R-:W-:Y:S06]  /*02c0*/  BRA.U !UP0, `(.L_x_2) ;  /* 0x0000001108487547 */ /* 0x000fec000b800000 */
[----:B------:R-:W0:Y:S01]  /*02d0*/  LDCU.64 UR4, c[0x0][0x3a8] ;  /* 0x00007500ff0477ac */ /* 0x000e220008000a00 */
[----:B------:R-:W-:Y:S01]  /*02e0*/  IMAD.MOV.U32 R4, RZ, RZ, RZ ;  /* 0x000000ffff047224 */ /* 0x000fe200078e00ff */
[----:B------:R-:W1:Y:S01]  /*02f0*/  LDCU UR6, c[0x0][0x3a4] ;  /* 0x00007480ff0677ac */ /* 0x000e620008000800 */
[----:B------:R-:W2:Y:S01]  /*0300*/  LDCU.64 UR8, c[0x0][0x4c8] ;  /* 0x00009900ff0877ac */ /* 0x000ea20008000a00 */
[----:B------:R-:W-:Y:S01]  /*0310*/  UISETP.NE.AND UP0, UPT, UR38, 0x3, UPT ;  /* 0x000000032600788c */ /* 0x000fe2000bf05270 */
[----:B0-----:R-:W-:-:S05]  /*0320*/  IMAD.HI.U32 R2, R5, UR4, R4 ;  /* 0x0000000405027c27 */ /* 0x001fca000f8e0004 */
[----:B------:R-:W-:-:S04]  /*0330*/  SHF.R.U32.HI R3, RZ, UR5, R2 ;  /* 0x00000005ff037c19 */ /* 0x000fc80008011602 */
[----:B------:R-:W-:-:S05]  /*0340*/  IADD3 R4, PT, PT, -R3, RZ, RZ ;  /* 0x000000ff03047210 */ /* 0x000fca0007ffe1ff */
[----:B-1----:R-:W-:-:S04]  /*0350*/  IMAD R5, R4, UR6, R5 ;  /* 0x0000000604057c24 */ /* 0x002fc8000f8e0205 */
        /* <DEDUP_REMOVED lines=258> */
[----:B------:R-:W2:Y:S02]  /*1380*/  LDCU.64 UR8, c[0x0][0x578] ;  /* 0x0000af00ff0877ac */ /* 0x000ea40008000a00 */
[----:B0-----:R-:W-:-:S05]  /*1390*/  IMAD.HI.U32 R2, R5, UR4, R4 ;  /* 0x0000000405027c27 */ /* 0x001fca000f8e0004 */
[----:B------:R-:W-:-:S04]  /*13a0*/  SHF.R.U32.HI R2, RZ, UR5, R2 ;  /* 0x00000005ff027c19 */ /* 0x000fc80008011602 */
[----:B------:R-:W-:-:S05]  /*13b0*/  IADD3 R3, PT, PT, -R2, RZ, RZ ;  /* 0x000000ff02037210 */ /* 0x000fca0007ffe1ff */
[----:B-1----:R-:W-:-:S04]  /*13c0*/  IMAD R5, R3, UR6, R5 ;  /* 0x0000000603057c24 */ /* 0x002fc8000f8e0205 */
[C---:B--2---:R-:W-:Y:S02]  /*13d0*/  IMAD R16, R5.reuse, UR8, R16 ;  /* 0x0000000805107c24 */ /* 0x044fe4000f8e0210 */
[----:B------:R-:W-:-:S07]  /*13e0*/  IMAD R0, R5, UR9, R0 ;  /* 0x0000000905007c24 */ /* 0x000fce000f8e0200 */
.L_x_2:
[----:B------:R-:W0:Y:S01]  /*13f0*/  LDCU.64 UR6, c[0x0][0x588] ;  /* 0x0000b100ff0677ac */ /* 0x000e220008000a00 */
[----:B------:R-:W-:-:S04]  /*1400*/  UPRMT UR4, UR41, 0x9910, URZ ;  /* 0x0000991029047896 */ /* 0x000fc800080000ff */
[----:B------:R-:W-:Y:S01]  /*1410*/  UISETP.GT.AND UP0, UPT, UR4, 0x9, UPT ;  /* 0x000000090400788c */ /* 0x000fe2000bf04270 */
[----:B0-----:R-:W-:-:S05]  /*1420*/  IADD3 R2, P0, PT, R0, UR6, RZ ;  /* 0x0000000600027c10 */ /* 0x001fca000ff1e0ff */
[----:B------:R-:W-:-:S03]  /*1430*/  IMAD.X R3, RZ, RZ, UR7, P0 ;  /* 0x00000007ff037e24 */ /* 0x000fc600080e06ff */
[----:B------:R-:W-:Y:S05]  /*1440*/  BRA.U UP0, `(.L_x_3) ;  /* 0x0000000500207547 */ /* 0x000fea000b800000 */
[----:B------:R-:W-:-:S09]  /*1450*/  UISETP.GT.AND UP0, UPT, UR4, 0x4, UPT ;  /* 0x000000040400788c */ /* 0x000fd2000bf04270 */
[----:B------:R-:W-:Y:S05]  /*1460*/  BRA.U UP0, `(.L_x_4) ;  /* 0x0000000100807547 */ /* 0x000fea000b800000 */
[----:B------:R-:W-:-:S09]  /*1470*/  UISETP.GT.AND UP0, UPT, UR4, 0x1, UPT ;  /* 0x000000010400788c */ /* 0x000fd2000bf04270 */
[----:B------:R-:W-:Y:S05]  /*1480*/  BRA.U UP0, `(.L_x_5) ;  /* 0x0000000100307547 */ /* 0x000fea000b800000 */
[----:B------:R-:W-:-:S09]  /*1490*/  UISETP.NE.AND UP0, UPT, UR41, URZ, UPT ;  /* 0x000000ff2900728c */ /* 0x000fd2000bf05270 */
[----:B------:R-:W-:Y:S05]  /*14a0*/  BRA.U !UP0, `(.L_x_6) ;  /* 0x0000000108187547 */ /* 0x000fea000b800000 */
[----:B------:R-:W-:-:S09]  /*14b0*/  UISETP.NE.AND UP0, UPT, UR4, 0x1, UPT ;  /* 0x000000010400788c */ /* 0x000fd2000bf05270 */
[----:B------:R-:W-:Y:S05]  /*14c0*/  BRA.U UP0, `(.L_x_7) ;  /* 0x0000000d00347547 */ /* 0x000fea000b800000 */
[----:B------:R-:W2:Y:S02]  /*14d0*/  LDG.E.S8 R2, desc[UR36][R2.64] ;  /* 0x0000002402027981 */ /* 0x000ea4000c1e1300 */
[----:B--2---:R-:W0:Y:S02]  /*14e0*/  I2F.S16 R0, R2 ;  /* 0x0000000200007306 */ /* 0x004e240000101400 */
[----:B0-----:R-:W-:Y:S01]  /*14f0*/  F2FP.BF16.F32.PACK_AB R0, RZ, R0 ;  /* 0x00000000ff00723e */ /* 0x001fe200000010ff */
[----:B------:R-:W-:Y:S06]  /*1500*/  BRA `(.L_x_8) ;  /* 0x0000000c00b47947 */ /* 0x000fec0003800000 */
.L_x_6:
[----:B------:R-:W2:Y:S02]  /*1510*/  LDG.E.U8 R2, desc[UR36][R2.64] ;  /* 0x0000002402027981 */ /* 0x000ea4000c1e1100 */
[----:B--2---:R-:W-:-:S04]  /*1520*/  I2FP.F32.U32 R0, R2 ;  /* 0x0000000200007245 */ /* 0x004fc80000201000 */
[----:B------:R-:W-:Y:S01]  /*1530*/  F2FP.BF16.F32.PACK_AB R0, RZ, R0 ;  /* 0x00000000ff00723e */ /* 0x000fe200000010ff */
[----:B------:R-:W-:Y:S06]  /*1540*/  BRA `(.L_x_8) ;  /* 0x0000000c00a47947 */ /* 0x000fec0003800000 */
.L_x_5:
[----:B------:R-:W-:-:S09]  /*1550*/  UISETP.NE.AND UP0, UPT, UR4, 0x2, UPT ;  /* 0x000000020400788c */ /* 0x000fd2000bf05270 */
[----:B------:R-:W-:Y:S05]  /*1560*/  BRA.U !UP0, `(.L_x_9) ;  /* 0x0000000108307547 */ /* 0x000fea000b800000 */
[----:B------:R-:W-:-:S09]  /*1570*/  UISETP.NE.AND UP0, UPT, UR4, 0x3, UPT ;  /* 0x000000030400788c */ /* 0x000fd2000bf05270 */
[----:B------:R-:W-:Y:S05]  /*1580*/  BRA.U !UP0, `(.L_x_10) ;  /* 0x0000000108187547 */ /* 0x000fea000b800000 */
[----:B------:R-:W-:-:S09]  /*1590*/  UISETP.NE.AND UP0, UPT, UR4, 0x4, UPT ;  /* 0x000000040400788c */ /* 0x000fd2000bf05270 */
[----:B------:R-:W-:Y:S05]  /*15a0*/  BRA.U UP0, `(.L_x_7) ;  /* 0x0000000900fc7547 */ /* 0x000fea000b800000 */
[----:B------:R-:W2:Y:S02]  /*15b0*/  LDG.E.64 R2, desc[UR36][R2.64] ;  /* 0x0000002402027981 */ /* 0x000ea4000c1e1b00 */
[----:B--2---:R-:W0:Y:S02]  /*15c0*/  I2F.S64 R0, R2 ;  /* 0x0000000200007312 */ /* 0x004e240000301400 */
[----:B0-----:R-:W-:Y:S01]  /*15d0*/  F2FP.BF16.F32.PACK_AB R0, RZ, R0 ;  /* 0x00000000ff00723e */ /* 0x001fe200000010ff */
[----:B------:R-:W-:Y:S06]  /*15e0*/  BRA `(.L_x_8) ;  /* 0x0000000c007c7947 */ /* 0x000fec0003800000 */
.L_x_10:
[----:B------:R-:W2:Y:S02]  /*15f0*/  LDG.E R2, desc[UR36][R2.64] ;  /* 0x0000002402027981 */ /* 0x000ea4000c1e1900 */
[----:B--2---:R-:W-:-:S04]  /*1600*/  I2FP.F32.S32 R0, R2 ;  /* 0x0000000200007245 */ /* 0x004fc80000201400 */
[----:B------:R-:W-:Y:S01]  /*1610*/  F2FP.BF16.F32.PACK_AB R0, RZ, R0 ;  /* 0x00000000ff00723e */ /* 0x000fe200000010ff */
[----:B------:R-:W-:Y:S06]  /*1620*/  BRA `(.L_x_8) ;  /* 0x0000000c006c7947 */ /* 0x000fec0003800000 */
.L_x_9:
[----:B------:R-:W2:Y:S02]  /*1630*/  LDG.E.U16 R2, desc[UR36][R2.64] ;  /* 0x0000002402027981 */ /* 0x000ea4000c1e1500 */
[----:B--2---:R-:W0:Y:S02]  /*1640*/  I2F.S16 R0, R2 ;  /* 0x0000000200007306 */ /* 0x004e240000101400 */
[----:B0-----:R-:W-:Y:S01]  /*1650*/  F2FP.BF16.F32.PACK_AB R0, RZ, R0 ;  /* 0x00000000ff00723e */ /* 0x001fe200000010ff */
[----:B------:R-:W-:Y:S06]  /*1660*/  BRA `(.L_x_8) ;  /* 0x0000000c005c7947 */ /* 0x000fec0003800000 */
.L_x_4:
[----:B------:R-:W-:-:S09]  /*1670*/  UISETP.GT.AND UP0, UPT, UR4, 0x6, UPT ;  /* 0x000000060400788c */ /* 0x000fd2000bf04270 */
[----:B------:R-:W-:Y:S05]  /*1680*/  BRA.U UP0, `(.L_x_11) ;  /* 0x00000001002c7547 */ /* 0x000fea000b800000 */
[----:B------:R-:W-:-:S09]  /*1690*/  UISETP.NE.AND UP0, UPT, UR4, 0x5, UPT ;  /* 0x000000050400788c */ /* 0x000fd2000bf05270 */
[----:B------:R-:W-:Y:S05]  /*16a0*/  BRA.U !UP0, `(.L_x_12) ;  /* 0x0000000108147547 */ /* 0x000fea000b800000 */
[----:B------:R-:W-:-:S09]  /*16b0*/  UISETP.NE.AND UP0, UPT, UR4, 0x6, UPT ;  /* 0x000000060400788c */ /* 0x000fd2000bf05270 */
[----:B------:R-:W-:Y:S05]  /*16c0*/  BRA.U UP0, `(.L_x_7) ;  /* 0x0000000900b47547 */ /* 0x000fea000b800000 */
[----:B------:R-:W2:Y:S02]  /*16d0*/  LDG.E R2, desc[UR36][R2.64] ;  /* 0x0000002402027981 */ /* 0x000ea4000c1e1900 */
[----:B--2---:R-:W-:Y:S01]  /*16e0*/  F2FP.BF16.F32.PACK_AB R0, RZ, R2 ;  /* 0x00000002ff00723e */ /* 0x004fe200000010ff */
[----:B------:R-:W-:Y:S06]  /*16f0*/  BRA `(.L_x_8) ;  /* 0x0000000c00387947 */ /* 0x000fec0003800000 */
.L_x_12:
[----:B------:R-:W2:Y:S02]  /*1700*/  LDG.E.U16 R0, desc[UR36][R2.64] ;  /* 0x0000002402007981 */ /* 0x000ea4000c1e1500 */
[----:B--2---:R-:W-:-:S05]  /*1710*/  HADD2.F32 R0, -RZ, R0.H0_H0 ;  /* 0x20000000ff007230 */ /* 0x004fca0000004100 */
[----:B------:R-:W-:Y:S01]  /*1720*/  F2FP.BF16.F32.PACK_AB R0, RZ, R0 ;  /* 0x00000000ff00723e */ /* 0x000fe200000010ff */
[----:B------:R-:W-:Y:S06]  /*1730*/  BRA `(.L_x_8) ;  /* 0x0000000c00287947 */ /* 0x000fec0003800000 */
.L_x_11:
[----:B------:R-:W-:-:S09]  /*1740*/  UISETP.NE.AND UP0, UPT, UR4, 0x7, UPT ;  /* 0x000000070400788c */ /* 0x000fd2000bf05270 */
[----:B------:R-:W-:Y:S05]  /*1750*/  BRA.U !UP0, `(.L_x_13) ;  /* 0x00000001082c7547 */ /* 0x000fea000b800000 */
[----:B------:R-:W-:-:S09]  /*1760*/  UISETP.NE.AND UP0, UPT, UR4, 0x8, UPT ;  /* 0x000000080400788c */ /* 0x000fd2000bf05270 */
[----:B------:R-:W-:Y:S05]  /*1770*/  BRA.U !UP0, `(.L_x_14) ;  /* 0x0000000108147547 */ /* 0x000fea000b800000 */
[----:B------:R-:W-:-:S09]  /*1780*/  UISETP.NE.AND UP0, UPT, UR4, 0x9, UPT ;  /* 0x000000090400788c */ /* 0x000fd2000bf05270 */
[----:B------:R-:W-:Y:S05]  /*1790*/  BRA.U UP0, `(.L_x_7) ;  /* 0x0000000900807547 */ /* 0x000fea000b800000 */
[----:B------:R-:W2:Y:S02]  /*17a0*/  LDG.E R2, desc[UR36][R2.64] ;  /* 0x0000002402027981 */ /* 0x000ea4000c1e1900 */
[----:B--2---:R-:W-:Y:S01]  /*17b0*/  F2FP.BF16.F32.PACK_AB R0, RZ, R2 ;  /* 0x00000002ff00723e */ /* 0x004fe200000010ff */
[----:B------:R-:W-:Y:S06]  /*17c0*/  BRA `(.L_x_8) ;  /* 0x0000000c00047947 */ /* 0x000fec0003800000 */
.L_x_14:
[----:B------:R-:W2:Y:S02]  /*17d0*/  LDG.E.U16 R2, desc[UR36][R2.64] ;  /* 0x0000002402027981 */ /* 0x000ea4000c1e1500 */
[----:B--2---:R-:W-:-:S05]  /*17e0*/  HADD2.F32 R0, -RZ, R2.H0_H0 ;  /* 0x20000002ff007230 */ /* 0x004fca0000004100 */
[----:B------:R-:W-:Y:S01]  /*17f0*/  F2FP.BF16.F32.PACK_AB R0, RZ, R0 ;  /* 0x00000000ff00723e */ /* 0x000fe200000010ff */
[----:B------:R-:W-:Y:S06]  /*1800*/  BRA `(.L_x_8) ;  /* 0x0000000800f47947 */ /* 0x000fec0003800000 */
.L_x_13:
[----:B------:R-:W2:Y:S01]  /*1810*/  LDG.E.64 R2, desc[UR36][R2.64] ;  /* 0x0000002402027981 */ /* 0x000ea2000c1e1b00 */
[----:B------:R-:W-:Y:S01]  /*1820*/  UMOV UR4, 0xf0000000 ;  /* 0xf000000000047882 */ /* 0x000fe20000000000 */
[----:B------:R-:W-:Y:S02]  /*1830*/  UMOV UR5, 0x380fffff ;  /* 0x380fffff00057882 */ /* 0x000fe40000000000 */
[----:B--2---:R-:W0:-:S15]  /*1840*/  DSETP.GEU.AND P0, PT, |R2|, UR4, PT ;  /* 0x0000000402007e2a */ /* 0x004e1e000bf0e200 */
[----:B------:R-:W-:-:S15]  /*1850*/  NOP ;  /* 0x0000000000007918 */ /* 0x000fde0000000000 */
[----:B------:R-:W-:-:S15]  /*1860*/  NOP ;  /* 0x0000000000007918 */ /* 0x000fde0000000000 */
[----:B------:R-:W-:-:S15]  /*1870*/  NOP ;  /* 0x0000000000007918 */ /* 0x000fde0000000000 */
[----:B------:R-:W-:-:S04]  /*1880*/  NOP ;  /* 0x0000000000007918 */ /* 0x000fc80000000000 */
[----:B------:R-:W0:Y:S02]  /*1890*/  F2F.F32.F64 R0, R2 ;  /* 0x0000000200007310 */ /* 0x000e240000301000 */
[----:B0-----:R-:W-:-:S05]  /*18a0*/  @!P0 FMUL R0, R0, 1.175494350822287508e-38 ;  /* 0x0080000000008820 */ /* 0x001fca0000400000 */
[----:B------:R-:W-:Y:S01]  /*18b0*/  F2FP.BF16.F32.PACK_AB R0, RZ, R0 ;  /* 0x00000000ff00723e */ /* 0x000fe200000010ff */
[----:B------:R-:W-:Y:S06]  /*18c0*/  BRA `(.L_x_8) ;  /* 0x0000000800c47947 */ /* 0x000fec0003800000 */
.L_x_3:
[----:B------:R-:W-:-:S09]  /*18d0*/  UISETP.GT.AND UP0, UPT, UR4, 0x18, UPT ;  /* 0x000000180400788c */ /* 0x000fd2000bf04270 */
[----:B------:R-:W-:Y:S05]  /*18e0*/  BRA.U UP0, `(.L_x_15) ;  /* 0x0000000500047547 */ /* 0x000fea000b800000 */
[----:B------:R-:W-:-:S09]  /*18f0*/  UISETP.GT.AND UP0, UPT, UR4, 0xe, UPT ;  /* 0x0000000e0400788c */ /* 0x000fd2000bf04270 */
[----:B------:R-:W-:Y:S05]  /*1900*/  BRA.U UP0, `(.L_x_16) ;  /* 0x0000000100547547 */ /* 0x000fea000b800000 */
[----:B------:R-:W-:-:S09]  /*1910*/  UISETP.NE.AND UP0, UPT, UR4, 0xa, UPT ;  /* 0x0000000a0400788c */ /* 0x000fd2000bf05270 */
[----:B------:R-:W-:Y:S05]  /*1920*/  BRA.U !UP0, `(.L_x_17) ;  /* 0x00000001081c7547 */ /* 0x000fea000b800000 */
[----:B------:R-:W-:-:S09]  /*1930*/  UISETP.NE.AND UP0, UPT, UR4, 0xb, UPT ;  /* 0x0000000b0400788c */ /* 0x000fd2000bf05270 */
[----:B------:R-:W-:Y:S05]  /*1940*/  BRA.U UP0, `(.L_x_7) ;  /* 0x0000000900147547 */ /* 0x000fea000b800000 */
[----:B------:R-:W2:Y:S02]  /*1950*/  LDG.E.U8 R2, desc[UR36][R2.64] ;  /* 0x0000002402027981 */ /* 0x000ea4000c1e1100 */
[----:B--2---:R-:W-:-:S04]  /*1960*/  ISETP.NE.AND P0, PT, R2, RZ, PT ;  /* 0x000000ff0200720c */ /* 0x004fc80003f05270 */
[----:B------:R-:W-:-:S04]  /*1970*/  FSEL R0, RZ, 1, !P0 ;  /* 0x3f800000ff007808 */ /* 0x000fc80004000000 */
[----:B------:R-:W-:Y:S01]  /*1980*/  F2FP.BF16.F32.PACK_AB R0, RZ, R0 ;  /* 0x00000000ff00723e */ /* 0x000fe200000010ff */
[----:B------:R-:W-:Y:S06]  /*1990*/  BRA `(.L_x_8) ;  /* 0x0000000800907947 */ /* 0x000fec0003800000 */
.L_x_17:
        /* <DEDUP_REMOVED lines=12> */
.L_x_16:
[----:B------:R-:W-:-:S09]  /*1a60*/  UISETP.NE.AND UP0, UPT, UR4, 0xf, UPT ;  /* 0x0000000f0400788c */ /* 0x000fd2000bf05270 */
[----:B------:R-:W-:Y:S05]  /*1a70*/  BRA.U !UP0, `(.L_x_18) ;  /* 0x0000000108987547 */ /* 0x000fea000b800000 */
[----:B------:R-:W-:-:S09]  /*1a80*/  UISETP.NE.AND UP0, UPT, UR4, 0x17, UPT ;  /* 0x000000170400788c */ /* 0x000fd2000bf05270 */
[----:B------:R-:W-:Y:S05]  /*1a90*/  BRA.U !UP0, `(.L_x_19) ;  /* 0x00000001085c7547 */ /* 0x000fea000b800000 */
[----:B------:R-:W-:-:S09]  /*1aa0*/  UISETP.NE.AND UP0, UPT, UR4, 0x18, UPT ;  /* 0x000000180400788c */ /* 0x000fd2000bf05270 */
[----:B------:R-:W-:Y:S05]  /*1ab0*/  BRA.U UP0, `(.L_x_7) ;  /* 0x0000000500b87547 */ /* 0x000fea000b800000 */
[----:B------:R-:W2:Y:S01]  /*1ac0*/  LDG.E.U8 R0, desc[UR36][R2.64] ;  /* 0x0000002402007981 */ /* 0x000ea2000c1e1100 */
[----:B------:R-:W-:Y:S02]  /*1ad0*/  IMAD.MOV.U32 R6, RZ, RZ, 0x1f ;  /* 0x0000001fff067424 */ /* 0x000fe400078e00ff */
[----:B--2---:R-:W-:-:S05]  /*1ae0*/  IMAD.SHL.U32 R0, R0, 0x1000000, RZ ;  /* 0x0100000000007824 */ /* 0x004fca00078e00ff */
[C---:B------:R-:W-:Y:S02]  /*1af0*/  LOP3.LUT R4, R0.reuse, 0x7f000000, RZ, 0xc0, !PT ;  /* 0x7f00000000047812 */ /* 0x040fe400078ec0ff */
[----:B------:R-:W-:Y:S02]  /*1b00*/  LOP3.LUT P0, RZ, R0, 0x7f000000, RZ, 0xc0, !PT ;  /* 0x7f00000000ff7812 */ /* 0x000fe4000780c0ff */
[----:B------:R-:W0:Y:S02]  /*1b10*/  FLO.U32 R5, R4 ;  /* 0x0000000400057300 */ /* 0x000e2400000e0000 */
[----:B0-----:R-:W-:-:S04]  /*1b20*/  IADD3 R5, PT, PT, -R5, RZ, RZ ;  /* 0x000000ff05057210 */ /* 0x001fc80007ffe1ff */
[----:B------:R-:W-:-:S05]  /*1b30*/  VIADDMNMX.U32 R5, R5, R6, 0x4, !PT ;  /* 0x0000000405057446 */ /* 0x000fca0007800006 */
[----:B------:R-:W-:-:S04]  /*1b40*/  VIADD R5, R5, 0xfffffffc ;  /* 0xfffffffc05057836 */ /* 0x000fc80000000000 */
[----:B------:R-:W-:Y:S01]  /*1b50*/  IMAD.SHL.U32 R7, R5, 0x800000, RZ ;  /* 0x0080000005077824 */ /* 0x000fe200078e00ff */
[C---:B------:R-:W-:Y:S01]  /*1b60*/  SHF.L.U32 R6, R4.reuse, R5, RZ ;  /* 0x0000000504067219 */ /* 0x040fe200000006ff */
[----:B------:R-:W-:-:S03]  /*1b70*/  VIADD R5, R4, 0x1000000 ;  /* 0x0100000004057836 */ /* 0x000fc60000000000 */
[----:B------:R-:W-:Y:S02]  /*1b80*/  LEA.HI R6, R6, -R7, RZ, 0x1c ;  /* 0x8000000706067211 */ /* 0x000fe400078fe0ff */
[----:B------:R-:W-:Y:S02]  /*1b90*/  SHF.R.S32.HI R5, RZ, 0x8, R5 ;  /* 0x00000008ff057819 */ /* 0x000fe40000011405 */
[----:B------:R-:W-:-:S04]  /*1ba0*/  IADD3 R6, PT, PT, R6, 0x3c000000, RZ ;  /* 0x3c00000006067810 */ /* 0x000fc80007ffe0ff */
[----:B------:R-:W-:-:S04]  /*1bb0*/  LOP3.LUT R5, R6, 0x7f800000, R5, 0xf8, !PT ;  /* 0x7f80000006057812 */ /* 0x000fc800078ef805 */
[----:B------:R-:W-:-:S04]  /*1bc0*/  SEL R5, R5, RZ, P0 ;  /* 0x000000ff05057207 */ /* 0x000fc80000000000 */
[----:B------:R-:W-:-:S04]  /*1bd0*/  LOP3.LUT R5, R5, 0x80000000, R0, 0xf8, !PT ;  /* 0x8000000005057812 */ /* 0x000fc800078ef800 */
[----:B------:R-:W-:-:S04]  /*1be0*/  F2FP.BF16.F32.PACK_AB R5, RZ, R5 ;  /* 0x00000005ff05723e */ /* 0x000fc800000010ff */
[----:B------:R-:W-:Y:S01]  /*1bf0*/  PRMT R0, R5, 0x7610, R0 ;  /* 0x0000761005007816 */ /* 0x000fe20000000000 */
[----:B------:R-:W-:Y:S06]  /*1c00*/  BRA `(.L_x_8) ;  /* 0x0000000400f47947 */ /* 0x000fec0003800000 */
.L_x_19:
[----:B------:R-:W2:Y:S02]  /*1c10*/  LDG.E.U8 R2, desc[UR36][R2.64] ;  /* 0x0000002402027981 */ /* 0x000ea4000c1e1100 */
[C---:B--2---:R-:W-:Y:S02]  /*1c20*/  IMAD.SHL.U32 R4, R2.reuse, 0x2000000, RZ ;  /* 0x0200000002047824 */ /* 0x044fe400078e00ff */
[----:B------:R-:W-:-:S03]  /*1c30*/  IMAD.SHL.U32 R5, R2, 0x100, RZ ;  /* 0x0000010002057824 */ /* 0x000fc600078e00ff */
[----:B------:R-:W-:-:S13]  /*1c40*/  ISETP.GT.U32.AND P0, PT, R4, 0x7ffffff, PT ;  /* 0x07ffffff0400780c */ /* 0x000fda0003f04070 */
[C---:B------:R-:W-:Y:S02]  /*1c50*/  @!P0 LOP3.LUT R0, R5.reuse, 0x7f00, RZ, 0xc0, !PT ;  /* 0x00007f0005008812 */ /* 0x040fe400078ec0ff */
[----:B------:R-:W-:Y:S02]  /*1c60*/  @P0 LEA.HI R4, R4, 0x70000000, RZ, 0x1c ;  /* 0x7000000004040811 */ /* 0x000fe400078fe0ff */
[----:B------:R-:W-:Y:S02]  /*1c70*/  @!P0 LOP3.LUT R0, R0, 0x3f000000, RZ, 0xfc, !PT ;  /* 0x3f00000000008812 */ /* 0x000fe400078efcff */
[----:B------:R-:W-:-:S03]  /*1c80*/  PRMT R5, R5, 0x9910, RZ ;  /* 0x0000991005057816 */ /* 0x000fc600000000ff */
[----:B------:R-:W-:Y:S01]  /*1c90*/  @!P0 FADD.FTZ R0, R0, -0.5 ;  /* 0xbf00000000008421 */ /* 0x000fe20000010000 */
[----:B------:R-:W-:-:S05]  /*1ca0*/  @P0 FMUL.FTZ R0, R4, 1.9259299443872358531e-34 ;  /* 0x0780000004000820 */ /* 0x000fca0000410000 */
[----:B------:R-:W-:-:S04]  /*1cb0*/  LOP3.LUT R0, R0, 0x80000000, R5, 0xf8, !PT ;  /* 0x8000000000007812 */ /* 0x000fc800078ef805 */
[----:B------:R-:W-:Y:S01]  /*1cc0*/  F2FP.BF16.F32.PACK_AB R0, RZ, R0 ;  /* 0x00000000ff00723e */ /* 0x000fe200000010ff */
[----:B------:R-:W-:Y:S06]  /*1cd0*/  BRA `(.L_x_8) ;  /* 0x0000000400c07947 */ /* 0x000fec0003800000 */
.L_x_18:
[----:B------:R0:W5:Y:S01]  /*1ce0*/  LDG.E.U16 R0, desc[UR36][R2.64] ;  /* 0x0000002402007981 */ /* 0x000162000c1e1500 */
[----:B------:R-:W-:Y:S05]  /*1cf0*/  BRA `(.L_x_8) ;  /* 0x0000000400b87947 */ /* 0x000fea0003800000 */
.L_x_15:
[----:B------:R-:W-:-:S09]  /*1d00*/  UISETP.GT.AND UP0, UPT, UR4, 0x1b, UPT ;  /* 0x0000001b0400788c */ /* 0x000fd2000bf04270 */
[----:B------:R-:W-:Y:S05]  /*1d10*/  BRA.U UP0, `(.L_x_20) ;  /* 0x0000000500087547 */ /* 0x000fea000b800000 */
[----:B------:R-:W-:-:S09]  /*1d20*/  UISETP.NE.AND UP0, UPT, UR4, 0x19, UPT ;  /* 0x000000190400788c */ /* 0x000fd2000bf05270 */
[----:B------:R-:W-:Y:S05]  /*1d30*/  BRA.U !UP0, `(.L_x_21) ;  /* 0x0000000108907547 */ /* 0x000fea000b800000 */
[----:B------:R-:W-:-:S09]  /*1d40*/  UISETP.NE.AND UP0, UPT, UR4, 0x1a, UPT ;  /* 0x0000001a0400788c */ /* 0x000fd2000bf05270 */
[----:B------:R-:W-:Y:S05]  /*1d50*/  BRA.U !UP0, `(.L_x_22) ;  /* 0x0000000108187547 */ /* 0x000fea000b800000 */
[----:B------:R-:W-:-:S09]  /*1d60*/  UISETP.NE.AND UP0, UPT, UR4, 0x1b, UPT ;  /* 0x0000001b0400788c */ /* 0x000fd2000bf05270 */
[----:B------:R-:W-:Y:S05]  /*1d70*/  BRA.U UP0, `(.L_x_7) ;  /* 0x0000000500087547 */ /* 0x000fea000b800000 */
[----:B------:R-:W2:Y:S02]  /*1d80*/  LDG.E.U16 R0, desc[UR36][R2.64] ;  /* 0x0000002402007981 */ /* 0x000ea4000c1e1500 */
[----:B--2---:R-:W-:-:S04]  /*1d90*/  I2FP.F32.U32 R0, R0 ;  /* 0x0000000000007245 */ /* 0x004fc80000201000 */
[----:B------:R-:W-:Y:S01]  /*1da0*/  F2FP.BF16.F32.PACK_AB R0, RZ, R0 ;  /* 0x00000000ff00723e */ /* 0x000fe200000010ff */
[----:B------:R-:W-:Y:S06]  /*1db0*/  BRA `(.L_x_8) ;  /* 0x0000000400887947 */ /* 0x000fec0003800000 */
.L_x_22:
[----:B------:R-:W2:Y:S01]  /*1dc0*/  LDG.E.U8 R3, desc[UR36][R2.64] ;  /* 0x0000002402037981 */ /* 0x000ea2000c1e1100 */
[----:B------:R-:W-:Y:S01]  /*1dd0*/  BSSY.RECONVERGENT B0, `(.L_x_23) ;  /* 0x0000018000007945 */ /* 0x000fe20003800200 */
[----:B------:R-:W-:Y:S01]  /*1de0*/  IMAD.MOV.U32 R0, RZ, RZ, RZ ;  /* 0x000000ffff007224 */ /* 0x000fe200078e00ff */
[----:B--2---:R-:W-:-:S13]  /*1df0*/  ISETP.NE.AND P0, PT, R3, RZ, PT ;  /* 0x000000ff0300720c */ /* 0x004fda0003f05270 */
[----:B------:R-:W-:Y:S05]  /*1e00*/  @!P0 BRA `(.L_x_24) ;  /* 0x0000000000508947 */ /* 0x000fea0003800000 */
[----:B------:R-:W-:-:S13]  /*1e10*/  ISETP.NE.AND P0, PT, R3, 0x80, PT ;  /* 0x000000800300780c */ /* 0x000fda0003f05270 */
[----:B------:R-:W-:Y:S01]  /*1e20*/  @!P0 MOV R0, 0x7f800001 ;  /* 0x7f80000100008802 */ /* 0x000fe20000000f00 */
[----:B------:R-:W-:Y:S06]  /*1e30*/  @!P0 BRA `(.L_x_24) ;  /* 0x0000000000448947 */ /* 0x000fec0003800000 */
[--C-:B------:R-:W-:Y:S01]  /*1e40*/  SHF.R.U32.HI R0, RZ, 0x3, R3.reuse ;  /* 0x00000003ff007819 */ /* 0x100fe20000011603 */
[----:B------:R-:W-:Y:S03]  /*1e50*/  BSSY.RECONVERGENT B1, `(.L_x_25) ;  /* 0x000000c000017945 */ /* 0x000fe60003800200 */
[----:B------:R-:W-:Y:S02]  /*1e60*/  LOP3.LUT P0, R2, R0, 0xf, RZ, 0xc0, !PT ;  /* 0x0000000f00027812 */ /* 0x000fe4000780c0ff */
[----:B------:R-:W-:-:S05]  /*1e70*/  SHF.R.U32.HI R0, RZ, 0x7, R3 ;  /* 0x00000007ff007819 */ /* 0x000fca0000011603 */
[----:B------:R-:W-:Y:S01]  /*1e80*/  IMAD.U32 R7, R0, -0x80000000, RZ ;  /* 0x8000000000077824 */ /* 0x000fe200078e00ff */
[----:B------:R-:W-:-:S05]  /*1e90*/  LOP3.LUT R0, R3, 0x7, RZ, 0xc0, !PT ;  /* 0x0000000703007812 */ /* 0x000fca00078ec0ff */
[----:B------:R-:W-:Y:S05]  /*1ea0*/  @P0 BRA `(.L_x_26) ;  /* 0x0000000000180947 */ /* 0x000fea0003800000 */
[----:B------:R-:W0:Y:S02]  /*1eb0*/  FLO.U32 R3, R0 ;  /* 0x0000000000037300 */ /* 0x000e2400000e0000 */
[----:B0-----:R-:W-:-:S04]  /*1ec0*/  IADD3 R3, PT, PT, -R3, 0x1f, RZ ;  /* 0x0000001f03037810 */ /* 0x001fc80007ffe1ff */
[----:B------:R-:W-:Y:S01]  /*1ed0*/  IADD3 R2, PT, PT, R2, 0x1d, -R3 ;  /* 0x0000001d02027810 */ /* 0x000fe20007ffe803 */
[----:B------:R-:W-:-:S05]  /*1ee0*/  VIADD R5, R3, 0xffffffe4 ;  /* 0xffffffe403057836 */ /* 0x000fca0000000000 */
[----:B------:R-:W-:-:S04]  /*1ef0*/  SHF.L.U32 R5, R0, R5, RZ ;  /* 0x0000000500057219 */ /* 0x000fc800000006ff */
[----:B------:R-:W-:-:S07]  /*1f00*/  LOP3.LUT R0, R5, 0x7, RZ, 0xc0, !PT ;  /* 0x0000000705007812 */ /* 0x000fce00078ec0ff */
.L_x_26:
[----:B------:R-:W-:Y:S05]  /*1f10*/  BSYNC.RECONVERGENT B1 ;  /* 0x0000000000017941 */ /* 0x000fea0003800200 */
.L_x_25:
[----:B------:R-:W-:Y:S01]  /*1f20*/  IMAD.SHL.U32 R0, R0, 0x100000, RZ ;  /* 0x0010000000007824 */ /* 0x000fe200078e00ff */
[----:B------:R-:W-:-:S04]  /*1f30*/  LEA R2, R2, 0x3b800000, 0x17 ;  /* 0x3b80000002027811 */ /* 0x000fc800078eb8ff */
[----:B------:R-:W-:-:S07]  /*1f40*/  LOP3.LUT R0, R2, R0, R7, 0xfe, !PT ;  /* 0x0000000002007212 */ /* 0x000fce00078efe07 */
.L_x_24:
[----:B------:R-:W-:Y:S05]  /*1f50*/  BSYNC.RECONVERGENT B0 ;  /* 0x0000000000007941 */ /* 0x000fea0003800200 */
.L_x_23:
[----:B------:R-:W-:Y:S01]  /*1f60*/  F2FP.BF16.F32.PACK_AB R0, RZ, R0 ;  /* 0x00000000ff00723e */ /* 0x000fe200000010ff */
[----:B------:R-:W-:Y:S06]  /*1f70*/  BRA `(.L_x_8) ;  /* 0x0000000400187947 */ /* 0x000fec0003800000 */
.L_x_21:
[----:B------:R-:W2:Y:S01]  /*1f80*/  LDG.E.U8 R3, desc[UR36][R2.64] ;  /* 0x0000002402037981 */ /* 0x000ea2000c1e1100 */
[----:B------:R-:W-:Y:S01]  /*1f90*/  BSSY.RECONVERGENT B0, `(.L_x_27) ;  /* 0x0000018000007945 */ /* 0x000fe20003800200 */
[----:B------:R-:W-:Y:S01]  /*1fa0*/  HFMA2 R0, -RZ, RZ, 0, 0 ;  /* 0x00000000ff007431 */ /* 0x000fe200000001ff */
[----:B--2---:R-:W-:-:S13]  /*1fb0*/  ISETP.NE.AND P0, PT, R3, RZ, PT ;  /* 0x000000ff0300720c */ /* 0x004fda0003f05270 */
[----:B------:R-:W-:Y:S05]  /*1fc0*/  @!P0 BRA `(.L_x_28) ;  /* 0x0000000000508947 */ /* 0x000fea0003800000 */
[----:B------:R-:W-:-:S13]  /*1fd0*/  ISETP.NE.AND P0, PT, R3, 0x80, PT ;  /* 0x000000800300780c */ /* 0x000fda0003f05270 */
[----:B------:R-:W-:Y:S01]  /*1fe0*/  @!P0 IMAD.MOV.U32 R0, RZ, RZ, 0x7f800001 ;  /* 0x7f800001ff008424 */ /* 0x000fe200078e00ff */
        /* <DEDUP_REMOVED lines=14> */
.L_x_30:
[----:B------:R-:W-:Y:S05]  /*20d0*/  BSYNC.RECONVERGENT B1 ;  /* 0x0000000000017941 */ /* 0x000fea0003800200 */
.L_x_29:
[----:B------:R-:W-:Y:S02]  /*20e0*/  SHF.L.U32 R0, R0, 0x15, RZ ;  /* 0x0000001500007819 */ /* 0x000fe400000006ff */
[----:B------:R-:W-:-:S04]  /*20f0*/  LEA R2, R2, 0x37800000, 0x17 ;  /* 0x3780000002027811 */ /* 0x000fc800078eb8ff */
[----:B------:R-:W-:-:S07]  /*2100*/  LOP3.LUT R0, R2, R0, R7, 0xfe, !PT ;  /* 0x0000000002007212 */ /* 0x000fce00078efe07 */
.L_x_28:
[----:B------:R-:W-:Y:S05]  /*2110*/  BSYNC.RECONVERGENT B0 ;  /* 0x0000000000007941 */ /* 0x000fea0003800200 */
.L_x_27:
[----:B------:R-:W-:Y:S01]  /*2120*/  F2FP.BF16.F32.PACK_AB R0, RZ, R0 ;  /* 0x00000000ff00723e */ /* 0x000fe200000010ff */
[----:B------:R-:W-:Y:S06]  /*2130*/  BRA `(.L_x_8) ;  /* 0x0000000000a87947 */ /* 0x000fec0003800000 */
.L_x_20:
[----:B------:R-:W-:-:S09]  /*2140*/  UISETP.NE.AND UP0, UPT, UR4, 0x1c, UPT ;  /* 0x0000001c0400788c */ /* 0x000fd2000bf05270 */
[----:B------:R-:W-:Y:S05]  /*2150*/  BRA.U !UP0, `(.L_x_31) ;  /* 0x0000000108947547 */ /* 0x000fea000b800000 */
[----:B------:R-:W-:-:S09]  /*2160*/  UISETP.NE.AND UP0, UPT, UR4, 0x1d, UPT ;  /* 0x0000001d0400788c */ /* 0x000fd2000bf05270 */
[----:B------:R-:W-:Y:S05]  /*2170*/  BRA.U !UP0, `(.L_x_32) ;  /* 0x00000001087c7547 */ /* 0x000fea000b800000 */
[----:B------:R-:W-:-:S09]  /*2180*/  UISETP.NE.AND UP0, UPT, UR4, 0x2c, UPT ;  /* 0x0000002c0400788c */ /* 0x000fd2000bf05270 */
[----:B------:R-:W-:Y:S05]  /*2190*/  BRA.U !UP0, `(.L_x_33) ;  /* 0x0000000108487547 */ /* 0x000fea000b800000 */
.L_x_7:
[----:B------:R-:W-:Y:S01]  /*21a0*/  MOV R2, 0x0 ;  /* 0x0000000000027802 */ /* 0x000fe20000000f00 */
[----:B------:R-:W0:Y:S01]  /*21b0*/  LDCU.64 UR4, c[0x4][0x158] ;  /* 0x01002b00ff0477ac */ /* 0x000e220008000a00 */
[----:B------:R-:W-:Y:S02]  /*21c0*/  HFMA2 R12, -RZ, RZ, 0, 5.9604644775390625e-08 ;  /* 0x00000001ff0c7431 */ /* 0x000fe400000001ff */
[----:B------:R-:W-:Y:S01]  /*21d0*/  IMAD.MOV.U32 R8, RZ, RZ, 0x4e ;  /* 0x0000004eff087424 */ /* 0x000fe200078e00ff */
[----:B------:R-:W1:Y:S01]  /*21e0*/  LDCU.64 UR6, c[0x4][0x160] ;  /* 0x01002c00ff0677ac */ /* 0x000e620008000a00 */
[----:B------:R-:W2:Y:S01]  /*21f0*/  LDC.64 R2, c[0x4][R2] ;  /* 0x0100000002027b82 */ /* 0x000ea20000000a00 */
[----:B------:R-:W-:Y:S01]  /*2200*/  IMAD.MOV.U32 R13, RZ, RZ, RZ ;  /* 0x000000ffff0d7224 */ /* 0x000fe200078e00ff */
[----:B------:R-:W3:Y:S01]  /*2210*/  LDCU.64 UR8, c[0x4][0x68] ;  /* 0x01000d00ff0877ac */ /* 0x000ee20008000a00 */
[----:B0-----:R-:W-:Y:S02]  /*2220*/  IMAD.U32 R4, RZ, RZ, UR4 ;  /* 0x00000004ff047e24 */ /* 0x001fe4000f8e00ff */
[----:B------:R-:W-:-:S02]  /*2230*/  IMAD.U32 R5, RZ, RZ, UR5 ;  /* 0x00000005ff057e24 */ /* 0x000fc4000f8e00ff */
[----:B-1----:R-:W-:Y:S01]  /*2240*/  IMAD.U32 R6, RZ, RZ, UR6 ;  /* 0x00000006ff067e24 */ /* 0x002fe2000f8e00ff */
[----:B------:R-:W-:Y:S01]  /*2250*/  MOV R7, UR7 ;  /* 0x0000000700077c02 */ /* 0x000fe20008000f00 */
[----:B---3--:R-:W-:Y:S02]  /*2260*/  IMAD.U32 R10, RZ, RZ, UR8 ;  /* 0x00000008ff0a7e24 */ /* 0x008fe4000f8e00ff */
[----:B------:R-:W-:-:S07]  /*2270*/  IMAD.U32 R11, RZ, RZ, UR9 ;  /* 0x00000009ff0b7e24 */ /* 0x000fce000f8e00ff */
[----:B------:R-:W-:-:S07]  /*2280*/  LEPC R20, `(.L_x_34) ;  /* 0x000000001014794e */ /* 0x000fce0000000000 */
[----:B--2---:R-:W-:Y:S05]  /*2290*/  CALL.ABS.NOINC R2 ;  /* 0x0000000002007343 */ /* 0x004fea0003c00000 */
.L_x_34:
[----:B------:R-:W-:Y:S01]  /*22a0*/  PRMT R0, RZ, 0x7610, R0 ;  /* 0x00007610ff007816 */ /* 0x000fe20000000000 */
[----:B------:R-:W-:Y:S06]  /*22b0*/  BRA `(.L_x_8) ;  /* 0x0000000000487947 */ /* 0x000fec0003800000 */
.L_x_33:
[----:B------:R-:W2:Y:S01]  /*22c0*/  LDG.E.U8 R2, desc[UR36][R2.64] ;  /* 0x0000002402027981 */ /* 0x000ea2000c1e1100 */
[----:B------:R-:W-:Y:S01]  /*22d0*/  BSSY.RECONVERGENT B0, `(.L_x_35) ;  /* 0x0000007000007945 */ /* 0x000fe20003800200 */
[----:B------:R-:W-:Y:S01]  /*22e0*/  IMAD.MOV.U32 R0, RZ, RZ, 0x400000 ;  /* 0x00400000ff007424 */ /* 0x000fe200078e00ff */
[----:B--2---:R-:W-:-:S13]  /*22f0*/  ISETP.NE.AND P0, PT, R2, RZ, PT ;  /* 0x000000ff0200720c */ /* 0x004fda0003f05270 */
[----:B------:R-:W-:Y:S05]  /*2300*/  @!P0 BRA `(.L_x_36) ;  /* 0x00000000000c8947 */ /* 0x000fea0003800000 */
[----:B------:R-:W-:-:S13]  /*2310*/  ISETP.NE.AND P0, PT, R2, 0xff, PT ;  /* 0x000000ff0200780c */ /* 0x000fda0003f05270 */
[----:B------:R-:W-:Y:S01]  /*2320*/  @!P0 IMAD.MOV.U32 R0, RZ, RZ, 0x7f800001 ;  /* 0x7f800001ff008424 */ /* 0x000fe200078e00ff */
[----:B------:R-:W-:-:S07]  /*2330*/  @P0 SHF.L.U32 R0, R2, 0x17, RZ ;  /* 0x0000001702000819 */ /* 0x000fce00000006ff */
.L_x_36:
[----:B------:R-:W-:Y:S05]  /*2340*/  BSYNC.RECONVERGENT B0 ;  /* 0x0000000000007941 */ /* 0x000fea0003800200 */
.L_x_35:
[----:B------:R-:W-:Y:S01]  /*2350*/  F2FP.BF16.F32.PACK_AB R0, RZ, R0 ;  /* 0x00000000ff00723e */ /* 0x000fe200000010ff */
[----:B------:R-:W-:Y:S06]  /*2360*/  BRA `(.L_x_8) ;  /* 0x00000000001c7947 */ /* 0x000fec0003800000 */
.L_x_32:
[----:B------:R-:W2:Y:S02]  /*2370*/  LDG.E.64 R2, desc[UR36][R2.64] ;  /* 0x0000002402027981 */ /* 0x000ea4000c1e1b00 */
[----:B--2---:R-:W0:Y:S02]  /*2380*/  I2F.U64 R0, R2 ;  /* 0x0000000200007312 */ /* 0x004e240000301000 */
[----:B0-----:R-:W-:Y:S01]  /*2390*/  F2FP.BF16.F32.PACK_AB R0, RZ, R0 ;  /* 0x00000000ff00723e */ /* 0x001fe200000010ff */
[----:B------:R-:W-:Y:S06]  /*23a0*/  BRA `(.L_x_8) ;  /* 0x00000000000c7947 */ /* 0x000fec0003800000 */
.L_x_31:
[----:B------:R-:W2:Y:S02]  /*23b0*/  LDG.E R2, desc[UR36][R2.64] ;  /* 0x0000002402027981 */ /* 0x000ea4000c1e1900 */
[----:B--2---:R-:W-:-:S04]  /*23c0*/  I2FP.F32.U32 R0, R2 ;  /* 0x0000000200007245 */ /* 0x004fc80000201000 */
[----:B------:R-:W-:-:S07]  /*23d0*/  F2FP.BF16.F32.PACK_AB R0, RZ, R0 ;  /* 0x00000000ff00723e */ /* 0x000fce00000010ff */
.L_x_8:
[----:B-----5:R-:W-:Y:S01]  /*23e0*/  IMAD.U32 R0, R0, 0x10000, RZ ;  /* 0x0001000000007824 */ /* 0x020fe200078e00ff */
[----:B------:R-:W0:Y:S03]  /*23f0*/  LDCU.64 UR6, c[0x0][0x580] ;  /* 0x0000b000ff0677ac */ /* 0x000e260008000a00 */
[----:B------:R-:W-:Y:S01]  /*2400*/  FMUL.RZ R5, R0, 0.15915493667125701904 ;  /* 0x3e22f98300057820 */ /* 0x000fe2000040c000 */
[----:B------:R-:W-:-:S03]  /*2410*/  UPRMT UR4, UR42, 0x9910, URZ ;  /* 0x000099102a047896 */ /* 0x000fc600080000ff */
[----:B------:R-:W1:Y:S01]  /*2420*/  MUFU.COS R4, R5 ;  /* 0x0000000500047308 */ /* 0x000e620000000000 */
[----:B------:R-:W-:-:S07]  /*2430*/  UISETP.GT.AND UP0, UPT, UR4, 0x9, UPT ;  /* 0x000000090400788c */ /* 0x000fce000bf04270 */
[----:B------:R-:W-:Y:S01]  /*2440*/  MUFU.SIN R0, R5 ;  /* 0x0000000500007308 */ /* 0x000fe20000000400 */
[----:B0-----:R-:W-:-:S07]  /*2450*/  IADD3 R2, P0, PT, R16, UR6, RZ ;  /* 0x0000000610027c10 */ /* 0x001fce000ff1e0ff */
[----:B-1----:R-:W0:Y:S02]  /*2460*/  MUFU.RCP R3, R4 ;  /* 0x0000000400037308 */ /* 0x002e240000001000 */
[----:B0-----:R-:W-:Y:S01]  /*2470*/  FMUL.FTZ R0, R0, R3 ;  /* 0x0000000300007220 */ /* 0x001fe20000410000 */
[----:B------:R-:W-:-:S05]  /*2480*/  IMAD.X R3, RZ, RZ, UR7, P0 ;  /* 0x00000007ff037e24 */ /* 0x000fca00080e06ff */
[----:B------:R0:W1:Y:S01]  /*2490*/  F2F.BF16.F32 R7, R0 ;  /* 0x0000000000077304 */ /* 0x0000620000202000 */
        /* <DEDUP_REMOVED lines=9> */
[----:B01----:R-:W-:-:S04]  /*2530*/  IMAD.U32 R0, R7, 0x10000, RZ ;  /* 0x0001000007007824 */ /* 0x003fc800078e00ff */
[----:B------:R-:W0:Y:S02]  /*2540*/  F2I.FTZ.TRUNC.NTZ R5, R0 ;  /* 0x0000000000057305 */ /* 0x000e24000021f100 */
[----:B0-----:R0:W-:Y:S01]  /*2550*/  STG.E.U8 desc[UR36][R2.64], R5 ;  /* 0x0000000502007986 */ /* 0x0011e2000c101124 */
[----:B------:R-:W-:Y:S05]  /*2560*/  BRA `(.L_x_42) ;  /* 0x0000000c00807947 */ /* 0x000fea0003800000 */
.L_x_40:
[----:B-1----:R-:W-:-:S06]  /*2570*/  SHF.L.U32 R5, R7, 0x10, RZ ;  /* 0x0000001007057819 */ /* 0x002fcc00000006ff */
[----:B------:R-:W1:Y:S02]  /*2580*/  F2I.S64.TRUNC R4, R5 ;  /* 0x0000000500047311 */ /* 0x000e64000020d900 */
[----:B-1----:R4:W-:Y:S01]  /*2590*/  STG.E.U8 desc[UR36][R2.64], R4 ;  /* 0x0000000402007986 */ /* 0x0029e2000c101124 */
[----:B------:R-:W-:Y:S05]  /*25a0*/  BRA `(.L_x_42) ;  /* 0x0000000c00707947 */ /* 0x000fea0003800000 */
.L_x_39:
[----:B------:R-:W-:-:S09]  /*25b0*/  UISETP.NE.AND UP0, UPT, UR4, 0x2, UPT ;  /* 0x000000020400788c */ /* 0x000fd2000bf05270 */
[----:B------:R-:W-:Y:S05]  /*25c0*/  BRA.U !UP0, `(.L_x_43) ;  /* 0x0000000108307547 */ /* 0x000fea000b800000 */
[----:B------:R-:W-:-:S09]  /*25d0*/  UISETP.NE.AND UP0, UPT, UR4, 0x3, UPT ;  /* 0x000000030400788c */ /* 0x000fd2000bf05270 */
[----:B------:R-:W-:Y:S05]  /*25e0*/  BRA.U !UP0, `(.L_x_44) ;  /* 0x0000000108187547 */ /* 0x000fea000b800000 */
[----:B------:R-:W-:-:S09]  /*25f0*/  UISETP.NE.AND UP0, UPT, UR4, 0x4, UPT ;  /* 0x000000040400788c */ /* 0x000fd2000bf05270 */
[----:B------:R-:W-:Y:S05]  /*2600*/  BRA.U UP0, `(.L_x_41) ;  /* 0x0000000900b87547 */ /* 0x000fea000b800000 */
[----:B-1----:R-:W-:-:S06]  /*2610*/  IMAD.U32 R4, R7, 0x10000, RZ ;  /* 0x0001000007047824 */ /* 0x002fcc00078e00ff */
[----:B------:R-:W1:Y:S02]  /*2620*/  F2I.S64.TRUNC R4, R4 ;  /* 0x0000000400047311 */ /* 0x000e64000020d900 */
[----:B-1----:R1:W-:Y:S01]  /*2630*/  STG.E.64 desc[UR36][R2.64], R4 ;  /* 0x0000000402007986 */ /* 0x0023e2000c101b24 */
[----:B------:R-:W-:Y:S05]  /*2640*/  BRA `(.L_x_42) ;  /* 0x0000000c00487947 */ /* 0x000fea0003800000 */
.L_x_44:
[----:B-1----:R-:W-:-:S06]  /*2650*/  IMAD.U32 R7, R7, 0x10000, RZ ;  /* 0x0001000007077824 */ /* 0x002fcc00078e00ff */
[----:B------:R-:W1:Y:S02]  /*2660*/  F2I.FTZ.TRUNC.NTZ R7, R7 ;  /* 0x0000000700077305 */ /* 0x000e64000021f100 */
[----:B-1----:R2:W-:Y:S01]  /*2670*/  STG.E desc[UR36][R2.64], R7 ;  /* 0x0000000702007986 */ /* 0x0025e2000c101924 */
[----:B------:R-:W-:Y:S05]  /*2680*/  BRA `(.L_x_42) ;  /* 0x0000000c00387947 */ /* 0x000fea0003800000 */
.L_x_43:
[----:B-1----:R-:W-:-:S06]  /*2690*/  IMAD.U32 R7, R7, 0x10000, RZ ;  /* 0x0001000007077824 */ /* 0x002fcc00078e00ff */
[----:B------:R-:W1:Y:S02]  /*26a0*/  F2I.FTZ.TRUNC.NTZ R7, R7 ;  /* 0x0000000700077305 */ /* 0x000e64000021f100 */
[----:B-1----:R3:W-:Y:S01]  /*26b0*/  STG.E.U16 desc[UR36][R2.64], R7 ;  /* 0x0000000702007986 */ /* 0x0027e2000c101524 */
[----:B------:R-:W-:Y:S05]  /*26c0*/  BRA `(.L_x_42) ;  /* 0x0000000c00287947 */ /* 0x000fea0003800000 */
.L_x_38:
[----:B------:R-:W-:-:S09]  /*26d0*/  UISETP.GT.AND UP0, UPT, UR4, 0x6, UPT ;  /* 0x000000060400788c */ /* 0x000fd2000bf04270 */
[----:B------:R-:W-:Y:S05]  /*26e0*/  BRA.U UP0, `(.L_x_45) ;  /* 0x00000001002c7547 */ /* 0x000fea000b800000 */
[----:B------:R-:W-:-:S09]  /*26f0*/  UISETP.NE.AND UP0, UPT, UR4, 0x5, UPT ;  /* 0x000000050400788c */ /* 0x000fd2000bf05270 */
[----:B------:R-:W-:Y:S05]  /*2700*/  BRA.U !UP0, `(.L_x_46) ;  /* 0x0000000108147547 */ /* 0x000fea000b800000 */
[----:B------:R-:W-:-:S09]  /*2710*/  UISETP.NE.AND UP0, UPT, UR4, 0x6, UPT ;  /* 0x000000060400788c */ /* 0x000fd2000bf05270 */
[----:B------:R-:W-:Y:S05]  /*2720*/  BRA.U UP0, `(.L_x_41) ;  /* 0x0000000900707547 */ /* 0x000fea000b800000 */
[----:B-1----:R-:W-:-:S05]  /*2730*/  SHF.L.U32 R7, R7, 0x10, RZ ;  /* 0x0000001007077819 */ /* 0x002fca00000006ff */
[----:B------:R1:W-:Y:S01]  /*2740*/  STG.E desc[UR36][R2.64], R7 ;  /* 0x0000000702007986 */ /* 0x0003e2000c101924 */
[----:B------:R-:W-:Y:S05]  /*2750*/  BRA `(.L_x_42) ;  /* 0x0000000c00047947 */ /* 0x000fea0003800000 */
.L_x_46:
[----:B01----:R-:W-:-:S05]  /*2760*/  IMAD.U32 R0, R7, 0x10000, RZ ;  /* 0x0001000007007824 */ /* 0x003fca00078e00ff */
[----:B------:R-:W-:-:S05]  /*2770*/  F2FP.F16.F32.PACK_AB R0, RZ, R0 ;  /* 0x00000000ff00723e */ /* 0x000fca00000000ff */
[----:B------:R0:W-:Y:S01]  /*2780*/  STG.E.U16 desc[UR36][R2.64], R0 ;  /* 0x0000000002007986 */ /* 0x0001e2000c101524 */
[----:B------:R-:W-:Y:S05]  /*2790*/  BRA `(.L_x_42) ;  /* 0x0000000800f47947 */ /* 0x000fea0003800000 */
.L_x_45:
[----:B------:R-:W-:-:S09]  /*27a0*/  UISETP.NE.AND UP0, UPT, UR4, 0x7, UPT ;  /* 0x000000070400788c */ /* 0x000fd2000bf05270 */
[----:B------:R-:W-:Y:S05]  /*27b0*/  BRA.U !UP0, `(.L_x_47) ;  /* 0x0000000108347547 */ /* 0x000fea000b800000 */
[----:B------:R-:W-:-:S09]  /*27c0*/  UISETP.NE.AND UP0, UPT, UR4, 0x8, UPT ;  /* 0x000000080400788c */ /* 0x000fd2000bf05270 */
[----:B------:R-:W-:Y:S05]  /*27d0*/  BRA.U !UP0, `(.L_x_48) ;  /* 0x0000000108187547 */ /* 0x000fea000b800000 */
[----:B------:R-:W-:-:S09]  /*27e0*/  UISETP.NE.AND UP0, UPT, UR4, 0x9, UPT ;  /* 0x000000090400788c */ /* 0x000fd2000bf05270 */
[----:B------:R-:W-:Y:S05]  /*27f0*/  BRA.U UP0, `(.L_x_41) ;  /* 0x00000009003c7547 */ /* 0x000fea000b800000 */
[----:B-1----:R-:W-:Y:S02]  /*2800*/  IMAD.U32 R4, R7, 0x10000, RZ ;  /* 0x0001000007047824 */ /* 0x002fe400078e00ff */
[----:B------:R-:W-:-:S05]  /*2810*/  IMAD.MOV.U32 R5, RZ, RZ, RZ ;  /* 0x000000ffff057224 */ /* 0x000fca00078e00ff */
[----:B------:R1:W-:Y:S01]  /*2820*/  STG.E.64 desc[UR36][R2.64], R4 ;  /* 0x0000000402007986 */ /* 0x0003e2000c101b24 */
[----:B------:R-:W-:Y:S05]  /*2830*/  BRA `(.L_x_42) ;  /* 0x0000000800cc7947 */ /* 0x000fea0003800000 */
.L_x_48:
[----:B-1----:R-:W-:-:S04]  /*2840*/  SHF.L.U32 R7, R7, 0x10, RZ ;  /* 0x0000001007077819 */ /* 0x002fc800000006ff */
[----:B------:R-:W-:-:S04]  /*2850*/  F2FP.F16.F32.PACK_AB R5, RZ, R7 ;  /* 0x00000007ff05723e */ /* 0x000fc800000000ff */
[----:B------:R-:W-:-:S05]  /*2860*/  PRMT R5, R5, 0x5410, RZ ;  /* 0x0000541005057816 */ /* 0x000fca00000000ff */
[----:B------:R1:W-:Y:S01]  /*2870*/  STG.E desc[UR36][R2.64], R5 ;  /* 0x0000000502007986 */ /* 0x0003e2000c101924 */
[----:B------:R-:W-:Y:S05]  /*2880*/  BRA `(.L_x_42) ;  /* 0x0000000800b87947 */ /* 0x000fea0003800000 */
.L_x_47:
[----:B-1----:R-:W-:-:S04]  /*2890*/  IMAD.U32 R4, R7, 0x10000, RZ ;  /* 0x0001000007047824 */ /* 0x002fc800078e00ff */
[----:B------:R-:W-:-:S06]  /*28a0*/  FMUL.FTZ R4, R4, 1 ;  /* 0x3f80000004047820 */ /* 0x000fcc0000410000 */
[----:B------:R-:W1:Y:S02]  /*28b0*/  F2F.F64.F32 R4, R4 ;  /* 0x0000000400047310 */ /* 0x000e640000201800 */
[----:B-1----:R1:W-:Y:S01]  /*28c0*/  STG.E.64 desc[UR36][R2.64], R4 ;  /* 0x0000000402007986 */ /* 0x0023e2000c101b24 */
[----:B------:R-:W-:Y:S05]  /*28d0*/  BRA `(.L_x_42) ;  /* 0x0000000800a47947 */ /* 0x000fea0003800000 */
.L_x_37:
        /* <DEDUP_REMOVED lines=8> */
[----:B-1----:R-:W-:-:S05]  /*2960*/  IMAD.U32 R7, R7, 0x10000, RZ ;  /* 0x0001000007077824 */ /* 0x002fca00078e00ff */
[----:B------:R-:W-:-:S04]  /*2970*/  FSETP.NEU.FTZ.AND P0, PT, R7, RZ, PT ;  /* 0x000000ff0700720b */ /* 0x000fc80003f1d000 */
[----:B------:R-:W-:-:S05]  /*2980*/  SEL R5, RZ, 0x1, !P0 ;  /* 0x00000001ff057807 */ /* 0x000fca0004000000 */
[----:B------:R1:W-:Y:S01]  /*2990*/  STG.E.U8 desc[UR36][R2.64], R5 ;  /* 0x0000000502007986 */ /* 0x0003e2000c101124 */
[----:B------:R-:W-:Y:S05]  /*29a0*/  BRA `(.L_x_42) ;  /* 0x0000000800707947 */ /* 0x000fea0003800000 */
.L_x_51:
[----:B-1----:R-:W-:-:S04]  /*29b0*/  IMAD.U32 R7, R7, 0x10000, RZ ;  /* 0x0001000007077824 */ /* 0x002fc800078e00ff */
[----:B------:R-:W-:Y:S01]  /*29c0*/  FMUL.FTZ R4, R7, 1 ;  /* 0x3f80000007047820 */ /* 0x000fe20000410000 */
[----:B------:R-:W-:-:S05]  /*29d0*/  CS2R R6, SRZ ;  /* 0x0000000000067805 */ /* 0x000fca000001ff00 */
[----:B------:R-:W1:Y:S02]  /*29e0*/  F2F.F64.F32 R4, R4 ;  /* 0x0000000400047310 */ /* 0x000e640000201800 */
[----:B-1----:R1:W-:Y:S01]  /*29f0*/  STG.E.128 desc[UR36][R2.64], R4 ;  /* 0x0000000402007986 */ /* 0x0023e2000c101d24 */
[----:B------:R-:W-:Y:S05]  /*2a00*/  BRA `(.L_x_42) ;  /* 0x0000000800587947 */ /* 0x000fea0003800000 */
.L_x_50:
[----:B------:R-:W-:-:S09]  /*2a10*/  UISETP.NE.AND UP0, UPT, UR4, 0xf, UPT ;  /* 0x0000000f0400788c */ /* 0x000fd2000bf05270 */
[----:B------:R-:W-:Y:S05]  /*2a20*/  BRA.U !UP0, `(.L_x_52) ;  /* 0x0000000108a07547 */ /* 0x000fea000b800000 */
[----:B------:R-:W-:-:S09]  /*2a30*/  UISETP.NE.AND UP0, UPT, UR4, 0x17, UPT ;  /* 0x000000170400788c */ /* 0x000fd2000bf05270 */
[----:B------:R-:W-:Y:S05]  /*2a40*/  BRA.U !UP0, `(.L_x_53) ;  /* 0x00000001084c7547 */ /* 0x000fea000b800000 */
[----:B------:R-:W-:-:S09]  /*2a50*/  UISETP.NE.AND UP0, UPT, UR4, 0x18, UPT ;  /* 0x000000180400788c */ /* 0x000fd2000bf05270 */
[----:B------:R-:W-:Y:S05]  /*2a60*/  BRA.U UP0, `(.L_x_41) ;  /* 0x0000000500a07547 */ /* 0x000fea000b800000 */
[----:B-1----:R-:W-:Y:S01]  /*2a70*/  SHF.L.U32 R7, R7, 0x10, RZ ;  /* 0x0000001007077819 */ /* 0x002fe200000006ff */
[----:B------:R-:W-:Y:S01]  /*2a80*/  BSSY.RECONVERGENT B0, `(.L_x_54) ;  /* 0x000000c000007945 */ /* 0x000fe20003800200 */
[----:B0-----:R-:W-:Y:S02]  /*2a90*/  IMAD.MOV.U32 R0, RZ, RZ, 0x7f ;  /* 0x0000007fff007424 */ /* 0x001fe400078e00ff */
[----:B------:R-:W-:Y:S02]  /*2aa0*/  LOP3.LUT R6, R7, 0x7fffffff, RZ, 0xc0, !PT ;  /* 0x7fffffff07067812 */ /* 0x000fe400078ec0ff */
[----:B------:R-:W-:Y:S02]  /*2ab0*/  SHF.R.U32.HI R5, RZ, 0x18, R7 ;  /* 0x00000018ff057819 */ /* 0x000fe40000011607 */
[----:B------:R-:W-:-:S13]  /*2ac0*/  ISETP.GT.U32.AND P0, PT, R6, 0x43efffff, PT ;  /* 0x43efffff0600780c */ /* 0x000fda0003f04070 */
[----:B------:R-:W-:Y:S05]  /*2ad0*/  @P0 BRA `(.L_x_55) ;  /* 0x0000000000180947 */ /* 0x000fea0003800000 */
[----:B------:R-:W-:-:S13]  /*2ae0*/  ISETP.GT.U32.AND P0, PT, R6, 0x3c7fffff, PT ;  /* 0x3c7fffff0600780c */ /* 0x000fda0003f04070 */
[----:B------:R-:W-:-:S04]  /*2af0*/  @P0 SHF.R.U32.HI R0, RZ, 0x14, R7 ;  /* 0x00000014ff000819 */ /* 0x000fc80000011607 */
[----:B------:R-:W-:Y:S01]  /*2b00*/  @P0 LOP3.LUT R4, R0, 0x1, RZ, 0xc0, !PT ;  /* 0x0000000100040812 */ /* 0x000fe200078ec0ff */
[----:B------:R-:W-:-:S03]  /*2b10*/  @!P0 FADD.FTZ R0, R6, 16384 ;  /* 0x4680000006008421 */ /* 0x000fc60000010000 */
[----:B------:R-:W-:-:S04]  /*2b20*/  @P0 IADD3 R4, PT, PT, R7, 0x407ffff, R4 ;  /* 0x0407ffff07040810 */ /* 0x000fc80007ffe004 */
[----:B------:R-:W-:-:S07]  /*2b30*/  @P0 SHF.R.U32.HI R0, RZ, 0x14, R4 ;  /* 0x00000014ff000819 */ /* 0x000fce0000011604 */
.L_x_55:
[----:B------:R-:W-:Y:S05]  /*2b40*/  BSYNC.RECONVERGENT B0 ;  /* 0x0000000000007941 */ /* 0x000fea0003800200 */
.L_x_54:
[----:B------:R-:W-:-:S05]  /*2b50*/  LOP3.LUT R5, R0, 0x80, R5, 0xf8, !PT ;  /* 0x0000008000057812 */ /* 0x000fca00078ef805 */
[----:B------:R0:W-:Y:S01]  /*2b60*/  STG.E.U8 desc[UR36][R2.64], R5 ;  /* 0x0000000502007986 */ /* 0x0001e2000c101124 */
[----:B------:R-:W-:Y:S05]  /*2b70*/  BRA `(.L_x_42) ;  /* 0x0000000400fc7947 */ /* 0x000fea0003800000 */
.L_x_53:
[----:B-1----:R-:W-:Y:S01]  /*2b80*/  IMAD.U32 R7, R7, 0x10000, RZ ;  /* 0x0001000007077824 */ /* 0x002fe200078e00ff */
[----:B------:R-:W-:Y:S04]  /*2b90*/  BSSY.RECONVERGENT B0, `(.L_x_56) ;  /* 0x000000e000007945 */ /* 0x000fe80003800200 */
[----:B------:R-:W-:Y:S02]  /*2ba0*/  LOP3.LUT R6, R7, 0x7fffffff, RZ, 0xc0, !PT ;  /* 0x7fffffff07067812 */ /* 0x000fe400078ec0ff */
[----:B------:R-:W-:Y:S02]  /*2bb0*/  SHF.R.U32.HI R5, RZ, 0x18, R7 ;  /* 0x00000018ff057819 */ /* 0x000fe40000011607 */
[----:B------:R-:W-:-:S13]  /*2bc0*/  ISETP.GE.U32.AND P1, PT, R6, 0x47800000, PT ;  /* 0x478000000600780c */ /* 0x000fda0003f26070 */
[----:B0-----:R-:W-:Y:S01]  /*2bd0*/  @P1 IMAD.MOV.U32 R0, RZ, RZ, 0x7f ;  /* 0x0000007fff001424 */ /* 0x001fe200078e00ff */
[----:B------:R-:W-:-:S04]  /*2be0*/  @P1 ISETP.GT.U32.AND P0, PT, R6, 0x7f800000, PT ;  /* 0x7f8000000600180c */ /* 0x000fc80003f04070 */
[----:B------:R-:W-:Y:S01]  /*2bf0*/  @P1 SEL R0, R0, 0x7c, P0 ;  /* 0x0000007c00001807 */ /* 0x000fe20000000000 */
[----:B------:R-:W-:Y:S08]  /*2c00*/  @P1 BRA `(.L_x_57) ;  /* 0x0000000000181947 */ /* 0x000ff00003800000 */
[----:B------:R-:W-:-:S13]  /*2c10*/  ISETP.GT.U32.AND P0, PT, R6, 0x387fffff, PT ;  /* 0x387fffff0600780c */ /* 0x000fda0003f04070 */
[----:B------:R-:W-:-:S04]  /*2c20*/  @P0 SHF.R.U32.HI R0, RZ, 0x15, R7 ;  /* 0x00000015ff000819 */ /* 0x000fc80000011607 */
[----:B------:R-:W-:Y:S01]  /*2c30*/  @P0 LOP3.LUT R4, R0, 0x1, RZ, 0xc0, !PT ;  /* 0x0000000100040812 */ /* 0x000fe200078ec0ff */
[----:B------:R-:W-:-:S03]  /*2c40*/  @!P0 FADD.FTZ R0, R6, 128 ;  /* 0x4300000006008421 */ /* 0x000fc60000010000 */
[----:B------:R-:W-:-:S04]  /*2c50*/  @P0 IADD3 R4, PT, PT, R7, 0x80fffff, R4 ;  /* 0x080fffff07040810 */ /* 0x000fc80007ffe004 */
[----:B------:R-:W-:-:S07]  /*2c60*/  @P0 SHF.R.U32.HI R0, RZ, 0x15, R4 ;  /* 0x00000015ff000819 */ /* 0x000fce0000011604 */
.L_x_57:
[----:B------:R-:W-:Y:S05]  /*2c70*/  BSYNC.RECONVERGENT B0 ;  /* 0x0000000000007941 */ /* 0x000fea0003800200 */
.L_x_56:
[----:B------:R-:W-:-:S05]  /*2c80*/  LOP3.LUT R5, R0, 0x80, R5, 0xf8, !PT ;  /* 0x0000008000057812 */ /* 0x000fca00078ef805 */
[----:B------:R0:W-:Y:S01]  /*2c90*/  STG.E.U8 desc[UR36][R2.64], R5 ;  /* 0x0000000502007986 */ /* 0x0001e2000c101124 */
[----:B------:R-:W-:Y:S05]  /*2ca0*/  BRA `(.L_x_42) ;  /* 0x0000000400b07947 */ /* 0x000fea0003800000 */
.L_x_52:
[----:B-1----:R1:W-:Y:S01]  /*2cb0*/  STG.E.U16 desc[UR36][R2.64], R7 ;  /* 0x0000000702007986 */ /* 0x0023e2000c101524 */
[----:B------:R-:W-:Y:S05]  /*2cc0*/  BRA `(.L_x_42) ;  /* 0x0000000400a87947 */ /* 0x000fea0003800000 */
.L_x_49:
        /* <DEDUP_REMOVED lines=8> */
[----:B-1----:R-:W-:-:S06]  /*2d50*/  SHF.L.U32 R5, R7, 0x10, RZ ;  /* 0x0000001007057819 */ /* 0x002fcc00000006ff */
[----:B------:R-:W1:Y:S02]  /*2d60*/  F2I.FTZ.U32.TRUNC.NTZ R5, R5 ;  /* 0x0000000500057305 */ /* 0x000e64000021f000 */
[----:B-1----:R1:W-:Y:S01]  /*2d70*/  STG.E.U16 desc[UR36][R2.64], R5 ;  /* 0x0000000502007986 */ /* 0x0023e2000c101524 */
[----:B------:R-:W-:Y:S05]  /*2d80*/  BRA `(.L_x_42) ;  /* 0x0000000400787947 */ /* 0x000fea0003800000 */
.L_x_60:
[----:B-1----:R-:W-:Y:S01]  /*2d90*/  IMAD.U32 R5, R7, 0x10000, RZ ;  /* 0x0001000007057824 */ /* 0x002fe200078e00ff */
[----:B------:R-:W-:Y:S01]  /*2da0*/  BSSY.RECONVERGENT B0, `(.L_x_61) ;  /* 0x0000014000007945 */ /* 0x000fe20003800200 */
[----:B0-----:R-:W-:-:S03]  /*2db0*/  IMAD.MOV.U32 R0, RZ, RZ, 0x80 ;  /* 0x00000080ff007424 */ /* 0x001fc600078e00ff */
[----:B------:R-:W-:-:S04]  /*2dc0*/  LOP3.LUT R4, R5, 0x7fffffff, RZ, 0xc0, !PT ;  /* 0x7fffffff05047812 */ /* 0x000fc800078ec0ff */
[----:B------:R-:W-:-:S13]  /*2dd0*/  ISETP.GT.U32.AND P0, PT, R4, 0x437fffff, PT ;  /* 0x437fffff0400780c */ /* 0x000fda0003f04070 */
[----:B------:R-:W-:Y:S05]  /*2de0*/  @P0 BRA `(.L_x_62) ;  /* 0x00000000003c0947 */ /* 0x000fea0003800000 */
[----:B------:R-:W-:-:S13]  /*2df0*/  ISETP.GT.U32.AND P0, PT, R4, 0x3bffffff, PT ;  /* 0x3bffffff0400780c */ /* 0x000fda0003f04070 */
[----:B------:R-:W-:Y:S05]  /*2e00*/  @P0 BRA `(.L_x_63) ;  /* 0x0000000000140947 */ /* 0x000fea0003800000 */
[----:B------:R-:W-:-:S05]  /*2e10*/  FADD.FTZ R0, R4, 8192 ;  /* 0x4600000004007421 */ /* 0x000fca0000010000 */
[----:B------:R-:W-:Y:S02]  /*2e20*/  LOP3.LUT P0, R4, R0, 0xff, RZ, 0xc0, !PT ;  /* 0x000000ff00047812 */ /* 0x000fe4000780c0ff */
[----:B------:R-:W-:-:S11]  /*2e30*/  PRMT R0, RZ, 0x7610, R0 ;  /* 0x00007610ff007816 */ /* 0x000fd60000000000 */
[----:B------:R-:W-:Y:S05]  /*2e40*/  @!P0 BRA `(.L_x_62) ;  /* 0x0000000000248947 */ /* 0x000fea0003800000 */
[----:B------:R-:W-:Y:S05]  /*2e50*/  BRA `(.L_x_64) ;  /* 0x0000000000147947 */ /* 0x000fea0003800000 */
.L_x_63:
[----:B------:R-:W-:-:S04]  /*2e60*/  SHF.R.U32.HI R0, RZ, 0x14, R5 ;  /* 0x00000014ff007819 */ /* 0x000fc80000011605 */
[----:B------:R-:W-:-:S04]  /*2e70*/  LOP3.LUT R0, R0, 0x1, RZ, 0xc0, !PT ;  /* 0x0000000100007812 */ /* 0x000fc800078ec0ff */
[----:B------:R-:W-:-:S04]  /*2e80*/  IADD3 R0, PT, PT, R5, 0x487ffff, R0 ;  /* 0x0487ffff05007810 */ /* 0x000fc80007ffe000 */
[----:B------:R-:W-:-:S04]  /*2e90*/  SHF.R.U32.HI R0, RZ, 0x14, R0 ;  /* 0x00000014ff007819 */ /* 0x000fc80000011600 */
[----:B------:R-:W-:-:S07]  /*2ea0*/  LOP3.LUT R4, R0, 0xff, RZ, 0xc0, !PT ;  /* 0x000000ff00047812 */ /* 0x000fce00078ec0ff */
.L_x_64:
[----:B------:R-:W-:-:S04]  /*2eb0*/  SHF.R.U32.HI R5, RZ, 0x18, R5 ;  /* 0x00000018ff057819 */ /* 0x000fc80000011605 */
[----:B------:R-:W-:-:S04]  /*2ec0*/  LOP3.LUT R4, R4, 0x80, R5, 0xf8, !PT ;  /* 0x0000008004047812 */ /* 0x000fc800078ef805 */
[----:B------:R-:W-:-:S07]  /*2ed0*/  PRMT R0, R4, 0x7610, R0 ;  /* 0x0000761004007816 */ /* 0x000fce0000000000 */
.L_x_62:
[----:B------:R-:W-:Y:S05]  /*2ee0*/  BSYNC.RECONVERGENT B0 ;  /* 0x0000000000007941 */ /* 0x000fea0003800200 */
.L_x_61:
[----:B------:R0:W-:Y:S01]  /*2ef0*/  STG.E.U8 desc[UR36][R2.64], R0 ;  /* 0x0000000002007986 */ /* 0x0001e2000c101124 */
[----:B------:R-:W-:Y:S05]  /*2f00*/  BRA `(.L_x_42) ;  /* 0x0000000400187947 */ /* 0x000fea0003800000 */
.L_x_59:
[----:B-1----:R-:W-:Y:S01]  /*2f10*/  IMAD.U32 R5, R7, 0x10000, RZ ;  /* 0x0001000007057824 */ /* 0x002fe200078e00ff */
[----:B------:R-:W-:Y:S01]  /*2f20*/  BSSY.RECONVERGENT B0, `(.L_x_65) ;  /* 0x0000014000007945 */ /* 0x000fe20003800200 */
[----:B0-----:R-:W-:-:S03]  /*2f30*/  MOV R0, 0x80 ;  /* 0x0000008000007802 */ /* 0x001fc60000000f00 */
        /* <DEDUP_REMOVED lines=10> */
.L_x_67:
[----:B------:R-:W-:-:S04]  /*2fe0*/  SHF.R.U32.HI R0, RZ, 0x15, R5 ;  /* 0x00000015ff007819 */ /* 0x000fc80000011605 */
[----:B------:R-:W-:-:S04]  /*2ff0*/  LOP3.LUT R0, R0, 0x1, RZ, 0xc0, !PT ;  /* 0x0000000100007812 */ /* 0x000fc800078ec0ff */
[----:B------:R-:W-:-:S04]  /*3000*/  IADD3 R0, PT, PT, R5, 0x88fffff, R0 ;  /* 0x088fffff05007810 */ /* 0x000fc80007ffe000 */
[----:B------:R-:W-:-:S04]  /*3010*/  SHF.R.U32.HI R0, RZ, 0x15, R0 ;  /* 0x00000015ff007819 */ /* 0x000fc80000011600 */
[----:B------:R-:W-:-:S07]  /*3020*/  LOP3.LUT R4, R0, 0xff, RZ, 0xc0, !PT ;  /* 0x000000ff00047812 */ /* 0x000fce00078ec0ff */
.L_x_68:
[----:B------:R-:W-:-:S04]  /*3030*/  SHF.R.U32.HI R5, RZ, 0x18, R5 ;  /* 0x00000018ff057819 */ /* 0x000fc80000011605 */
[----:B------:R-:W-:-:S04]  /*3040*/  LOP3.LUT R4, R4, 0x80, R5, 0xf8, !PT ;  /* 0x0000008004047812 */ /* 0x000fc800078ef805 */
[----:B------:R-:W-:-:S07]  /*3050*/  PRMT R0, R4, 0x7610, R0 ;  /* 0x0000761004007816 */ /* 0x000fce0000000000 */
.L_x_66:
[----:B------:R-:W-:Y:S05]  /*3060*/  BSYNC.RECONVERGENT B0 ;  /* 0x0000000000007941 */ /* 0x000fea0003800200 */
.L_x_65:
[----:B------:R0:W-:Y:S01]  /*3070*/  STG.E.U8 desc[UR36][R2.64], R0 ;  /* 0x0000000002007986 */ /* 0x0001e2000c101124 */
[----:B------:R-:W-:Y:S05]  /*3080*/  BRA `(.L_x_42) ;  /* 0x0000000000b87947 */ /* 0x000fea0003800000 */
.L_x_58:
[----:B------:R-:W-:-:S09]  /*3090*/  UISETP.NE.AND UP0, UPT, UR4, 0x1c, UPT ;  /* 0x0000001c0400788c */ /* 0x000fd2000bf05270 */
[----:B------:R-:W-:Y:S05]  /*30a0*/  BRA.U !UP0, `(.L_x_69) ;  /* 0x0000000108a47547 */ /* 0x000fea000b800000 */
[----:B------:R-:W-:-:S09]  /*30b0*/  UISETP.NE.AND UP0, UPT, UR4, 0x1d, UPT ;  /* 0x0000001d0400788c */ /* 0x000fd2000bf05270 */
[----:B------:R-:W-:Y:S05]  /*30c0*/  BRA.U !UP0, `(.L_x_70) ;  /* 0x00000001088c7547 */ /* 0x000fea000b800000 */
[----:B------:R-:W-:-:S09]  /*30d0*/  UISETP.NE.AND UP0, UPT, UR4, 0x2c, UPT ;  /* 0x0000002c0400788c */ /* 0x000fd2000bf05270 */
[----:B------:R-:W-:Y:S05]  /*30e0*/  BRA.U !UP0, `(.L_x_71) ;  /* 0x0000000108447547 */ /* 0x000fea000b800000 */
.L_x_41:
[----:B0-----:R-:W-:Y:S01]  /*30f0*/  MOV R0, 0x0 ;  /* 0x0000000000007802 */ /* 0x001fe20000000f00 */
[----:B------:R-:W0:Y:S01]  /*3100*/  LDCU.64 UR6, c[0x4][0x158] ;  /* 0x01002b00ff0677ac */ /* 0x000e220008000a00 */
[----:B------:R-:W-:Y:S02]  /*3110*/  HFMA2 R8, -RZ, RZ, 0, 6.020069122314453125e-06 ;  /* 0x00000065ff087431 */ /* 0x000fe400000001ff */
[----:B------:R-:W-:Y:S01]  /*3120*/  IMAD.MOV.U32 R12, RZ, RZ, 0x1 ;  /* 0x00000001ff0c7424 */ /* 0x000fe200078e00ff */
[----:B------:R2:W3:Y:S01]  /*3130*/  LDC.64 R2, c[0x4][R0] ;  /* 0x0100000000027b82 */ /* 0x0004e20000000a00 */
[----:B------:R-:W4:Y:S01]  /*3140*/  LDCU.64 UR8, c[0x4][0x160] ;  /* 0x01002c00ff0877ac */ /* 0x000f220008000a00 */
[----:B------:R-:W-:Y:S01]  /*3150*/  IMAD.MOV.U32 R13, RZ, RZ, RZ ;  /* 0x000000ffff0d7224 */ /* 0x000fe200078e00ff */
[----:B------:R-:W5:Y:S01]  /*3160*/  LDCU.64 UR4, c[0x4][0x70] ;  /* 0x01000e00ff0477ac */ /* 0x000f620008000a00 */
[----:B0-----:R-:W-:Y:S02]  /*3170*/  IMAD.U32 R4, RZ, RZ, UR6 ;  /* 0x00000006ff047e24 */ /* 0x001fe4000f8e00ff */
[----:B------:R-:W-:-:S02]  /*3180*/  IMAD.U32 R5, RZ, RZ, UR7 ;  /* 0x00000007ff057e24 */ /* 0x000fc4000f8e00ff */
[----:B----4-:R-:W-:Y:S01]  /*3190*/  IMAD.U32 R6, RZ, RZ, UR8 ;  /* 0x00000008ff067e24 */ /* 0x010fe2000f8e00ff */
[----:B-1----:R-:W-:Y:S01]  /*31a0*/  MOV R7, UR9 ;  /* 0x0000000900077c02 */ /* 0x002fe20008000f00 */
[----:B-----5:R-:W-:Y:S02]  /*31b0*/  IMAD.U32 R10, RZ, RZ, UR4 ;  /* 0x00000004ff0a7e24 */ /* 0x020fe4000f8e00ff */
[----:B--2---:R-:W-:-:S07]  /*31c0*/  IMAD.U32 R11, RZ, RZ, UR5 ;  /* 0x00000005ff0b7e24 */ /* 0x004fce000f8e00ff */
[----:B------:R-:W-:-:S07]  /*31d0*/  LEPC R20, `(.L_x_72) ;  /* 0x000000001014794e */ /* 0x000fce0000000000 */
[----:B---3--:R-:W-:Y:S05]  /*31e0*/  CALL.ABS.NOINC R2 ;  /* 0x0000000002007343 */ /* 0x008fea0003c00000 */
.L_x_72:
[----:B------:R-:W-:Y:S05]  /*31f0*/  BRA `(.L_x_42) ;  /* 0x00000000005c7947 */ /* 0x000fea0003800000 */
.L_x_71:
[----:B-1----:R-:W-:Y:S01]  /*3200*/  SHF.L.U32 R7, R7, 0x10, RZ ;  /* 0x0000001007077819 */ /* 0x002fe200000006ff */
[----:B------:R-:W-:-:S03]  /*3210*/  IMAD.MOV.U32 R5, RZ, RZ, 0xff ;  /* 0x000000ffff057424 */ /* 0x000fc600078e00ff */
[----:B------:R-:W-:-:S04]  /*3220*/  SHF.R.U32.HI R6, RZ, 0x17, R7 ;  /* 0x00000017ff067819 */ /* 0x000fc80000011607 */
[----:B------:R-:W-:-:S04]  /*3230*/  LOP3.LUT R4, R6, 0xff, RZ, 0xc0, !PT ;  /* 0x000000ff06047812 */ /* 0x000fc800078ec0ff */
[----:B------:R-:W-:-:S13]  /*3240*/  ISETP.NE.AND P1, PT, R4, 0xff, PT ;  /* 0x000000ff0400780c */ /* 0x000fda0003f25270 */
[--C-:B0-----:R-:W-:Y:S02]  /*3250*/  @P1 SHF.R.U32.HI R0, RZ, 0x16, R7.reuse ;  /* 0x00000016ff001819 */ /* 0x101fe40000011607 */
[----:B------:R-:W-:Y:S02]  /*3260*/  @P1 LOP3.LUT P0, RZ, R4, 0x3fffff, R7, 0xf8, !PT ;  /* 0x003fffff04ff1812 */ /* 0x000fe4000780f807 */
[----:B------:R-:W-:-:S04]  /*3270*/  @P1 LOP3.LUT R0, R0, 0x1, RZ, 0xc0, !PT ;  /* 0x0000000100001812 */ /* 0x000fc800078ec0ff */
[----:B------:R-:W-:Y:S01]  /*3280*/  @P1 ISETP.EQ.U32.AND P2, PT, R0, 0x1, P0 ;  /* 0x000000010000180c */ /* 0x000fe20000742070 */
[----:B------:R-:W-:Y:S01]  /*3290*/  @P1 VIADD R0, R6, 0x1 ;  /* 0x0000000106001836 */ /* 0x000fe20000000000 */
[----:B------:R-:W-:Y:S02]  /*32a0*/  PLOP3.LUT P0, PT, PT, PT, PT, 0x80, 0x8 ;  /* 0x000000000008781c */ /* 0x000fe40003f0f070 */
[----:B------:R-:W-:-:S13]  /*32b0*/  @P1 PLOP3.LUT P0, PT, P2, PT, PT, 0x80, 0x8 ;  /* 0x000000000008181c */ /* 0x000fda000170f070 */
[----:B------:R-:W-:-:S05]  /*32c0*/  @!P0 IADD3 R0, PT, PT, R6, RZ, RZ ;  /* 0x000000ff06008210 */ /* 0x000fca0007ffe0ff */
[----:B------:R-:W-:-:S05]  /*32d0*/  @P1 IMAD.MOV.U32 R5, RZ, RZ, R0 ;  /* 0x000000ffff051224 */ /* 0x000fca00078e0000 */
[----:B------:R0:W-:Y:S01]  /*32e0*/  STG.E.U8 desc[UR36][R2.64], R5 ;  /* 0x0000000502007986 */ /* 0x0001e2000c101124 */
[----:B------:R-:W-:Y:S05]  /*32f0*/  BRA `(.L_x_42) ;  /* 0x00000000001c7947 */ /* 0x000fea0003800000 */
.L_x_70:
[----:B-1----:R-:W-:-:S06]  /*3300*/  IMAD.U32 R4, R7, 0x10000, RZ ;  /* 0x0001000007047824 */ /* 0x002fcc00078e00ff */
[----:B------:R-:W1:Y:S02]  /*3310*/  F2I.U64.TRUNC R4, R4 ;  /* 0x0000000400047311 */ /* 0x000e64000020d800 */
[----:B-1----:R1:W-:Y:S01]  /*3320*/  STG.E.64 desc[UR36][R2.64], R4 ;  /* 0x0000000402007986 */ /* 0x0023e2000c101b24 */
[----:B------:R-:W-:Y:S05]  /*3330*/  BRA `(.L_x_42) ;  /* 0x00000000000c7947 */ /* 0x000fea0003800000 */
.L_x_69:
[----:B-1----:R-:W-:-:S06]  /*3340*/  SHF.L.U32 R7, R7, 0x10, RZ ;  /* 0x0000001007077819 */ /* 0x002fcc00000006ff */
[----:B------:R-:W1:Y:S02]  /*3350*/  F2I.FTZ.U32.TRUNC.NTZ R7, R7 ;  /* 0x0000000700077305 */ /* 0x000e64000021f000 */
[----:B-1----:R1:W-:Y:S02]  /*3360*/  STG.E desc[UR36][R2.64], R7 ;  /* 0x0000000702007986 */ /* 0x0023e4000c101924 */
.L_x_42:
[----:B------:R-:W-:-:S07]  /*3370*/  VIADD R17, R17, 0x80 ;  /* 0x0000008011117836 */ /* 0x000fce0000000000 */
.L_x_1:
[----:B------:R-:W-:Y:S05]  /*3380*/  BSYNC.RECONVERGENT B6 ;  /* 0x0000000000067941 */ /* 0x000fea0003800200 */
.L_x_0:
[----:B------:R-:W5:Y:S01]  /*3390*/  LDCU UR4, c[0x0][0x380] ;  /* 0x00007000ff0477ac */ /* 0x000f620008000800 */
[----:B------:R-:W-:Y:S01]  /*33a0*/  BSSY.RECONVERGENT B6, `(.L_x_73) ;  /* 0x000032a000067945 */ /* 0x000fe20003800200 */
[----:B-----5:R-:W-:-:S13]  /*33b0*/  ISETP.GE.AND P0, PT, R17, UR4, PT ;  /* 0x0000000411007c0c */ /* 0x020fda000bf06270 */
[----:B------:R-:W-:Y:S05]  /*33c0*/  @P0 BRA `(.L_x_74) ;  /* 0x00000030009c0947 */ /* 0x000fea0003800000 */
[----:B------:R-:W5:Y:S01]  /*33d0*/  LDCU UR4, c[0x0][0x388] ;  /* 0x00007100ff0477ac */ /* 0x000f620008000800 */
[----:B------:R-:W-:Y:S02]  /*33e0*/  HFMA2 R16, -RZ, RZ, 0, 0 ;  /* 0x00000000ff107431 */ /* 0x000fe400000001ff */
[----:B0-----:R-:W-:Y:S01]  /*33f0*/  IMAD.MOV.U32 R0, RZ, RZ, RZ ;  /* 0x000000ffff007224 */ /* 0x001fe200078e00ff */
[----:B-----5:R-:W-:-:S09]  /*3400*/  UISETP.NE.AND UP0, UPT, UR4, URZ, UPT ;  /* 0x000000ff0400728c */ /* 0x020fd2000bf05270 */
[----:B------:R-:W-:Y:S05]  /*3410*/  BRA.U !UP0, `(.L_x_75) ;  /* 0x0000001108a87547 */ /* 0x000fea000b800000 */
[----:B------:R-:W1:Y:S01]  /*3420*/  LDCU.64 UR4, c[0x0][0x390] ;  /* 0x00007200ff0477ac */ /* 0x000e620008000a00 */
[----:B------:R-:W-:Y:S01]  /*3430*/  IMAD.MOV.U32 R16, RZ, RZ, RZ ;  /* 0x000000ffff107224 */ /* 0x000fe200078e00ff */
[----:B------:R-:W0:Y:S01]  /*3440*/  LDCU UR6, c[0x0][0x38c] ;  /* 0x00007180ff0677ac */ /* 0x000e220008000800 */
[----:B------:R-:W5:Y:S01]  /*3450*/  LDCU.64 UR8, c[0x0][0x4b8] ;  /* 0x00009700ff0877ac */ /* 0x000f620008000a00 */
[----:B------:R-:W-:Y:S01]  /*3460*/  UISETP.NE.AND UP0, UPT, UR40, URZ, UPT ;  /* 0x000000ff2800728c */ /* 0x000fe2000bf05270 */
[----:B-1234-:R-:W-:-:S05]  /*3470*/  IMAD.HI.U32 R2, R17, UR4, R16 ;  /* 0x0000000411027c27 */ /* 0x01efca000f8e0010 */
[----:B------:R-:W-:-:S05]  /*3480*/  SHF.R.U32.HI R3, RZ, UR5, R2 ;  /* 0x00000005ff037c19 */ /* 0x000fca0008011602 */
[----:B------:R-:W-:-:S04]  /*3490*/  IMAD.MOV R0, RZ, RZ, -R3 ;  /* 0x000000ffff007224 */ /* 0x000fc800078e0a03 */
[----:B0-----:R-:W-:-:S04]  /*34a0*/  IMAD R0, R0, UR6, R17 ;  /* 0x0000000600007c24 */ /* 0x001fc8000f8e0211 */
[C---:B-----5:R-:W-:Y:S02]  /*34b0*/  IMAD R16, R0.reuse, UR8, RZ ;  /* 0x0000000800107c24 */ /* 0x060fe4000f8e02ff */
[----:B------:R-:W-:Y:S01]  /*34c0*/  IMAD R0, R0, UR9, RZ ;  /* 0x0000000900007c24 */ /* 0x000fe2000f8e02ff */
[----:B------:R-:W-:Y:S06]  /*34d0*/  BRA.U !UP0, `(.L_x_75) ;  /* 0x0000001108787547 */ /* 0x000fec000b800000 */
[----:B------:R-:W0:Y:S01]  /*34e0*/  LDCU.64 UR6, c[0x0][0x398] ;  /* 0x00007300ff0677ac */ /* 0x000e220008000a00 */
[----:B------:R-:W-:Y:S01]  /*34f0*/  MOV R2, RZ ;  /* 0x000000ff00027202 */ /* 0x000fe20000000f00 */
[----:B------:R-:W1:Y:S01]  /*3500*/  LDCU UR4, c[0x0][0x3a0] ;  /* 0x00007400ff0477ac */ /* 0x000e620008000800 */
[----:B------:R-:W2:Y:S01]  /*3510*/  LDCU.64 UR8, c[0x0][0x4c0] ;  /* 0x00009800ff0877ac */ /* 0x000ea20008000a00 */
[----:B------:R-:W-:Y:S02]  /*3520*/  UISETP.NE.AND UP0, UPT, UR38, 0x2, UPT ;  /* 0x000000022600788c */ /* 0x000fe4000bf05270 */
        /* <DEDUP_REMOVED lines=32> */
[----:B------:R-:W-:Y:S01]  /*3730*/  HFMA2 R4, -RZ, RZ, 0, 0 ;  /* 0x00000000ff047431 */ /* 0x000fe200000001ff */
[----:B------:R-:W1:Y:S01]  /*3740*/  LDCU UR6, c[0x0][0x3bc] ;  /* 0x00007780ff0677ac */ /* 0x000e620008000800 */
[----:B------:R-:W2:Y:S01]  /*3750*/  LDCU.64 UR8, c[0x0][0x4d8] ;  /* 0x00009b00ff0877ac */ /* 0x000ea20008000a00 */
[----:B------:R-:W-:Y:S02]  /*3760*/  UISETP.NE.AND UP0, UPT, UR38, 0x5, UPT ;  /* 0x000000052600788c */ /* 0x000fe4000bf05270 */
[----:B0-----:R-:W-:-:S05]  /*3770*/  IMAD.HI.U32 R2, R5, UR4, R4 ;  /* 0x0000000405027c27 */ /* 0x001fca000f8e0004 */
[----:B------:R-:W-:-:S05]  /*3780*/  SHF.R.U32.HI R3, RZ, UR5, R2 ;  /* 0x00000005ff037c19 */ /* 0x000fca0008011602 */
[----:B------:R-:W-:-:S04]  /*3790*/  IMAD.MOV R4, RZ, RZ, -R3 ;  /* 0x000000ffff047224 */ /* 0x000fc800078e0a03 */
        /* <DEDUP_REMOVED lines=10> */
[----:B-1----:R-:W-:-:S04]  /*3840*/  SHF.R.U32.HI R5, RZ, UR4, R4 ;  /* 0x00000004ff057c19 */ /* 0x002fc80008011604 */
[----:B------:R-:W-:-:S05]  /*3850*/  IADD3 R2, PT, PT, -R5, RZ, RZ ;  /* 0x000000ff05027210 */ /* 0x000fca0007ffe1ff */
        /* <DEDUP_REMOVED lines=225> */
[----:B------:R-:W-:-:S05]  /*4670*/  SHF.R.U32.HI R2, RZ, UR5, R2 ;  /* 0x00000005ff027c19 */ /* 0x000fca0008011602 */
[----:B------:R-:W-:-:S04]  /*4680*/  IMAD.MOV R3, RZ, RZ, -R2 ;  /* 0x000000ffff037224 */ /* 0x000fc800078e0a02 */
[----:B-1----:R-:W-:-:S04]  /*4690*/  IMAD R5, R3, UR6, R5 ;  /* 0x0000000603057c24 */ /* 0x002fc8000f8e0205 */
[C---:B--2---:R-:W-:Y:S02]  /*46a0*/  IMAD R16, R5.reuse, UR8, R16 ;  /* 0x0000000805107c24 */ /* 0x044fe4000f8e0210 */
[----:B------:R-:W-:-:S07]  /*46b0*/  IMAD R0, R5, UR9, R0 ;  /* 0x0000000905007c24 */ /* 0x000fce000f8e0200 */
.L_x_75:
[----:B------:R-:W1:Y:S01]  /*46c0*/  LDCU.64 UR6, c[0x0][0x588] ;  /* 0x0000b100ff0677ac */ /* 0x000e620008000a00 */
[----:B------:R-:W-:-:S04]  /*46d0*/  UPRMT UR4, UR41, 0x9910, URZ ;  /* 0x0000991029047896 */ /* 0x000fc800080000ff */
[----:B------:R-:W-:Y:S01]  /*46e0*/  UISETP.GT.AND UP0, UPT, UR4, 0x9, UPT ;  /* 0x000000090400788c */ /* 0x000fe2000bf04270 */
[----:B-1234-:R-:W-:-:S04]  /*46f0*/  IADD3 R2, P0, PT, R0, UR6, RZ ;  /* 0x0000000600027c10 */ /* 0x01efc8000ff1e0ff */
[----:B------:R-:W-:-:S04]  /*4700*/  IADD3.X R3, PT, PT, RZ, UR7, RZ, P0, !PT ;  /* 0x00000007ff037c10 */ /* 0x000fc800087fe4ff */
        /* <DEDUP_REMOVED lines=13> */
.L_x_79:
[----:B------:R-:W2:Y:S02]  /*47e0*/  LDG.E.U8 R2, desc[UR36][R2.64] ;  /* 0x0000002402027981 */ /* 0x000ea4000c1e1100 */
[----:B--2---:R-:W-:-:S04]  /*47f0*/  I2FP.F32.U32 R0, R2 ;  /* 0x0000000200007245 */ /* 0x004fc80000201000 */
[----:B------:R-:W-:Y:S01]  /*4800*/  F2FP.BF16.F32.PACK_AB R0, RZ, R0 ;  /* 0x00000000ff00723e */ /* 0x000fe200000010ff */
[----:B------:R-:W-:Y:S06]  /*4810*/  BRA `(.L_x_81) ;  /* 0x0000000c00a47947 */ /* 0x000fec0003800000 */
.L_x_78:
        /* <DEDUP_REMOVED lines=10> */
.L_x_83:
[----:B------:R-:W2:Y:S02]  /*48c0*/  LDG.E R2, desc[UR36][R2.64] ;  /* 0x0000002402027981 */ /* 0x000ea4000c1e1900 */
[----:B--2---:R-:W-:-:S04]  /*48d0*/  I2FP.F32.S32 R0, R2 ;  /* 0x0000000200007245 */ /* 0x004fc80000201400 */
[----:B------:R-:W-:Y:S01]  /*48e0*/  F2FP.BF16.F32.PACK_AB R0, RZ, R0 ;  /* 0x00000000ff00723e */ /* 0x000fe200000010ff */
[----:B------:R-:W-:Y:S06]  /*48f0*/  BRA `(.L_x_81) ;  /* 0x0000000c006c7947 */ /* 0x000fec0003800000 */
.L_x_82:
[----:B------:R-:W2:Y:S02]  /*4900*/  LDG.E.U16 R2, desc[UR36][R2.64] ;  /* 0x0000002402027981 */ /* 0x000ea4000c1e1500 */
[----:B--2---:R-:W0:Y:S02]  /*4910*/  I2F.S16 R0, R2 ;  /* 0x0000000200007306 */ /* 0x004e240000101400 */
[----:B0-----:R-:W-:Y:S01]  /*4920*/  F2FP.BF16.F32.PACK_AB R0, RZ, R0 ;  /* 0x00000000ff00723e */ /* 0x001fe200000010ff */
[----:B------:R-:W-:Y:S06]  /*4930*/  BRA `(.L_x_81) ;  /* 0x0000000c005c7947 */ /* 0x000fec0003800000 */
.L_x_77:
        /* <DEDUP_REMOVED lines=9> */
.L_x_85:
[----:B------:R-:W2:Y:S02]  /*49d0*/  LDG.E.U16 R0, desc[UR36][R2.64] ;  /* 0x0000002402007981 */ /* 0x000ea4000c1e1500 */
[----:B--2---:R-:W-:-:S05]  /*49e0*/  HADD2.F32 R0, -RZ, R0.H0_H0 ;  /* 0x20000000ff007230 */ /* 0x004fca0000004100 */
[----:B------:R-:W-:Y:S01]  /*49f0*/  F2FP.BF16.F32.PACK_AB R0, RZ, R0 ;  /* 0x00000000ff00723e */ /* 0x000fe200000010ff */
[----:B------:R-:W-:Y:S06]  /*4a00*/  BRA `(.L_x_81) ;  /* 0x0000000c00287947 */ /* 0x000fec0003800000 */
.L_x_84:
        /* <DEDUP_REMOVED lines=9> */
.L_x_87:
[----:B------:R-:W2:Y:S02]  /*4aa0*/  LDG.E.U16 R2, desc[UR36][R2.64] ;  /* 0x0000002402027981 */ /* 0x000ea4000c1e1500 */
[----:B--2---:R-:W-:-:S05]  /*4ab0*/  HADD2.F32 R0, -RZ, R2.H0_H0 ;  /* 0x20000002ff007230 */ /* 0x004fca0000004100 */
[----:B------:R-:W-:Y:S01]  /*4ac0*/  F2FP.BF16.F32.PACK_AB R0, RZ, R0 ;  /* 0x00000000ff00723e */ /* 0x000fe200000010ff */
[----:B------:R-:W-:Y:S06]  /*4ad0*/  BRA `(.L_x_81) ;  /* 0x0000000800f47947 */ /* 0x000fec0003800000 */
.L_x_86:
        /* <DEDUP_REMOVED lines=12> */
.L_x_76:
        /* <DEDUP_REMOVED lines=13> */
.L_x_90:
        /* <DEDUP_REMOVED lines=12> */
.L_x_89:
        /* <DEDUP_REMOVED lines=16> */
[C---:B------:R-:W-:Y:S02]  /*4e30*/  SHF.L.U32 R6, R4.reuse, R5, RZ ;  /* 0x0000000504067219 */ /* 0x040fe400000006ff */
[----:B------:R-:W-:Y:S02]  /*4e40*/  IADD3 R5, PT, PT, R4, 0x1000000, RZ ;  /* 0x0100000004057810 */ /* 0x000fe40007ffe0ff */
[----:B------:R-:W-:Y:S02]  /*4e50*/  LEA.HI R6, R6, -R7, RZ, 0x1c ;  /* 0x8000000706067211 */ /* 0x000fe400078fe0ff */
[----:B------:R-:W-:-:S03]  /*4e60*/  SHF.R.S32.HI R5, RZ, 0x8, R5 ;  /* 0x00000008ff057819 */ /* 0x000fc60000011405 */
[----:B------:R-:W-:-:S05]  /*4e70*/  VIADD R6, R6, 0x3c000000 ;  /* 0x3c00000006067836 */ /* 0x000fca0000000000 */
[----:B------:R-:W-:-:S04]  /*4e80*/  LOP3.LUT R5, R6, 0x7f800000, R5, 0xf8, !PT ;  /* 0x7f80000006057812 */ /* 0x000fc800078ef805 */
[----:B------:R-:W-:-:S04]  /*4e90*/  SEL R5, R5, RZ, P0 ;  /* 0x000000ff05057207 */ /* 0x000fc80000000000 */
[----:B------:R-:W-:-:S04]  /*4ea0*/  LOP3.LUT R5, R5, 0x80000000, R0, 0xf8, !PT ;  /* 0x8000000005057812 */ /* 0x000fc800078ef800 */
[----:B------:R-:W-:-:S04]  /*4eb0*/  F2FP.BF16.F32.PACK_AB R5, RZ, R5 ;  /* 0x00000005ff05723e */ /* 0x000fc800000010ff */
[----:B------:R-:W-:Y:S01]  /*4ec0*/  PRMT R0, R5, 0x7610, R0 ;  /* 0x0000761005007816 */ /* 0x000fe20000000000 */
[----:B------:R-:W-:Y:S06]  /*4ed0*/  BRA `(.L_x_81) ;  /* 0x0000000400f47947 */ /* 0x000fec0003800000 */
.L_x_92:
[----:B------:R-:W2:Y:S02]  /*4ee0*/  LDG.E.U8 R2, desc[UR36][R2.64] ;  /* 0x0000002402027981 */ /* 0x000ea4000c1e1100 */
[C---:B--2---:R-:W-:Y:S01]  /*4ef0*/  IMAD.SHL.U32 R0, R2.reuse, 0x2000000, RZ ;  /* 0x0200000002007824 */ /* 0x044fe200078e00ff */
[----:B------:R-:W-:-:S04]  /*4f00*/  SHF.L.U32 R5, R2, 0x8, RZ ;  /* 0x0000000802057819 */ /* 0x000fc800000006ff */
[----:B------:R-:W-:-:S13]  /*4f10*/  ISETP.GE.U32.AND P0, PT, R0, 0x8000000, PT ;  /* 0x080000000000780c */ /* 0x000fda0003f06070 */
[C---:B------:R-:W-:Y:S02]  /*4f20*/  @!P0 LOP3.LUT R4, R5.reuse, 0x7f00, RZ, 0xc0, !PT ;  /* 0x00007f0005048812 */ /* 0x040fe400078ec0ff */
[----:B------:R-:W-:Y:S02]  /*4f30*/  @P0 LEA.HI R0, R0, 0x70000000, RZ, 0x1c ;  /* 0x7000000000000811 */ /* 0x000fe400078fe0ff */
[----:B------:R-:W-:Y:S02]  /*4f40*/  @!P0 LOP3.LUT R4, R4, 0x3f000000, RZ, 0xfc, !PT ;  /* 0x3f00000004048812 */ /* 0x000fe400078efcff */
[----:B------:R-:W-:Y:S01]  /*4f50*/  PRMT R5, R5, 0x9910, RZ ;  /* 0x0000991005057816 */ /* 0x000fe200000000ff */
[----:B------:R-:W-:Y:S02]  /*4f60*/  @P0 FMUL.FTZ R0, R0, 1.9259299443872358531e-34 ;  /* 0x0780000000000820 */ /* 0x000fe40000410000 */
[----:B------:R-:W-:-:S05]  /*4f70*/  @!P0 FADD.FTZ R0, R4, -0.5 ;  /* 0xbf00000004008421 */ /* 0x000fca0000010000 */
[----:B------:R-:W-:-:S04]  /*4f80*/  LOP3.LUT R0, R0, 0x80000000, R5, 0xf8, !PT ;  /* 0x8000000000007812 */ /* 0x000fc800078ef805 */
[----:B------:R-:W-:Y:S01]  /*4f90*/  F2FP.BF16.F32.PACK_AB R0, RZ, R0 ;  /* 0x00000000ff00723e */ /* 0x000fe200000010ff */
[----:B------:R-:W-:Y:S06]  /*4fa0*/  BRA `(.L_x_81) ;  /* 0x0000000400c07947 */ /* 0x000fec0003800000 */
.L_x_91:
[----:B------:R0:W5:Y:S01]  /*4fb0*/  LDG.E.U16 R0, desc[UR36][R2.64] ;  /* 0x0000002402007981 */ /* 0x000162000c1e1500 */
[----:B------:R-:W-:Y:S05]  /*4fc0*/  BRA `(.L_x_81) ;  /* 0x0000000400b87947 */ /* 0x000fea0003800000 */
.L_x_88:
        /* <DEDUP_REMOVED lines=12> */
.L_x_95:
[----:B------:R-:W2:Y:S01]  /*5090*/  LDG.E.U8 R3, desc[UR36][R2.64] ;  /* 0x0000002402037981 */ /* 0x000ea2000c1e1100 */
[----:B------:R-:W-:Y:S01]  /*50a0*/  BSSY.RECONVERGENT B0, `(.L_x_96) ;  /* 0x0000018000007945 */ /* 0x000fe20003800200 */
[----:B------:R-:W-:Y:S01]  /*50b0*/  IMAD.MOV.U32 R0, RZ, RZ, RZ ;  /* 0x000000ffff007224 */ /* 0x000fe200078e00ff */
        /* <DEDUP_REMOVED lines=8> */
[----:B------:R-:W-:-:S04]  /*5140*/  SHF.R.U32.HI R0, RZ, 0x7, R3 ;  /* 0x00000007ff007819 */ /* 0x000fc80000011603 */
[----:B------:R-:W-:Y:S02]  /*5150*/  SHF.L.U32 R7, R0, 0x1f, RZ ;  /* 0x0000001f00077819 */ /* 0x000fe400000006ff */
        /* <DEDUP_REMOVED lines=8> */
.L_x_99:
[----:B------:R-:W-:Y:S05]  /*51e0*/  BSYNC.RECONVERGENT B1 ;  /* 0x0000000000017941 */ /* 0x000fea0003800200 */
.L_x_98:
[----:B------:R-:W-:Y:S01]  /*51f0*/  IMAD.SHL.U32 R0, R0, 0x100000, RZ ;  /* 0x0010000000007824 */ /* 0x000fe200078e00ff */
[----:B------:R-:W-:-:S04]  /*5200*/  LEA R2, R2, 0x3b800000, 0x17 ;  /* 0x3b80000002027811 */ /* 0x000fc800078eb8ff */
[----:B------:R-:W-:-:S07]  /*5210*/  LOP3.LUT R0, R2, R0, R7, 0xfe, !PT ;  /* 0x0000000002007212 */ /* 0x000fce00078efe07 */
.L_x_97:
[----:B------:R-:W-:Y:S05]  /*5220*/  BSYNC.RECONVERGENT B0 ;  /* 0x0000000000007941 */ /* 0x000fea0003800200 */
.L_x_96:
[----:B------:R-:W-:Y:S01]  /*5230*/  F2FP.BF16.F32.PACK_AB R0, RZ, R0 ;  /* 0x00000000ff00723e */ /* 0x000fe200000010ff */
[----:B------:R-:W-:Y:S06]  /*5240*/  BRA `(.L_x_81) ;  /* 0x0000000400187947 */ /* 0x000fec0003800000 */
.L_x_94:
[----:B------:R-:W2:Y:S01]  /*5250*/  LDG.E.U8 R3, desc[UR36][R2.64] ;  /* 0x0000002402037981 */ /* 0x000ea2000c1e1100 */
[----:B------:R-:W-:Y:S01]  /*5260*/  BSSY.RECONVERGENT B0, `(.L_x_100) ;  /* 0x0000018000007945 */ /* 0x000fe20003800200 */
[----:B------:R-:W-:Y:S02]  /*5270*/  MOV R0, RZ ;  /* 0x000000ff00007202 */ /* 0x000fe40000000f00 */
        /* <DEDUP_REMOVED lines=14> */
[----:B------:R-:W-:Y:S02]  /*5360*/  IADD3 R5, PT, PT, R3, -0x1d, RZ ;  /* 0xffffffe303057810 */ /* 0x000fe40007ffe0ff */
[----:B------:R-:W-:Y:S02]  /*5370*/  IADD3 R2, PT, PT, R2, 0x1e, -R3 ;  /* 0x0000001e02027810 */ /* 0x000fe40007ffe803 */
[----:B------:R-:W-:-:S04]  /*5380*/  SHF.L.U32 R5, R0, R5, RZ ;  /* 0x0000000500057219 */ /* 0x000fc800000006ff */
[----:B------:R-:W-:-:S07]  /*5390*/  LOP3.LUT R0, R5, 0x3, RZ, 0xc0, !PT ;  /* 0x0000000305007812 */ /* 0x000fce00078ec0ff */
.L_x_103:
[----:B------:R-:W-:Y:S05]  /*53a0*/  BSYNC.RECONVERGENT B1 ;  /* 0x0000000000017941 */ /* 0x000fea0003800200 */
.L_x_102:
[----:B------:R-:W-:Y:S01]  /*53b0*/  IMAD.SHL.U32 R0, R0, 0x200000, RZ ;  /* 0x0020000000007824 */ /* 0x000fe200078e00ff */
[----:B------:R-:W-:-:S04]  /*53c0*/  LEA R2, R2, 0x37800000, 0x17 ;  /* 0x3780000002027811 */ /* 0x000fc800078eb8ff */
[----:B------:R-:W-:-:S07]  /*53d0*/  LOP3.LUT R0, R2, R0, R7, 0xfe, !PT ;  /* 0x0000000002007212 */ /* 0x000fce00078efe07 */
.L_x_101:
[----:B------:R-:W-:Y:S05]  /*53e0*/  BSYNC.RECONVERGENT B0 ;  /* 0x0000000000007941 */ /* 0x000fea0003800200 */
.L_x_100:
[----:B------:R-:W-:Y:S01]  /*53f0*/  F2FP.BF16.F32.PACK_AB R0, RZ, R0 ;  /* 0x00000000ff00723e */ /* 0x000fe200000010ff */
[----:B------:R-:W-:Y:S06]  /*5400*/  BRA `(.L_x_81) ;  /* 0x0000000000a87947 */ /* 0x000fec0003800000 */
.L_x_93:
[----:B------:R-:W-:-:S09]  /*5410*/  UISETP.NE.AND UP0, UPT, UR4, 0x1c, UPT ;  /* 0x0000001c0400788c */ /* 0x000fd2000bf05270 */
[----:B------:R-:W-:Y:S05]  /*5420*/  BRA.U !UP0, `(.L_x_104) ;  /* 0x0000000108947547 */ /* 0x000fea000b800000 */
[----:B------:R-:W-:-:S09]  /*5430*/  UISETP.NE.AND UP0, UPT, UR4, 0x1d, UPT ;  /* 0x0000001d0400788c */ /* 0x000fd2000bf05270 */
[----:B------:R-:W-:Y:S05]  /*5440*/  BRA.U !UP0, `(.L_x_105) ;  /* 0x00000001087c7547 */ /* 0x000fea000b800000 */
[----:B------:R-:W-:-:S09]  /*5450*/  UISETP.NE.AND UP0, UPT, UR4, 0x2c, UPT ;  /* 0x0000002c0400788c */ /* 0x000fd2000bf05270 */
[----:B------:R-:W-:Y:S05]  /*5460*/  BRA.U UP0, `(.L_x_80) ;  /* 0x00000001002c7547 */ /* 0x000fea000b800000 */
[----:B------:R-:W2:Y:S01]  /*5470*/  LDG.E.U8 R2, desc[UR36][R2.64] ;  /* 0x0000002402027981 */ /* 0x000ea2000c1e1100 */
[----:B------:R-:W-:Y:S01]  /*5480*/  BSSY.RECONVERGENT B0, `(.L_x_106) ;  /* 0x0000007000007945 */ /* 0x000fe20003800200 */
[----:B------:R-:W-:Y:S01]  /*5490*/  IMAD.MOV.U32 R0, RZ, RZ, 0x400000 ;  /* 0x00400000ff007424 */ /* 0x000fe200078e00ff */
[----:B--2---:R-:W-:-:S13]  /*54a0*/  ISETP.NE.AND P0, PT, R2, RZ, PT ;  /* 0x000000ff0200720c */ /* 0x004fda0003f05270 */
[----:B------:R-:W-:Y:S05]  /*54b0*/  @!P0 BRA `(.L_x_107) ;  /* 0x00000000000c8947 */ /* 0x000fea0003800000 */
[----:B------:R-:W-:-:S13]  /*54c0*/  ISETP.NE.AND P0, PT, R2, 0xff, PT ;  /* 0x000000ff0200780c */ /* 0x000fda0003f05270 */
[----:B------:R-:W-:Y:S01]  /*54d0*/  @!P0 MOV R0, 0x7f800001 ;  /* 0x7f80000100008802 */ /* 0x000fe20000000f00 */
[----:B------:R-:W-:-:S07]  /*54e0*/  @P0 IMAD.SHL.U32 R0, R2, 0x800000, RZ ;  /* 0x0080000002000824 */ /* 0x000fce00078e00ff */
.L_x_107:
[----:B------:R-:W-:Y:S05]  /*54f0*/  BSYNC.RECONVERGENT B0 ;  /* 0x0000000000007941 */ /* 0x000fea0003800200 */
.L_x_106:
[----:B------:R-:W-:Y:S01]  /*5500*/  F2FP.BF16.F32.PACK_AB R0, RZ, R0 ;  /* 0x00000000ff00723e */ /* 0x000fe200000010ff */
[----:B------:R-:W-:Y:S06]  /*5510*/  BRA `(.L_x_81) ;  /* 0x0000000000647947 */ /* 0x000fec0003800000 */
.L_x_80:
        /* <DEDUP_REMOVED lines=8> */
[----:B0-----:R-:W-:Y:S01]  /*55a0*/  IMAD.U32 R4, RZ, RZ, UR4 ;  /* 0x00000004ff047e24 */ /* 0x001fe2000f8e00ff */
[----:B------:R-:W-:Y:S01]  /*55b0*/  MOV R5, UR5 ;  /* 0x0000000500057c02 */ /* 0x000fe20008000f00 */
[----:B-1----:R-:W-:-:S02]  /*55c0*/  IMAD.U32 R6, RZ, RZ, UR6 ;  /* 0x00000006ff067e24 */ /* 0x002fc4000f8e00ff */
[----:B------:R-:W-:Y:S01]  /*55d0*/  IMAD.U32 R7, RZ, RZ, UR7 ;  /* 0x00000007ff077e24 */ /* 0x000fe2000f8e00ff */
[----:B---3--:R-:W-:Y:S01]  /*55e0*/  MOV R10, UR8 ;  /* 0x00000008000a7c02 */ /* 0x008fe20008000f00 */
[----:B------:R-:W-:-:S07]  /*55f0*/  IMAD.U32 R11, RZ, RZ, UR9 ;  /* 0x00000009ff0b7e24 */ /* 0x000fce000f8e00ff */
[----:B------:R-:W-:-:S07]  /*5600*/  LEPC R20, `(.L_x_108) ;  /* 0x000000001014794e */ /* 0x000fce0000000000 */
[----:B--2---:R-:W-:Y:S05]  /*5610*/  CALL.ABS.NOINC R2 ;  /* 0x0000000002007343 */ /* 0x004fea0003c00000 */
.L_x_108:
[----:B------:R-:W-:Y:S01]  /*5620*/  PRMT R0, RZ, 0x7610, R0 ;  /* 0x00007610ff007816 */ /* 0x000fe20000000000 */
[----:B------:R-:W-:Y:S06]  /*5630*/  BRA `(.L_x_81) ;  /* 0x00000000001c7947 */ /* 0x000fec0003800000 */
.L_x_105:
[----:B------:R-:W2:Y:S02]  /*5640*/  LDG.E.64 R2, desc[UR36][R2.64] ;  /* 0x0000002402027981 */ /* 0x000ea4000c1e1b00 */
[----:B--2---:R-:W0:Y:S02]  /*5650*/  I2F.U64 R0, R2 ;  /* 0x0000000200007312 */ /* 0x004e240000301000 */
[----:B0-----:R-:W-:Y:S01]  /*5660*/  F2FP.BF16.F32.PACK_AB R0, RZ, R0 ;  /* 0x00000000ff00723e */ /* 0x001fe200000010ff */
[----:B------:R-:W-:Y:S06]  /*5670*/  BRA `(.L_x_81) ;  /* 0x00000000000c7947 */ /* 0x000fec0003800000 */
.L_x_104:
[----:B------:R-:W2:Y:S02]  /*5680*/  LDG.E R2, desc[UR36][R2.64] ;  /* 0x0000002402027981 */ /* 0x000ea4000c1e1900 */
[----:B--2---:R-:W-:-:S04]  /*5690*/  I2FP.F32.U32 R0, R2 ;  /* 0x0000000200007245 */ /* 0x004fc80000201000 */
[----:B------:R-:W-:-:S07]  /*56a0*/  F2FP.BF16.F32.PACK_AB R0, RZ, R0 ;  /* 0x00000000ff00723e */ /* 0x000fce00000010ff */
.L_x_81:
        /* <DEDUP_REMOVED lines=10> */
[----:B------:R-:W-:-:S05]  /*5750*/  IADD3.X R3, PT, PT, RZ, UR7, RZ, P0, !PT ;  /* 0x00000007ff037c10 */ /* 0x000fca00087fe4ff */
        /* <DEDUP_REMOVED lines=14> */
.L_x_112:
[----:B-1----:R-:W-:-:S06]  /*5840*/  IMAD.U32 R5, R7, 0x10000, RZ ;  /* 0x0001000007057824 */ /* 0x002fcc00078e00ff */
[----:B------:R-:W1:Y:S02]  /*5850*/  F2I.S64.TRUNC R4, R5 ;  /* 0x0000000500047311 */ /* 0x000e64000020d900 */
[----:B-1----:R1:W-:Y:S01]  /*5860*/  STG.E.U8 desc[UR36][R2.64], R4 ;  /* 0x0000000402007986 */ /* 0x0023e2000c101124 */
[----:B------:R-:W-:Y:S05]  /*5870*/  BRA `(.L_x_114) ;  /* 0x0000000c006c7947 */ /* 0x000fea0003800000 */
.L_x_111:
[----:B------:R-:W-:-:S09]  /*5880*/  UISETP.NE.AND UP0, UPT, UR4, 0x2, UPT ;  /* 0x000000020400788c */ /* 0x000fd2000bf05270 */
[----:B------:R-:W-:Y:S05]  /*5890*/  BRA.U !UP0, `(.L_x_115) ;  /* 0x0000000108307547 */ /* 0x000fea000b800000 */
[----:B------:R-:W-:-:S09]  /*58a0*/  UISETP.NE.AND UP0, UPT, UR4, 0x3, UPT ;  /* 0x000000030400788c */ /* 0x000fd2000bf05270 */
[----:B------:R-:W-:Y:S05]  /*58b0*/  BRA.U !UP0, `(.L_x_116) ;  /* 0x0000000108187547 */ /* 0x000fea000b800000 */
[----:B------:R-:W-:-:S09]  /*58c0*/  UISETP.NE.AND UP0, UPT, UR4, 0x4, UPT ;  /* 0x000000040400788c */ /* 0x000fd2000bf05270 */
[----:B------:R-:W-:Y:S05]  /*58d0*/  BRA.U UP0, `(.L_x_113) ;  /* 0x0000000900787547 */ /* 0x000fea000b800000 */
[----:B-1----:R-:W-:-:S06]  /*58e0*/  SHF.L.U32 R4, R7, 0x10, RZ ;  /* 0x0000001007047819 */ /* 0x002fcc00000006ff */
[----:B------:R-:W1:Y:S02]  /*58f0*/  F2I.S64.TRUNC R4, R4 ;  /* 0x0000000400047311 */ /* 0x000e64000020d900 */
[----:B-1----:R1:W-:Y:S01]  /*5900*/  STG.E.64 desc[UR36][R2.64], R4 ;  /* 0x0000000402007986 */ /* 0x0023e2000c101b24 */
[----:B------:R-:W-:Y:S05]  /*5910*/  BRA `(.L_x_114) ;  /* 0x0000000c00447947 */ /* 0x000fea0003800000 */
.L_x_116:
[----:B-1----:R-:W-:-:S06]  /*5920*/  IMAD.U32 R7, R7, 0x10000, RZ ;  /* 0x0001000007077824 */ /* 0x002fcc00078e00ff */
[----:B------:R-:W1:Y:S02]  /*5930*/  F2I.FTZ.TRUNC.NTZ R7, R7 ;  /* 0x0000000700077305 */ /* 0x000e64000021f100 */
[----:B-1----:R1:W-:Y:S01]  /*5940*/  STG.E desc[UR36][R2.64], R7 ;  /* 0x0000000702007986 */ /* 0x0023e2000c101924 */
[----:B------:R-:W-:Y:S05]  /*5950*/  BRA `(.L_x_114) ;  /* 0x0000000c00347947 */ /* 0x000fea0003800000 */
.L_x_115:
[----:B-1----:R-:W-:-:S06]  /*5960*/  IMAD.U32 R7, R7, 0x10000, RZ ;  /* 0x0001000007077824 */ /* 0x002fcc00078e00ff */
[----:B------:R-:W1:Y:S02]  /*5970*/  F2I.FTZ.TRUNC.NTZ R7, R7 ;  /* 0x0000000700077305 */ /* 0x000e64000021f100 */
[----:B-1----:R1:W-:Y:S01]  /*5980*/  STG.E.U16 desc[UR36][R2.64], R7 ;  /* 0x0000000702007986 */ /* 0x0023e2000c101524 */
[----:B------:R-:W-:Y:S05]  /*5990*/  BRA `(.L_x_114) ;  /* 0x0000000c00247947 */ /* 0x000fea0003800000 */
.L_x_110:
        /* <DEDUP_REMOVED lines=9> */
.L_x_118:
[----:B01----:R-:W-:-:S05]  /*5a30*/  IMAD.U32 R0, R7, 0x10000, RZ ;  /* 0x0001000007007824 */ /* 0x003fca00078e00ff */
[----:B------:R-:W-:-:S05]  /*5a40*/  F2FP.F16.F32.PACK_AB R0, RZ, R0 ;  /* 0x00000000ff00723e */ /* 0x000fca00000000ff */
[----:B------:R0:W-:Y:S01]  /*5a50*/  STG.E.U16 desc[UR36][R2.64], R0 ;  /* 0x0000000002007986 */ /* 0x0001e2000c101524 */
[----:B------:R-:W-:Y:S05]  /*5a60*/  BRA `(.L_x_114) ;  /* 0x0000000800f07947 */ /* 0x000fea0003800000 */
.L_x_117:
[----:B------:R-:W-:-:S09]  /*5a70*/  UISETP.NE.AND UP0, UPT, UR4, 0x7, UPT ;  /* 0x000000070400788c */ /* 0x000fd2000bf05270 */
[----:B------:R-:W-:Y:S05]  /*5a80*/  BRA.U !UP0, `(.L_x_119) ;  /* 0x0000000108347547 */ /* 0x000fea000b800000 */
[----:B------:R-:W-:-:S09]  /*5a90*/  UISETP.NE.AND UP0, UPT, UR4, 0x8, UPT ;  /* 0x000000080400788c */ /* 0x000fd2000bf05270 */
[----:B------:R-:W-:Y:S05]  /*5aa0*/  BRA.U !UP0, `(.L_x_120) ;  /* 0x0000000108187547 */ /* 0x000fea000b800000 */
[----:B------:R-:W-:-:S09]  /*5ab0*/  UISETP.NE.AND UP0, UPT, UR4, 0x9, UPT ;  /* 0x000000090400788c */ /* 0x000fd2000bf05270 */
[----:B------:R-:W-:Y:S05]  /*5ac0*/  BRA.U UP0, `(.L_x_113) ;  /* 0x0000000500fc7547 */ /* 0x000fea000b800000 */
[----:B-1----:R-:W-:Y:S01]  /*5ad0*/  IMAD.U32 R4, R7, 0x10000, RZ ;  /* 0x0001000007047824 */ /* 0x002fe200078e00ff */
[----:B------:R-:W-:-:S05]  /*5ae0*/  MOV R5, RZ ;  /* 0x000000ff00057202 */ /* 0x000fca0000000f00 */
[----:B------:R1:W-:Y:S01]  /*5af0*/  STG.E.64 desc[UR36][R2.64], R4 ;  /* 0x0000000402007986 */ /* 0x0003e2000c101b24 */
[----:B------:R-:W-:Y:S05]  /*5b00*/  BRA `(.L_x_114) ;  /* 0x0000000800c87947 */ /* 0x000fea0003800000 */
.L_x_120:
[----:B-1----:R-:W-:-:S05]  /*5b10*/  IMAD.U32 R7, R7, 0x10000, RZ ;  /* 0x0001000007077824 */ /* 0x002fca00078e00ff */
[----:B------:R-:W-:-:S04]  /*5b20*/  F2FP.F16.F32.PACK_AB R5, RZ, R7 ;  /* 0x00000007ff05723e */ /* 0x000fc800000000ff */
[----:B------:R-:W-:-:S05]  /*5b30*/  PRMT R5, R5, 0x5410, RZ ;  /* 0x0000541005057816 */ /* 0x000fca00000000ff */
[----:B------:R1:W-:Y:S01]  /*5b40*/  STG.E desc[UR36][R2.64], R5 ;  /* 0x0000000502007986 */ /* 0x0003e2000c101924 */
[----:B------:R-:W-:Y:S05]  /*5b50*/  BRA `(.L_x_114) ;  /* 0x0000000800b47947 */ /* 0x000fea0003800000 */
.L_x_119:
[----:B-1----:R-:W-:-:S04]  /*5b60*/  IMAD.U32 R4, R7, 0x10000, RZ ;  /* 0x0001000007047824 */ /* 0x002fc800078e00ff */
[----:B------:R-:W-:-:S06]  /*5b70*/  FMUL.FTZ R4, R4, 1 ;  /* 0x3f80000004047820 */ /* 0x000fcc0000410000 */
[----:B------:R-:W1:Y:S02]  /*5b80*/  F2F.F64.F32 R4, R4 ;  /* 0x0000000400047310 */ /* 0x000e640000201800 */
[----:B-1----:R1:W-:Y:S01]  /*5b90*/  STG.E.64 desc[UR36][R2.64], R4 ;  /* 0x0000000402007986 */ /* 0x0023e2000c101b24 */
[----:B------:R-:W-:Y:S05]  /*5ba0*/  BRA `(.L_x_114) ;  /* 0x0000000800a07947 */ /* 0x000fea0003800000 */
.L_x_109:
[----:B------:R-:W-:-:S09]  /*5bb0*/  UISETP.GT.AND UP0, UPT, UR4, 0x18, UPT ;  /* 0x000000180400788c */ /* 0x000fd2000bf04270 */
[----:B------:R-:W-:Y:S05]  /*5bc0*/  BRA.U !UP0, `(.L_x_121) ;  /* 0x0000000508607547 */ /* 0x000fea000b800000 */
        /* <DEDUP_REMOVED lines=12> */
.L_x_124:
[----:B-1----:R-:W-:Y:S01]  /*5c90*/  IMAD.U32 R5, R7, 0x10000, RZ ;  /* 0x0001000007057824 */ /* 0x002fe200078e00ff */
[----:B------:R-:W-:Y:S01]  /*5ca0*/  BSSY.RECONVERGENT B0, `(.L_x_125) ;  /* 0x0000013000007945 */ /* 0x000fe20003800200 */
[----:B0-----:R-:W-:-:S03]  /*5cb0*/  IMAD.MOV.U32 R0, RZ, RZ, 0x80 ;  /* 0x00000080ff007424 */ /* 0x001fc600078e00ff */
[----:B------:R-:W-:-:S04]  /*5cc0*/  LOP3.LUT R4, R5, 0x7fffffff, RZ, 0xc0, !PT ;  /* 0x7fffffff05047812 */ /* 0x000fc800078ec0ff */
[----:B------:R-:W-:-:S13]  /*5cd0*/  ISETP.GT.U32.AND P0, PT, R4, 0x437fffff, PT ;  /* 0x437fffff0400780c */ /* 0x000fda0003f04070 */
[----:B------:R-:W-:Y:S05]  /*5ce0*/  @P0 BRA `(.L_x_126) ;  /* 0x0000000000380947 */ /* 0x000fea0003800000 */
[----:B------:R-:W-:-:S13]  /*5cf0*/  ISETP.GE.U32.AND P0, PT, R4, 0x3c000000, PT ;  /* 0x3c0000000400780c */ /* 0x000fda0003f06070 */
[----:B------:R-:W-:-:S04]  /*5d00*/  @P0 SHF.R.U32.HI R0, RZ, 0x14, R5 ;  /* 0x00000014ff000819 */ /* 0x000fc80000011605 */
[----:B------:R-:W-:-:S04]  /*5d10*/  @P0 LOP3.LUT R0, R0, 0x1, RZ, 0xc0, !PT ;  /* 0x0000000100000812 */ /* 0x000fc800078ec0ff */
[----:B------:R-:W-:-:S04]  /*5d20*/  @P0 IADD3 R0, PT, PT, R5, 0x487ffff, R0 ;  /* 0x0487ffff05000810 */ /* 0x000fc80007ffe000 */
[----:B------:R-:W-:-:S04]  /*5d30*/  @P0 SHF.R.U32.HI R0, RZ, 0x14, R0 ;  /* 0x00000014ff000819 */ /* 0x000fc80000011600 */
[----:B------:R-:W-:Y:S01]  /*5d40*/  @P0 LOP3.LUT R0, R0, 0xff, RZ, 0xc0, !PT ;  /* 0x000000ff00000812 */ /* 0x000fe200078ec0ff */
[----:B------:R-:W-:Y:S06]  /*5d50*/  @P0 BRA `(.L_x_127) ;  /* 0x0000000000140947 */ /* 0x000fec0003800000 */
[----:B------:R-:W-:-:S05]  /*5d60*/  FADD.FTZ R0, R4, 8192 ;  /* 0x4600000004007421 */ /* 0x000fca0000010000 */
[----:B------:R-:W-:Y:S02]  /*5d70*/  LOP3.LUT P0, R4, R0, 0xff, RZ, 0xc0, !PT ;  /* 0x000000ff00047812 */ /* 0x000fe4000780c0ff */
[----:B------:R-:W-:-:S11]  /*5d80*/  PRMT R0, RZ, 0x7610, R0 ;  /* 0x00007610ff007816 */ /* 0x000fd60000000000 */
[----:B------:R-:W-:Y:S05]  /*5d90*/  @!P0 BRA `(.L_x_126) ;  /* 0x00000000000c8947 */ /* 0x000fea0003800000 */
[----:B------:R-:W-:-:S07]  /*5da0*/  MOV R0, R4 ;  /* 0x0000000400007202 */ /* 0x000fce0000000f00 */
.L_x_127:
[----:B------:R-:W-:-:S04]  /*5db0*/  SHF.R.U32.HI R5, RZ, 0x18, R5 ;  /* 0x00000018ff057819 */ /* 0x000fc80000011605 */
[----:B------:R-:W-:-:S07]  /*5dc0*/  LOP3.LUT R0, R0, 0x80, R5, 0xf8, !PT ;  /* 0x0000008000007812 */ /* 0x000fce00078ef805 */
.L_x_126:
[----:B------:R-:W-:Y:S05]  /*5dd0*/  BSYNC.RECONVERGENT B0 ;  /* 0x0000000000007941 */ /* 0x000fea0003800200 */
.L_x_125:
[----:B------:R0:W-:Y:S01]  /*5de0*/  STG.E.U8 desc[UR36][R2.64], R0 ;  /* 0x0000000002007986 */ /* 0x0001e2000c101124 */
[----:B------:R-:W-:Y:S05]  /*5df0*/  BRA `(.L_x_114) ;  /* 0x00000008000c7947 */ /* 0x000fea0003800000 */
.L_x_123:
        /* <DEDUP_REMOVED lines=18> */
.L_x_130:
[----:B------:R-:W-:-:S04]  /*5f20*/  SHF.R.U32.HI R5, RZ, 0x18, R5 ;  /* 0x00000018ff057819 */ /* 0x000fc80000011605 */
[----:B------:R-:W-:-:S07]  /*5f30*/  LOP3.LUT R0, R0, 0x80, R5, 0xf8, !PT ;  /* 0x0000008000007812 */ /* 0x000fce00078ef805 */
.L_x_129:
[----:B------:R-:W-:Y:S05]  /*5f40*/  BSYNC.RECONVERGENT B0 ;  /* 0x0000000000007941 */ /* 0x000fea0003800200 */
.L_x_128:
[----:B------:R0:W-:Y:S01]  /*5f50*/  STG.E.U8 desc[UR36][R2.64], R0 ;  /* 0x0000000002007986 */ /* 0x0001e2000c101124 */
[----:B------:R-:W-:Y:S05]  /*5f60*/  BRA `(.L_x_114) ;  /* 0x0000000400b07947 */ /* 0x000fea0003800000 */
.L_x_122:
[----:B------:R-:W-:-:S09]  /*5f70*/  UISETP.NE.AND UP0, UPT, UR4, 0x1c, UPT ;  /* 0x0000001c0400788c */ /* 0x000fd2000bf05270 */
[----:B------:R-:W-:Y:S05]  /*5f80*/  BRA.U !UP0, `(.L_x_131) ;  /* 0x0000000108607547 */ /* 0x000fea000b800000 */
[----:B------:R-:W-:-:S09]  /*5f90*/  UISETP.NE.AND UP0, UPT, UR4, 0x1d, UPT ;  /* 0x0000001d0400788c */ /* 0x000fd2000bf05270 */
[----:B------:R-:W-:Y:S05]  /*5fa0*/  BRA.U !UP0, `(.L_x_132) ;  /* 0x0000000108487547 */ /* 0x000fea000b800000 */
[----:B------:R-:W-:-:S09]  /*5fb0*/  UISETP.NE.AND UP0, UPT, UR4, 0x2c, UPT ;  /* 0x0000002c0400788c */ /* 0x000fd2000bf05270 */
[----:B------:R-:W-:Y:S05]  /*5fc0*/  BRA.U UP0, `(.L_x_113) ;  /* 0x0000000100bc7547 */ /* 0x000fea000b800000 */
[----:B-1----:R-:W-:Y:S02]  /*5fd0*/  IMAD.U32 R7, R7, 0x10000, RZ ;  /* 0x0001000007077824 */ /* 0x002fe400078e00ff */
[----:B------:R-:W-:-:S03]  /*5fe0*/  IMAD.MOV.U32 R5, RZ, RZ, 0xff ;  /* 0x000000ffff057424 */ /* 0x000fc600078e00ff */
[----:B------:R-:W-:-:S04]  /*5ff0*/  SHF.R.U32.HI R6, RZ, 0x17, R7 ;  /* 0x00000017ff067819 */ /* 0x000fc80000011607 */
[----:B------:R-:W-:-:S04]  /*6000*/  LOP3.LUT R4, R6, 0xff, RZ, 0xc0, !PT ;  /* 0x000000ff06047812 */ /* 0x000fc800078ec0ff */
[----:B------:R-:W-:-:S13]  /*6010*/  ISETP.NE.AND P1, PT, R4, 0xff, PT ;  /* 0x000000ff0400780c */ /* 0x000fda0003f25270 */
[--C-:B0-----:R-:W-:Y:S02]  /*6020*/  @P1 SHF.R.U32.HI R0, RZ, 0x16, R7.reuse ;  /* 0x00000016ff001819 */ /* 0x101fe40000011607 */
[----:B------:R-:W-:Y:S02]  /*6030*/  @P1 LOP3.LUT P0, RZ, R4, 0x3fffff, R7, 0xf8, !PT ;  /* 0x003fffff04ff1812 */ /* 0x000fe4000780f807 */
[----:B------:R-:W-:-:S04]  /*6040*/  @P1 LOP3.LUT R0, R0, 0x1, RZ, 0xc0, !PT ;  /* 0x0000000100001812 */ /* 0x000fc800078ec0ff */
[----:B------:R-:W-:Y:S02]  /*6050*/  @P1 ISETP.EQ.U32.AND P2, PT, R0, 0x1, P0 ;  /* 0x000000010000180c */ /* 0x000fe40000742070 */
[----:B------:R-:W-:Y:S02]  /*6060*/  PLOP3.LUT P0, PT, PT, PT, PT, 0x80, 0x8 ;  /* 0x000000000008781c */ /* 0x000fe40003f0f070 */
[----:B------:R-:W-:Y:S02]  /*6070*/  @P1 PLOP3.LUT P0, PT, P2, PT, PT, 0x80, 0x8 ;  /* 0x000000000008181c */ /* 0x000fe4000170f070 */
[----:B------:R-:W-:-:S11]  /*6080*/  @P1 IADD3 R0, PT, PT, R6, 0x1, RZ ;  /* 0x0000000106001810 */ /* 0x000fd60007ffe0ff */
[----:B------:R-:W-:-:S04]  /*6090*/  @!P0 IMAD.MOV R0, RZ, RZ, R6 ;  /* 0x000000ffff008224 */ /* 0x000fc800078e0206 */
[----:B------:R-:W-:-:S05]  /*60a0*/  @P1 IMAD.MOV.U32 R5, RZ, RZ, R0 ;  /* 0x000000ffff051224 */ /* 0x000fca00078e0000 */
[----:B------:R0:W-:Y:S01]  /*60b0*/  STG.E.U8 desc[UR36][R2.64], R5 ;  /* 0x0000000502007986 */ /* 0x0001e2000c101124 */
[----:B------:R-:W-:Y:S05]  /*60c0*/  BRA `(.L_x_114) ;  /* 0x0000000400587947 */ /* 0x000fea0003800000 */
.L_x_132:
[----:B-1----:R-:W-:-:S06]  /*60d0*/  SHF.L.U32 R4, R7, 0x10, RZ ;  /* 0x0000001007047819 */ /* 0x002fcc00000006ff */
[----:B------:R-:W1:Y:S02]  /*60e0*/  F2I.U64.TRUNC R4, R4 ;  /* 0x0000000400047311 */ /* 0x000e64000020d800 */
[----:B-1----:R1:W-:Y:S01]  /*60f0*/  STG.E.64 desc[UR36][R2.64], R4 ;  /* 0x0000000402007986 */ /* 0x0023e2000c101b24 */
[----:B------:R-:W-:Y:S05]  /*6100*/  BRA `(.L_x_114) ;  /* 0x0000000400487947 */ /* 0x000fea0003800000 */
.L_x_131:
[----:B-1----:R-:W-:-:S06]  /*6110*/  IMAD.U32 R7, R7, 0x10000, RZ ;  /* 0x0001000007077824 */ /* 0x002fcc00078e00ff */
[----:B------:R-:W1:Y:S02]  /*6120*/  F2I.FTZ.U32.TRUNC.NTZ R7, R7 ;  /* 0x0000000700077305 */ /* 0x000e64000021f000 */
[----:B-1----:R1:W-:Y:S01]  /*6130*/  STG.E desc[UR36][R2.64], R7 ;  /* 0x0000000702007986 */ /* 0x0023e2000c101924 */
[----:B------:R-:W-:Y:S05]  /*6140*/  BRA `(.L_x_114) ;  /* 0x0000000400387947 */ /* 0x000fea0003800000 */
.L_x_121:
        /* <DEDUP_REMOVED lines=11> */
.L_x_134:
[----:B-1----:R-:W-:-:S05]  /*6200*/  SHF.L.U32 R7, R7, 0x10, RZ ;  /* 0x0000001007077819 */ /* 0x002fca00000006ff */
[----:B------:R-:W-:Y:S01]  /*6210*/  FMUL.FTZ R4, R7, 1 ;  /* 0x3f80000007047820 */ /* 0x000fe20000410000 */
[----:B------:R-:W-:-:S05]  /*6220*/  CS2R R6, SRZ ;  /* 0x0000000000067805 */ /* 0x000fca000001ff00 */
[----:B------:R-:W1:Y:S02]  /*6230*/  F2F.F64.F32 R4, R4 ;  /* 0x0000000400047310 */ /* 0x000e640000201800 */
[----:B-1----:R1:W-:Y:S01]  /*6240*/  STG.E.128 desc[UR36][R2.64], R4 ;  /* 0x0000000402007986 */ /* 0x0023e2000c101d24 */
[----:B------:R-:W-:Y:S05]  /*6250*/  BRA `(.L_x_114) ;  /* 0x0000000000f47947 */ /* 0x000fea0003800000 */
.L_x_133:
[----:B------:R-:W-:-:S09]  /*6260*/  UISETP.NE.AND UP0, UPT, UR4, 0xf, UPT ;  /* 0x0000000f0400788c */ /* 0x000fd2000bf05270 */
[----:B------:R-:W-:Y:S05]  /*6270*/  BRA.U !UP0, `(.L_x_135) ;  /* 0x0000000108e87547 */ /* 0x000fea000b800000 */
[----:B------:R-:W-:-:S09]  /*6280*/  UISETP.NE.AND UP0, UPT, UR4, 0x17, UPT ;  /* 0x000000170400788c */ /* 0x000fd2000bf05270 */
[----:B------:R-:W-:Y:S05]  /*6290*/  BRA.U !UP0, `(.L_x_136) ;  /* 0x0000000108907547 */ /* 0x000fea000b800000 */
[----:B------:R-:W-:-:S09]  /*62a0*/  UISETP.NE.AND UP0, UPT, UR4, 0x18, UPT ;  /* 0x000000180400788c */ /* 0x000fd2000bf05270 */
[----:B------:R-:W-:Y:S05]  /*62b0*/  BRA.U !UP0, `(.L_x_137) ;  /* 0x0000000108447547 */ /* 0x000fea000b800000 */
.L_x_113:
[----:B0-----:R-:W-:Y:S01]  /*62c0*/  MOV R0, 0x0 ;  /* 0x0000000000007802 */ /* 0x001fe20000000f00 */
[----:B------:R-:W0:Y:S01]  /*62d0*/  LDCU.64 UR4, c[0x4][0x158] ;  /* 0x01002b00ff0477ac */ /* 0x000e220008000a00 */
[----:B------:R-:W-:Y:S02]  /*62e0*/  HFMA2 R13, -RZ, RZ, 0, 0 ;  /* 0x00000000ff0d7431 */ /* 0x000fe400000001ff */
[----:B------:R-:W-:Y:S01]  /*62f0*/  IMAD.MOV.U32 R8, RZ, RZ, 0x65 ;  /* 0x00000065ff087424 */ /* 0x000fe200078e00ff */
[----:B------:R2:W3:Y:S01]  /*6300*/  LDC.64 R2, c[0x4][R0] ;  /* 0x0100000000027b82 */ /* 0x0004e20000000a00 */
[----:B------:R-:W4:Y:S01]  /*6310*/  LDCU.64 UR6, c[0x4][0x160] ;  /* 0x01002c00ff0677ac */ /* 0x000f220008000a00 */
[----:B------:R-:W-:Y:S01]  /*6320*/  IMAD.MOV.U32 R12, RZ, RZ, 0x1 ;  /* 0x00000001ff0c7424 */ /* 0x000fe200078e00ff */
[----:B------:R-:W5:Y:S01]  /*6330*/  LDCU.64 UR8, c[0x4][0x70] ;  /* 0x01000e00ff0877ac */ /* 0x000f620008000a00 */
[----:B0-----:R-:W-:Y:S02]  /*6340*/  IMAD.U32 R4, RZ, RZ, UR4 ;  /* 0x00000004ff047e24 */ /* 0x001fe4000f8e00ff */
[----:B------:R-:W-:Y:S01]  /*6350*/  IMAD.U32 R5, RZ, RZ, UR5 ;  /* 0x00000005ff057e24 */ /* 0x000fe2000f8e00ff */
[----:B----4-:R-:W-:Y:S01]  /*6360*/  MOV R6, UR6 ;  /* 0x0000000600067c02 */ /* 0x010fe20008000f00 */
[----:B-1----:R-:W-:-:S02]  /*6370*/  IMAD.U32 R7, RZ, RZ, UR7 ;  /* 0x00000007ff077e24 */ /* 0x002fc4000f8e00ff */
[----:B-----5:R-:W-:Y:S01]  /*6380*/  IMAD.U32 R10, RZ, RZ, UR8 ;  /* 0x00000008ff0a7e24 */ /* 0x020fe2000f8e00ff */
[----:B--2---:R-:W-:-:S07]  /*6390*/  MOV R11, UR9 ;  /* 0x00000009000b7c02 */ /* 0x004fce0008000f00 */
[----:B------:R-:W-:-:S07]  /*63a0*/  LEPC R20, `(.L_x_138) ;  /* 0x000000001014794e */ /* 0x000fce0000000000 */
[----:B---3--:R-:W-:Y:S05]  /*63b0*/  CALL.ABS.NOINC R2 ;  /* 0x0000000002007343 */ /* 0x008fea0003c00000 */
.L_x_138:
[----:B------:R-:W-:Y:S05]  /*63c0*/  BRA `(.L_x_114) ;  /* 0x0000000000987947 */ /* 0x000fea0003800000 */
.L_x_137:
[----:B-1----:R-:W-:Y:S01]  /*63d0*/  IMAD.U32 R7, R7, 0x10000, RZ ;  /* 0x0001000007077824 */ /* 0x002fe200078e00ff */
[----:B------:R-:W-:Y:S01]  /*63e0*/  BSSY.RECONVERGENT B0, `(.L_x_139) ;  /* 0x000000c000007945 */ /* 0x000fe20003800200 */
[----:B0-----:R-:W-:-:S03]  /*63f0*/  IMAD.MOV.U32 R0, RZ, RZ, 0x7f ;  /* 0x0000007fff007424 */ /* 0x001fc600078e00ff */
[----:B------:R-:W-:Y:S02]  /*6400*/  LOP3.LUT R4, R7, 0x7fffffff, RZ, 0xc0, !PT ;  /* 0x7fffffff07047812 */ /* 0x000fe400078ec0ff */
[----:B------:R-:W-:Y:S02]  /*6410*/  SHF.R.U32.HI R5, RZ, 0x18, R7 ;  /* 0x00000018ff057819 */ /* 0x000fe40000011607 */
[----:B------:R-:W-:-:S13]  /*6420*/  ISETP.GT.U32.AND P0, PT, R4, 0x43efffff, PT ;  /* 0x43efffff0400780c */ /* 0x000fda0003f04070 */
[----:B------:R-:W-:Y:S05]  /*6430*/  @P0 BRA `(.L_x_140) ;  /* 0x0000000000180947 */ /* 0x000fea0003800000 */
[----:B------:R-:W-:-:S13]  /*6440*/  ISETP.GE.U32.AND P0, PT, R4, 0x3c800000, PT ;  /* 0x3c8000000400780c */ /* 0x000fda0003f06070 */
[----:B------:R-:W-:-:S04]  /*6450*/  @P0 SHF.R.U32.HI R0, RZ, 0x14, R7 ;  /* 0x00000014ff000819 */ /* 0x000fc80000011607 */
[----:B------:R-:W-:-:S04]  /*6460*/  @P0 LOP3.LUT R0, R0, 0x1, RZ, 0xc0, !PT ;  /* 0x0000000100000812 */ /* 0x000fc800078ec0ff */
[----:B------:R-:W-:-:S04]  /*6470*/  @P0 IADD3 R0, PT, PT, R7, 0x407ffff, R0 ;  /* 0x0407ffff07000810 */ /* 0x000fc80007ffe000 */
[----:B------:R-:W-:Y:S01]  /*6480*/  @P0 SHF.R.U32.HI R0, RZ, 0x14, R0 ;  /* 0x00000014ff000819 */ /* 0x000fe20000011600 */
[----:B------:R-:W-:-:S07]  /*6490*/  @!P0 FADD.FTZ R0, R4, 16384 ;  /* 0x4680000004008421 */ /* 0x000fce0000010000 */
.L_x_140:
[----:B------:R-:W-:Y:S05]  /*64a0*/  BSYNC.RECONVERGENT B0 ;  /* 0x0000000000007941 */ /* 0x000fea0003800200 */
.L_x_139:
[----:B------:R-:W-:-:S05]  /*64b0*/  LOP3.LUT R5, R0, 0x80, R5, 0xf8, !PT ;  /* 0x0000008000057812 */ /* 0x000fca00078ef805 */
[----:B------:R3:W-:Y:S01]  /*64c0*/  STG.E.U8 desc[UR36][R2.64], R5 ;  /* 0x0000000502007986 */ /* 0x0007e2000c101124 */
[----:B------:R-:W-:Y:S05]  /*64d0*/  BRA `(.L_x_114) ;  /* 0x0000000000547947 */ /* 0x000fea0003800000 */
.L_x_136:
[----:B-1----:R-:W-:Y:S01]  /*64e0*/  SHF.L.U32 R5, R7, 0x10, RZ ;  /* 0x0000001007057819 */ /* 0x002fe200000006ff */
[----:B------:R-:W-:Y:S03]  /*64f0*/  BSSY.RECONVERGENT B0, `(.L_x_141) ;  /* 0x000000e000007945 */ /* 0x000fe60003800200 */
[----:B------:R-:W-:-:S04]  /*6500*/  LOP3.LUT R4, R5, 0x7fffffff, RZ, 0xc0, !PT ;  /* 0x7fffffff05047812 */ /* 0x000fc800078ec0ff */
[----:B------:R-:W-:-:S13]  /*6510*/  ISETP.GT.U32.AND P0, PT, R4, 0x477fffff, PT ;  /* 0x477fffff0400780c */ /* 0x000fda0003f04070 */
[----:B------:R-:W-:Y:S05]  /*6520*/  @P0 BRA `(.L_x_142) ;  /* 0x00000000001c0947 */ /* 0x000fea0003800000 */
[----:B------:R-:W-:-:S13]  /*6530*/  ISETP.GE.U32.AND P0, PT, R4, 0x38800000, PT ;  /* 0x388000000400780c */ /* 0x000fda0003f06070 */
[----:B0-----:R-:W-:-:S04]  /*6540*/  @P0 SHF.R.U32.HI R0, RZ, 0x15, R5 ;  /* 0x00000015ff000819 */ /* 0x001fc80000011605 */
[----:B------:R-:W-:-:S04]  /*6550*/  @P0 LOP3.LUT R0, R0, 0x1, RZ, 0xc0, !PT ;  /* 0x0000000100000812 */ /* 0x000fc800078ec0ff */
[----:B------:R-:W-:-:S04]  /*6560*/  @P0 IADD3 R0, PT, PT, R5, 0x80fffff, R0 ;  /* 0x080fffff05000810 */ /* 0x000fc80007ffe000 */
[----:B------:R-:W-:Y:S01]  /*6570*/  @P0 SHF.R.U32.HI R0, RZ, 0x15, R0 ;  /* 0x00000015ff000819 */ /* 0x000fe20000011600 */
[----:B------:R-:W-:Y:S01]  /*6580*/  @!P0 FADD.FTZ R0, R4, 128 ;  /* 0x4300000004008421 */ /* 0x000fe20000010000 */
[----:B------:R-:W-:Y:S06]  /*6590*/  BRA `(.L_x_143) ;  /* 0x00000000000c7947 */ /* 0x000fec0003800000 */
.L_x_142:
[----:B0-----:R-:W-:Y:S01]  /*65a0*/  IMAD.MOV.U32 R0, RZ, RZ, 0x7f ;  /* 0x0000007fff007424 */ /* 0x001fe200078e00ff */
[----:B------:R-:W-:-:S04]  /*65b0*/  ISETP.GT.U32.AND P0, PT, R4, 0x7f800000, PT ;  /* 0x7f8000000400780c */ /* 0x000fc80003f04070 */
[----:B------:R-:W-:-:S09]  /*65c0*/  SEL R0, R0, 0x7c, P0 ;  /* 0x0000007c00007807 */ /* 0x000fd20000000000 */
.L_x_143:
[----:B------:R-:W-:Y:S05]  /*65d0*/  BSYNC.RECONVERGENT B0 ;  /* 0x0000000000007941 */ /* 0x000fea0003800200 */
.L_x_141:
[----:B------:R-:W-:-:S04]  /*65e0*/  SHF.R.U32.HI R5, RZ, 0x18, R5 ;  /* 0x00000018ff057819 */ /* 0x000fc80000011605 */
[----:B------:R-:W-:-:S05]  /*65f0*/  LOP3.LUT R5, R0, 0x80, R5, 0xf8, !PT ;  /* 0x0000008000057812 */ /* 0x000fca00078ef805 */
[----:B------:R2:W-:Y:S01]  /*6600*/  STG.E.U8 desc[UR36][R2.64], R5 ;  /* 0x0000000502007986 */ /* 0x0005e2000c101124 */
[----:B------:R-:W-:Y:S05]  /*6610*/  BRA `(.L_x_114) ;  /* 0x0000000000047947 */ /* 0x000fea0003800000 */
.L_x_135:
[----:B-1----:R1:W-:Y:S02]  /*6620*/  STG.E.U16 desc[UR36][R2.64], R7 ;  /* 0x0000000702007986 */ /* 0x0023e4000c101524 */
.L_x_114:
[----:B------:R-:W-:-:S07]  /*6630*/  VIADD R17, R17, 0x80 ;  /* 0x0000008011117836 */ /* 0x000fce0000000000 */
.L_x_74:
[----:B------:R-:W-:Y:S05]  /*6640*/  BSYNC.RECONVERGENT B6 ;  /* 0x0000000000067941 */ /* 0x000fea0003800200 */
.L_x_73:
[----:B------:R-:W5:Y:S01]  /*6650*/  LDCU UR4, c[0x0][0x380] ;  /* 0x00007000ff0477ac */ /* 0x000f620008000800 */
[----:B------:R-:W-:Y:S01]  /*6660*/  BSSY.RECONVERGENT B6, `(.L_x_144) ;  /* 0x000032a000067945 */ /* 0x000fe20003800200 */
[----:B-----5:R-:W-:-:S13]  /*6670*/  ISETP.GE.AND P0, PT, R17, UR4, PT ;  /* 0x0000000411007c0c */ /* 0x020fda000bf06270 */
[----:B------:R-:W-:Y:S05]  /*6680*/  @P0 BRA `(.L_x_145) ;  /* 0x00000030009c0947 */ /* 0x000fea0003800000 */
[----:B------:R-:W5:Y:S01]  /*6690*/  LDCU UR4, c[0x0][0x388] ;  /* 0x00007100ff0477ac */ /* 0x000f620008000800 */
[----:B0-----:R-:W-:Y:S01]  /*66a0*/  MOV R0, RZ ;  /* 0x000000ff00007202 */ /* 0x001fe20000000f00 */
[----:B------:R-:W-:Y:S01]  /*66b0*/  IMAD.MOV.U32 R16, RZ, RZ, RZ ;  /* 0x000000ffff107224 */ /* 0x000fe200078e00ff */
        /* <DEDUP_REMOVED lines=8> */
[----:B------:R-:W-:-:S04]  /*6740*/  SHF.R.U32.HI R3, RZ, UR5, R2 ;  /* 0x00000005ff037c19 */ /* 0x000fc80008011602 */
[----:B------:R-:W-:-:S05]  /*6750*/  IADD3 R0, PT, PT, -R3, RZ, RZ ;  /* 0x000000ff03007210 */ /* 0x000fca0007ffe1ff */
[----:B0-----:R-:W-:-:S04]  /*6760*/  IMAD R0, R0, UR6, R17 ;  /* 0x0000000600007c24 */ /* 0x001fc8000f8e0211 */
[C---:B-----5:R-:W-:Y:S02]  /*6770*/  IMAD R16, R0.reuse, UR8, RZ ;  /* 0x0000000800107c24 */ /* 0x060fe4000f8e02ff */
        /* <DEDUP_REMOVED lines=288> */
.L_x_146:
[----:B------:R-:W1:Y:S01]  /*7980*/  LDCU.64 UR6, c[0x0][0x588] ;  /* 0x0000b100ff0677ac */ /* 0x000e620008000a00 */
[----:B------:R-:W-:-:S04]  /*7990*/  UPRMT UR4, UR41, 0x9910, URZ ;  /* 0x0000991029047896 */ /* 0x000fc800080000ff */
[----:B------:R-:W-:Y:S01]  /*79a0*/  UISETP.GT.AND UP0, UPT, UR4, 0x9, UPT ;  /* 0x000000090400788c */ /* 0x000fe2000bf04270 */
[----:B-1234-:R-:W-:-:S05]  /*79b0*/  IADD3 R2, P0, PT, R0, UR6, RZ ;  /* 0x0000000600027c10 */ /* 0x01efca000ff1e0ff */
        /* <DEDUP_REMOVED lines=14> */
.L_x_150:
[----:B------:R-:W2:Y:S02]  /*7aa0*/  LDG.E.U8 R2, desc[UR36][R2.64] ;  /* 0x0000002402027981 */ /* 0x000ea4000c1e1100 */
[----:B--2---:R-:W-:-:S04]  /*7ab0*/  I2FP.F32.U32 R0, R2 ;  /* 0x0000000200007245 */ /* 0x004fc80000201000 */
[----:B------:R-:W-:Y:S01]  /*7ac0*/  F2FP.BF16.F32.PACK_AB R0, RZ, R0 ;  /* 0x00000000ff00723e */ /* 0x000fe200000010ff */
[----:B------:R-:W-:Y:S06]  /*7ad0*/  BRA `(.L_x_152) ;  /* 0x0000000c00a47947 */ /* 0x000fec0003800000 */
.L_x_149:
        /* <DEDUP_REMOVED lines=10> */
.L_x_154:
[----:B------:R-:W2:Y:S02]  /*7b80*/  LDG.E R2, desc[UR36][R2.64] ;  /* 0x0000002402027981 */ /* 0x000ea4000c1e1900 */
[----:B--2---:R-:W-:-:S04]  /*7b90*/  I2FP.F32.S32 R0, R2 ;  /* 0x0000000200007245 */ /* 0x004fc80000201400 */
[----:B------:R-:W-:Y:S01]  /*7ba0*/  F2FP.BF16.F32.PACK_AB R0, RZ, R0 ;  /* 0x00000000ff00723e */ /* 0x000fe200000010ff */
[----:B------:R-:W-:Y:S06]  /*7bb0*/  BRA `(.L_x_152) ;  /* 0x0000000c006c7947 */ /* 0x000fec0003800000 */
.L_x_153:
[----:B------:R-:W2:Y:S02]  /*7bc0*/  LDG.E.U16 R2, desc[UR36][R2.64] ;  /* 0x0000002402027981 */ /* 0x000ea4000c1e1500 */
[----:B--2---:R-:W0:Y:S02]  /*7bd0*/  I2F.S16 R0, R2 ;  /* 0x0000000200007306 */ /* 0x004e240000101400 */
[----:B0-----:R-:W-:Y:S01]  /*7be0*/  F2FP.BF16.F32.PACK_AB R0, RZ, R0 ;  /* 0x00000000ff00723e */ /* 0x001fe200000010ff */
[----:B------:R-:W-:Y:S06]  /*7bf0*/  BRA `(.L_x_152) ;  /* 0x0000000c005c7947 */ /* 0x000fec0003800000 */
.L_x_148:
        /* <DEDUP_REMOVED lines=9> */
.L_x_156:
[----:B------:R-:W2:Y:S02]  /*7c90*/  LDG.E.U16 R0, desc[UR36][R2.64] ;  /* 0x0000002402007981 */ /* 0x000ea4000c1e1500 */
[----:B--2---:R-:W-:-:S05]  /*7ca0*/  HADD2.F32 R0, -RZ, R0.H0_H0 ;  /* 0x20000000ff007230 */ /* 0x004fca0000004100 */
[----:B------:R-:W-:Y:S01]  /*7cb0*/  F2FP.BF16.F32.PACK_AB R0, RZ, R0 ;  /* 0x00000000ff00723e */ /* 0x000fe200000010ff */
[----:B------:R-:W-:Y:S06]  /*7cc0*/  BRA `(.L_x_152) ;  /* 0x0000000c00287947 */ /* 0x000fec0003800000 */
.L_x_155:
        /* <DEDUP_REMOVED lines=9> */
.L_x_158:
[----:B------:R-:W2:Y:S02]  /*7d60*/  LDG.E.U16 R2, desc[UR36][R2.64] ;  /* 0x0000002402027981 */ /* 0x000ea4000c1e1500 */
[----:B--2---:R-:W-:-:S05]  /*7d70*/  HADD2.F32 R0, -RZ, R2.H0_H0 ;  /* 0x20000002ff007230 */ /* 0x004fca0000004100 */
[----:B------:R-:W-:Y:S01]  /*7d80*/  F2FP.BF16.F32.PACK_AB R0, RZ, R0 ;  /* 0x00000000ff00723e */ /* 0x000fe200000010ff */
[----:B------:R-:W-:Y:S06]  /*7d90*/  BRA `(.L_x_152) ;  /* 0x0000000800f47947 */ /* 0x000fec0003800000 */
.L_x_157:
        /* <DEDUP_REMOVED lines=12> */
.L_x_147:
        /* <DEDUP_REMOVED lines=13> */
.L_x_161:
        /* <DEDUP_REMOVED lines=12> */
.L_x_160:
[----:B------:R-:W-:-:S09]  /*7ff0*/  UISETP.NE.AND UP0, UPT, UR4, 0xf, UPT ;  /* 0x0000000f0400788c */ /* 0x000fd2000bf05270 */
[----:B------:R-:W-:Y:S05]  /*8000*/  BRA.U !UP0, `(.L_x_162) ;  /* 0x0000000108987547 */ /* 0x000fea000b800000 */
[----:B------:R-:W-:-:S09]  /*8010*/  UISETP.NE.AND UP0, UPT, UR4, 0x17, UPT ;  /* 0x000000170400788c */ /* 0x000fd2000bf05270 */
[----:B------:R-:W-:Y:S05]  /*8020*/  BRA.U !UP0, `(.L_x_163) ;  /* 0x00000001085c7547 */ /* 0x000fea000b800000 */
[----:B------:R-:W-:-:S09]  /*8030*/  UISETP.NE.AND UP0, UPT, UR4, 0x18, UPT ;  /* 0x000000180400788c */ /* 0x000fd2000bf05270 */
[----:B------:R-:W-:Y:S05]  /*8040*/  BRA.U UP0, `(.L_x_151) ;  /* 0x0000000500e47547 */ /* 0x000fea000b800000 */
[----:B------:R-:W2:Y:S01]  /*8050*/  LDG.E.U8 R0, desc[UR36][R2.64] ;  /* 0x0000002402007981 */ /* 0x000ea2000c1e1100 */
[----:B------:R-:W-:Y:S01]  /*8060*/  MOV R6, 0x1f ;  /* 0x0000001f00067802 */ /* 0x000fe20000000f00 */
[----:B--2---:R-:W-:-:S05]  /*8070*/  IMAD.SHL.U32 R0, R0, 0x1000000, RZ ;  /* 0x0100000000007824 */ /* 0x004fca00078e00ff */
[C---:B------:R-:W-:Y:S02]  /*8080*/  LOP3.LUT R4, R0.reuse, 0x7f000000, RZ, 0xc0, !PT ;  /* 0x7f00000000047812 */ /* 0x040fe400078ec0ff */
[----:B------:R-:W-:Y:S02]  /*8090*/  LOP3.LUT P0, RZ, R0, 0x7f000000, RZ, 0xc0, !PT ;  /* 0x7f00000000ff7812 */ /* 0x000fe4000780c0ff */
[----:B------:R-:W0:Y:S02]  /*80a0*/  FLO.U32 R5, R4 ;  /* 0x0000000400057300 */ /* 0x000e2400000e0000 */
[----:B0-----:R-:W-:-:S05]  /*80b0*/  IMAD.MOV R5, RZ, RZ, -R5 ;  /* 0x000000ffff057224 */ /* 0x001fca00078e0a05 */
[----:B------:R-:W-:-:S05]  /*80c0*/  VIADDMNMX.U32 R5, R5, R6, 0x4, !PT ;  /* 0x0000000405057446 */ /* 0x000fca0007800006 */
[----:B------:R-:W-:-:S05]  /*80d0*/  VIADD R5, R5, 0xfffffffc ;  /* 0xfffffffc05057836 */ /* 0x000fca0000000000 */
[C---:B------:R-:W-:Y:S02]  /*80e0*/  SHF.L.U32 R6, R4.reuse, R5, RZ ;  /* 0x0000000504067219 */ /* 0x040fe400000006ff */
[----:B------:R-:W-:Y:S01]  /*80f0*/  SHF.L.U32 R7, R5, 0x17, RZ ;  /* 0x0000001705077819 */ /* 0x000fe200000006ff */
[----:B------:R-:W-:-:S03]  /*8100*/  VIADD R5, R4, 0x1000000 ;  /* 0x0100000004057836 */ /* 0x000fc60000000000 */
        /* <DEDUP_REMOVED lines=9> */
.L_x_163:
[----:B------:R-:W2:Y:S02]  /*81a0*/  LDG.E.U8 R2, desc[UR36][R2.64] ;  /* 0x0000002402027981 */ /* 0x000ea4000c1e1100 */
[C---:B--2---:R-:W-:Y:S01]  /*81b0*/  SHF.L.U32 R0, R2.reuse, 0x19, RZ ;  /* 0x0000001902007819 */ /* 0x044fe200000006ff */
[----:B------:R-:W-:-:S03]  /*81c0*/  IMAD.SHL.U32 R5, R2, 0x100, RZ ;  /* 0x0000010002057824 */ /* 0x000fc600078e00ff */
        /* <DEDUP_REMOVED lines=10> */
.L_x_162:
[----:B------:R0:W5:Y:S01]  /*8270*/  LDG.E.U16 R0, desc[UR36][R2.64] ;  /* 0x0000002402007981 */ /* 0x000162000c1e1500 */
[----:B------:R-:W-:Y:S05]  /*8280*/  BRA `(.L_x_152) ;  /* 0x0000000400b87947 */ /* 0x000fea0003800000 */
.L_x_159:
        /* <DEDUP_REMOVED lines=12> */
.L_x_166:
        /* <DEDUP_REMOVED lines=21> */
.L_x_170:
[----:B------:R-:W-:Y:S05]  /*84a0*/  BSYNC.RECONVERGENT B1 ;  /* 0x0000000000017941 */ /* 0x000fea0003800200 */
.L_x_169:
[----:B------:R-:W-:Y:S02]  /*84b0*/  SHF.L.U32 R0, R0, 0x14, RZ ;  /* 0x0000001400007819 */ /* 0x000fe400000006ff */
[----:B------:R-:W-:-:S04]  /*84c0*/  LEA R2, R2, 0x3b800000, 0x17 ;  /* 0x3b80000002027811 */ /* 0x000fc800078eb8ff */
[----:B------:R-:W-:-:S07]  /*84d0*/  LOP3.LUT R0, R2, R0, R7, 0xfe, !PT ;  /* 0x0000000002007212 */ /* 0x000fce00078efe07 */
.L_x_168:
[----:B------:R-:W-:Y:S05]  /*84e0*/  BSYNC.RECONVERGENT B0 ;  /* 0x0000000000007941 */ /* 0x000fea0003800200 */
.L_x_167:
[----:B------:R-:W-:Y:S01]  /*84f0*/  F2FP.BF16.F32.PACK_AB R0, RZ, R0 ;  /* 0x00000000ff00723e */ /* 0x000fe200000010ff */
[----:B------:R-:W-:Y:S06]  /*8500*/  BRA `(.L_x_152) ;  /* 0x0000000400187947 */ /* 0x000fec0003800000 */
.L_x_165:
        /* <DEDUP_REMOVED lines=21> */
.L_x_174:
[----:B------:R-:W-:Y:S05]  /*8660*/  BSYNC.RECONVERGENT B1 ;  /* 0x0000000000017941 */ /* 0x000fea0003800200 */
.L_x_173:
[----:B------:R-:W-:Y:S01]  /*8670*/  IMAD.SHL.U32 R0, R0, 0x200000, RZ ;  /* 0x0020000000007824 */ /* 0x000fe200078e00ff */
[----:B------:R-:W-:-:S04]  /*8680*/  LEA R2, R2, 0x37800000, 0x17 ;  /* 0x3780000002027811 */ /* 0x000fc800078eb8ff */
[----:B------:R-:W-:-:S07]  /*8690*/  LOP3.LUT R0, R2, R0, R7, 0xfe, !PT ;  /* 0x0000000002007212 */ /* 0x000fce00078efe07 */
.L_x_172:
[----:B------:R-:W-:Y:S05]  /*86a0*/  BSYNC.RECONVERGENT B0 ;  /* 0x0000000000007941 */ /* 0x000fea0003800200 */
.L_x_171:
[----:B------:R-:W-:Y:S01]  /*86b0*/  F2FP.BF16.F32.PACK_AB R0, RZ, R0 ;  /* 0x00000000ff00723e */ /* 0x000fe200000010ff */
[----:B------:R-:W-:Y:S06]  /*86c0*/  BRA `(.L_x_152) ;  /* 0x0000000000a87947 */ /* 0x000fec0003800000 */
.L_x_164:
        /* <DEDUP_REMOVED lines=8> */
[----:B------:R-:W-:Y:S01]  /*8750*/  HFMA2 R0, -RZ, RZ, 3.814697265625e-06, 0 ;  /* 0x00400000ff007431 */ /* 0x000fe200000001ff */
[----:B--2---:R-:W-:-:S13]  /*8760*/  ISETP.NE.AND P0, PT, R2, RZ, PT ;  /* 0x000000ff0200720c */ /* 0x004fda0003f05270 */
[----:B------:R-:W-:Y:S05]  /*8770*/  @!P0 BRA `(.L_x_178) ;  /* 0x00000000000c8947 */ /* 0x000fea0003800000 */
[----:B------:R-:W-:-:S13]  /*8780*/  ISETP.NE.AND P0, PT, R2, 0xff, PT ;  /* 0x000000ff0200780c */ /* 0x000fda0003f05270 */
[----:B------:R-:W-:Y:S02]  /*8790*/  @!P0 IMAD.MOV.U32 R0, RZ, RZ, 0x7f800001 ;  /* 0x7f800001ff008424 */ /* 0x000fe400078e00ff */
[----:B------:R-:W-:-:S07]  /*87a0*/  @P0 IMAD.SHL.U32 R0, R2, 0x800000, RZ ;  /* 0x0080000002000824 */ /* 0x000fce00078e00ff */
.L_x_178:
[----:B------:R-:W-:Y:S05]  /*87b0*/  BSYNC.RECONVERGENT B0 ;  /* 0x0000000000007941 */ /* 0x000fea0003800200 */
.L_x_177:
[----:B------:R-:W-:Y:S01]  /*87c0*/  F2FP.BF16.F32.PACK_AB R0, RZ, R0 ;  /* 0x00000000ff00723e */ /* 0x000fe200000010ff */
[----:B------:R-:W-:Y:S06]  /*87d0*/  BRA `(.L_x_152) ;  /* 0x0000000000647947 */ /* 0x000fec0003800000 */
.L_x_151:
[----:B------:R-:W-:Y:S01]  /*87e0*/  MOV R2, 0x0 ;  /* 0x0000000000027802 */ /* 0x000fe20000000f00 */
[----:B------:R-:W0:Y:S01]  /*87f0*/  LDCU.64 UR4, c[0x4][0x158] ;  /* 0x01002b00ff0477ac */ /* 0x000e220008000a00 */
[----:B------:R-:W-:Y:S02]  /*8800*/  HFMA2 R8, -RZ, RZ, 0, 4.64916229248046875e-06 ;  /* 0x0000004eff087431 */ /* 0x000fe400000001ff */
[----:B------:R-:W-:Y:S01]  /*8810*/  IMAD.MOV.U32 R12, RZ, RZ, 0x1 ;  /* 0x00000001ff0c7424 */ /* 0x000fe200078e00ff */
[----:B------:R-:W1:Y:S01]  /*8820*/  LDCU.64 UR6, c[0x4][0x160] ;  /* 0x01002c00ff0677ac */ /* 0x000e620008000a00 */
[----:B------:R-:W2:Y:S01]  /*8830*/  LDC.64 R2, c[0x4][R2] ;  /* 0x0100000002027b82 */ /* 0x000ea20000000a00 */
[----:B------:R-:W-:Y:S01]  /*8840*/  IMAD.MOV.U32 R13, RZ, RZ, RZ ;  /* 0x000000ffff0d7224 */ /* 0x000fe200078e00ff */
[----:B------:R-:W3:Y:S01]  /*8850*/  LDCU.64 UR8, c[0x4][0x68] ;  /* 0x01000d00ff0877ac */ /* 0x000ee20008000a00 */
[----:B0-----:R-:W-:Y:S01]  /*8860*/  MOV R4, UR4 ;  /* 0x0000000400047c02 */ /* 0x001fe20008000f00 */
[----:B------:R-:W-:-:S02]  /*8870*/  IMAD.U32 R5, RZ, RZ, UR5 ;  /* 0x00000005ff057e24 */ /* 0x000fc4000f8e00ff */
[----:B-1----:R-:W-:Y:S01]  /*8880*/  IMAD.U32 R6, RZ, RZ, UR6 ;  /* 0x00000006ff067e24 */ /* 0x002fe2000f8e00ff */
[----:B------:R-:W-:Y:S01]  /*8890*/  MOV R7, UR7 ;  /* 0x0000000700077c02 */ /* 0x000fe20008000f00 */
[----:B---3--:R-:W-:Y:S02]  /*88a0*/  IMAD.U32 R10, RZ, RZ, UR8 ;  /* 0x00000008ff0a7e24 */ /* 0x008fe4000f8e00ff */
[----:B------:R-:W-:-:S07]  /*88b0*/  IMAD.U32 R11, RZ, RZ, UR9 ;  /* 0x00000009ff0b7e24 */ /* 0x000fce000f8e00ff */
[----:B------:R-:W-:-:S07]  /*88c0*/  LEPC R20, `(.L_x_179) ;  /* 0x000000001014794e */ /* 0x000fce0000000000 */
[----:B--2---:R-:W-:Y:S05]  /*88d0*/  CALL.ABS.NOINC R2 ;  /* 0x0000000002007343 */ /* 0x004fea0003c00000 */
.L_x_179:
[----:B------:R-:W-:Y:S01]  /*88e0*/  PRMT R0, RZ, 0x7610, R0 ;  /* 0x00007610ff007816 */ /* 0x000fe20000000000 */
[----:B------:R-:W-:Y:S06]  /*88f0*/  BRA `(.L_x_152) ;  /* 0x00000000001c7947 */ /* 0x000fec0003800000 */
.L_x_176:
[----:B------:R-:W2:Y:S02]  /*8900*/  LDG.E.64 R2, desc[UR36][R2.64] ;  /* 0x0000002402027981 */ /* 0x000ea4000c1e1b00 */
[----:B--2---:R-:W0:Y:S02]  /*8910*/  I2F.U64 R0, R2 ;  /* 0x0000000200007312 */ /* 0x004e240000301000 */
[----:B0-----:R-:W-:Y:S01]  /*8920*/  F2FP.BF16.F32.PACK_AB R0, RZ, R0 ;  /* 0x00000000ff00723e */ /* 0x001fe200000010ff */
[----:B------:R-:W-:Y:S06]  /*8930*/  BRA `(.L_x_152) ;  /* 0x00000000000c7947 */ /* 0x000fec0003800000 */
.L_x_175:
[----:B------:R-:W2:Y:S02]  /*8940*/  LDG.E R2, desc[UR36][R2.64] ;  /* 0x0000002402027981 */ /* 0x000ea4000c1e1900 */
[----:B--2---:R-:W-:-:S04]  /*8950*/  I2FP.F32.U32 R0, R2 ;  /* 0x0000000200007245 */ /* 0x004fc80000201000 */
[----:B------:R-:W-:-:S07]  /*8960*/  F2FP.BF16.F32.PACK_AB R0, RZ, R0 ;  /* 0x00000000ff00723e */ /* 0x000fce00000010ff */
.L_x_152:
[----:B-----5:R-:W-:Y:S01]  /*8970*/  SHF.L.U32 R0, R0, 0x10, RZ ;  /* 0x0000001000007819 */ /* 0x020fe200000006ff */
[----:B------:R-:W0:Y:S04]  /*8980*/  LDCU.64 UR6, c[0x0][0x580] ;  /* 0x0000b000ff0677ac */ /* 0x000e280008000a00 */
        /* <DEDUP_REMOVED lines=23> */
.L_x_183:
[----:B-1----:R-:W-:-:S06]  /*8b00*/  SHF.L.U32 R5, R7, 0x10, RZ ;  /* 0x0000001007057819 */ /* 0x002fcc00000006ff */
[----:B------:R-:W1:Y:S02]  /*8b10*/  F2I.S64.TRUNC R4, R5 ;  /* 0x0000000500047311 */ /* 0x000e64000020d900 */
[----:B-1----:R1:W-:Y:S01]  /*8b20*/  STG.E.U8 desc[UR36][R2.64], R4 ;  /* 0x0000000402007986 */ /* 0x0023e2000c101124 */
[----:B------:R-:W-:Y:S05]  /*8b30*/  BRA `(.L_x_185) ;  /* 0x0000000c006c7947 */ /* 0x000fea0003800000 */
.L_x_182:
        /* <DEDUP_REMOVED lines=10> */
.L_x_187:
[----:B-1----:R-:W-:-:S06]  /*8be0*/  IMAD.U32 R7, R7, 0x10000, RZ ;  /* 0x0001000007077824 */ /* 0x002fcc00078e00ff */
[----:B------:R-:W1:Y:S02]  /*8bf0*/  F2I.FTZ.TRUNC.NTZ R7, R7 ;  /* 0x0000000700077305 */ /* 0x000e64000021f100 */
[----:B-1----:R3:W-:Y:S01]  /*8c00*/  STG.E desc[UR36][R2.64], R7 ;  /* 0x0000000702007986 */ /* 0x0027e2000c101924 */
[----:B------:R-:W-:Y:S05]  /*8c10*/  BRA `(.L_x_185) ;  /* 0x0000000c00347947 */ /* 0x000fea0003800000 */
.L_x_186:
[----:B-1----:R-:W-:-:S06]  /*8c20*/  SHF.L.U32 R7, R7, 0x10, RZ ;  /* 0x0000001007077819 */ /* 0x002fcc00000006ff */
[----:B------:R-:W1:Y:S02]  /*8c30*/  F2I.FTZ.TRUNC.NTZ R7, R7 ;  /* 0x0000000700077305 */ /* 0x000e64000021f100 */
[----:B-1----:R1:W-:Y:S01]  /*8c40*/  STG.E.U16 desc[UR36][R2.64], R7 ;  /* 0x0000000702007986 */ /* 0x0023e2000c101524 */
[----:B------:R-:W-:Y:S05]  /*8c50*/  BRA `(.L_x_185) ;  /* 0x0000000c00247947 */ /* 0x000fea0003800000 */
.L_x_181:
[----:B------:R-:W-:-:S09]  /*8c60*/  UISETP.GT.AND UP0, UPT, UR4, 0x6, UPT ;  /* 0x000000060400788c */ /* 0x000fd2000bf04270 */
[----:B------:R-:W-:Y:S05]  /*8c70*/  BRA.U UP0, `(.L_x_188) ;  /* 0x00000001002c7547 */ /* 0x000fea000b800000 */
[----:B------:R-:W-:-:S09]  /*8c80*/  UISETP.NE.AND UP0, UPT, UR4, 0x5, UPT ;  /* 0x000000050400788c */ /* 0x000fd2000bf05270 */
[----:B------:R-:W-:Y:S05]  /*8c90*/  BRA.U !UP0, `(.L_x_189) ;  /* 0x0000000108147547 */ /* 0x000fea000b800000 */
[----:B------:R-:W-:-:S09]  /*8ca0*/  UISETP.NE.AND UP0, UPT, UR4, 0x6, UPT ;  /* 0x000000060400788c */ /* 0x000fd2000bf05270 */
[----:B------:R-:W-:Y:S05]  /*8cb0*/  BRA.U UP0, `(.L_x_184) ;  /* 0x0000000900307547 */ /* 0x000fea000b800000 */
[----:B-1----:R-:W-:-:S05]  /*8cc0*/  IMAD.U32 R7, R7, 0x10000, RZ ;  /* 0x0001000007077824 */ /* 0x002fca00078e00ff */
[----:B------:R1:W-:Y:S01]  /*8cd0*/  STG.E desc[UR36][R2.64], R7 ;  /* 0x0000000702007986 */ /* 0x0003e2000c101924 */
[----:B------:R-:W-:Y:S05]  /*8ce0*/  BRA `(.L_x_185) ;  /* 0x0000000c00007947 */ /* 0x000fea0003800000 */
.L_x_189:
[----:B01----:R-:W-:-:S05]  /*8cf0*/  IMAD.U32 R0, R7, 0x10000, RZ ;  /* 0x0001000007007824 */ /* 0x003fca00078e00ff */
[----:B------:R-:W-:-:S05]  /*8d00*/  F2FP.F16.F32.PACK_AB R0, RZ, R0 ;  /* 0x00000000ff00723e */ /* 0x000fca00000000ff */
[----:B------:R0:W-:Y:S01]  /*8d10*/  STG.E.U16 desc[UR36][R2.64], R0 ;  /* 0x0000000002007986 */ /* 0x0001e2000c101524 */
[----:B------:R-:W-:Y:S05]  /*8d20*/  BRA `(.L_x_185) ;  /* 0x0000000800f07947 */ /* 0x000fea0003800000 */
.L_x_188:
[----:B------:R-:W-:-:S09]  /*8d30*/  UISETP.NE.AND UP0, UPT, UR4, 0x7, UPT ;  /* 0x000000070400788c */ /* 0x000fd2000bf05270 */
[----:B------:R-:W-:Y:S05]  /*8d40*/  BRA.U !UP0, `(.L_x_190) ;  /* 0x0000000108347547 */ /* 0x000fea000b800000 */
[----:B------:R-:W-:-:S09]  /*8d50*/  UISETP.NE.AND UP0, UPT, UR4, 0x8, UPT ;  /* 0x000000080400788c */ /* 0x000fd2000bf05270 */
[----:B------:R-:W-:Y:S05]  /*8d60*/  BRA.U !UP0, `(.L_x_191) ;  /* 0x0000000108187547 */ /* 0x000fea000b800000 */
[----:B------:R-:W-:-:S09]  /*8d70*/  UISETP.NE.AND UP0, UPT, UR4, 0x9, UPT ;  /* 0x000000090400788c */ /* 0x000fd2000bf05270 */
[----:B------:R-:W-:Y:S05]  /*8d80*/  BRA.U UP0, `(.L_x_184) ;  /* 0x0000000500fc7547 */ /* 0x000fea000b800000 */
[----:B-1----:R-:W-:Y:S01]  /*8d90*/  SHF.L.U32 R4, R7, 0x10, RZ ;  /* 0x0000001007047819 */ /* 0x002fe200000006ff */
[----:B------:R-:W-:-:S05]  /*8da0*/  IMAD.MOV.U32 R5, RZ, RZ, RZ ;  /* 0x000000ffff057224 */ /* 0x000fca00078e00ff */
[----:B------:R1:W-:Y:S01]  /*8db0*/  STG.E.64 desc[UR36][R2.64], R4 ;  /* 0x0000000402007986 */ /* 0x0003e2000c101b24 */
[----:B------:R-:W-:Y:S05]  /*8dc0*/  BRA `(.L_x_185) ;  /* 0x0000000800c87947 */ /* 0x000fea0003800000 */
.L_x_191:
[----:B-1----:R-:W-:-:S05]  /*8dd0*/  IMAD.U32 R7, R7, 0x10000, RZ ;  /* 0x0001000007077824 */ /* 0x002fca00078e00ff */
[----:B------:R-:W-:-:S04]  /*8de0*/  F2FP.F16.F32.PACK_AB R5, RZ, R7 ;  /* 0x00000007ff05723e */ /* 0x000fc800000000ff */
[----:B------:R-:W-:-:S05]  /*8df0*/  PRMT R5, R5, 0x5410, RZ ;  /* 0x0000541005057816 */ /* 0x000fca00000000ff */
[----:B------:R1:W-:Y:S01]  /*8e00*/  STG.E desc[UR36][R2.64], R5 ;  /* 0x0000000502007986 */ /* 0x0003e2000c101924 */
[----:B------:R-:W-:Y:S05]  /*8e10*/  BRA `(.L_x_185) ;  /* 0x0000000800b47947 */ /* 0x000fea0003800000 */
.L_x_190:
[----:B-1----:R-:W-:-:S05]  /*8e20*/  SHF.L.U32 R4, R7, 0x10, RZ ;  /* 0x0000001007047819 */ /* 0x002fca00000006ff */
[----:B------:R-:W-:-:S06]  /*8e30*/  FMUL.FTZ R4, R4, 1 ;  /* 0x3f80000004047820 */ /* 0x000fcc0000410000 */
[----:B------:R-:W1:Y:S02]  /*8e40*/  F2F.F64.F32 R4, R4 ;  /* 0x0000000400047310 */ /* 0x000e640000201800 */
[----:B-1----:R1:W-:Y:S01]  /*8e50*/  STG.E.64 desc[UR36][R2.64], R4 ;  /* 0x0000000402007986 */ /* 0x0023e2000c101b24 */
[----:B------:R-:W-:Y:S05]  /*8e60*/  BRA `(.L_x_185) ;  /* 0x0000000800a07947 */ /* 0x000fea0003800000 */
.L_x_180:
        /* <DEDUP_REMOVED lines=10> */
[----:B-1----:R-:W-:-:S06]  /*8f10*/  IMAD.U32 R5, R7, 0x10000, RZ ;  /* 0x0001000007057824 */ /* 0x002fcc00078e00ff */
[----:B------:R-:W1:Y:S02]  /*8f20*/  F2I.FTZ.U32.TRUNC.NTZ R5, R5 ;  /* 0x0000000500057305 */ /* 0x000e64000021f000 */
[----:B-1----:R1:W-:Y:S01]  /*8f30*/  STG.E.U16 desc[UR36][R2.64], R5 ;  /* 0x0000000502007986 */ /* 0x0023e2000c101524 */
[----:B------:R-:W-:Y:S05]  /*8f40*/  BRA `(.L_x_185) ;  /* 0x0000000800687947 */ /* 0x000fea0003800000 */
.L_x_195:
[----:B-1----:R-:W-:Y:S01]  /*8f50*/  IMAD.U32 R5, R7, 0x10000, RZ ;  /* 0x0001000007057824 */ /* 0x002fe200078e00ff */
[----:B------:R-:W-:Y:S01]  /*8f60*/  BSSY.RECONVERGENT B0, `(.L_x_196) ;  /* 0x0000013000007945 */ /* 0x000fe20003800200 */
[----:B0-----:R-:W-:-:S03]  /*8f70*/  MOV R0, 0x80 ;  /* 0x0000008000007802 */ /* 0x001fc60000000f00 */
        /* <DEDUP_REMOVED lines=14> */
[----:B------:R-:W-:-:S07]  /*9060*/  IMAD.MOV.U32 R0, RZ, RZ, R4 ;  /* 0x000000ffff007224 */ /* 0x000fce00078e0004 */
.L_x_198:
[----:B------:R-:W-:-:S04]  /*9070*/  SHF.R.U32.HI R5, RZ, 0x18, R5 ;  /* 0x00000018ff057819 */ /* 0x000fc80000011605 */
[----:B------:R-:W-:-:S07]  /*9080*/  LOP3.LUT R0, R0, 0x80, R5, 0xf8, !PT ;  /* 0x0000008000007812 */ /* 0x000fce00078ef805 */
.L_x_197:
[----:B------:R-:W-:Y:S05]  /*9090*/  BSYNC.RECONVERGENT B0 ;  /* 0x0000000000007941 */ /* 0x000fea0003800200 */
.L_x_196:
[----:B------:R0:W-:Y:S01]  /*90a0*/  STG.E.U8 desc[UR36][R2.64], R0 ;  /* 0x0000000002007986 */ /* 0x0001e2000c101124 */
[----:B------:R-:W-:Y:S05]  /*90b0*/  BRA `(.L_x_185) ;  /* 0x00000008000c7947 */ /* 0x000fea0003800000 */
.L_x_194:
[----:B-1----:R-:W-:Y:S01]  /*90c0*/  IMAD.U32 R5, R7, 0x10000, RZ ;  /* 0x0001000007057824 */ /* 0x002fe200078e00ff */
[----:B------:R-:W-:Y:S01]  /*90d0*/  BSSY.RECONVERGENT B0, `(.L_x_199) ;  /* 0x0000013000007945 */ /* 0x000fe20003800200 */
[----:B0-----:R-:W-:-:S03]  /*90e0*/  HFMA2 R0, -RZ, RZ, 0, 7.62939453125e-06 ;  /* 0x00000080ff007431 */ /* 0x001fc600000001ff */
        /* <DEDUP_REMOVED lines=15> */
.L_x_201:
[----:B------:R-:W-:-:S04]  /*91e0*/  SHF.R.U32.HI R5, RZ, 0x18, R5 ;  /* 0x00000018ff057819 */ /* 0x000fc80000011605 */
[----:B------:R-:W-:-:S07]  /*91f0*/  LOP3.LUT R0, R0, 0x80, R5, 0xf8, !PT ;  /* 0x0000008000007812 */ /* 0x000fce00078ef805 */
.L_x_200:
[----:B------:R-:W-:Y:S05]  /*9200*/  BSYNC.RECONVERGENT B0 ;  /* 0x0000000000007941 */ /* 0x000fea0003800200 */
.L_x_199:
[----:B------:R0:W-:Y:S01]  /*9210*/  STG.E.U8 desc[UR36][R2.64], R0 ;  /* 0x0000000002007986 */ /* 0x0001e2000c101124 */
[----:B------:R-:W-:Y:S05]  /*9220*/  BRA `(.L_x_185) ;  /* 0x0000000400b07947 */ /* 0x000fea0003800000 */
.L_x_193:
[----:B------:R-:W-:-:S09]  /*9230*/  UISETP.NE.AND UP0, UPT, UR4, 0x1c, UPT ;  /* 0x0000001c0400788c */ /* 0x000fd2000bf05270 */
[----:B------:R-:W-:Y:S05]  /*9240*/  BRA.U !UP0, `(.L_x_202) ;  /* 0x0000000108607547 */ /* 0x000fea000b800000 */
[----:B------:R-:W-:-:S09]  /*9250*/  UISETP.NE.AND UP0, UPT, UR4, 0x1d, UPT ;  /* 0x0000001d0400788c */ /* 0x000fd2000bf05270 */
[----:B------:R-:W-:Y:S05]  /*9260*/  BRA.U !UP0, `(.L_x_203) ;  /* 0x0000000108487547 */ /* 0x000fea000b800000 */
[----:B------:R-:W-:-:S09]  /*9270*/  UISETP.NE.AND UP0, UPT, UR4, 0x2c, UPT ;  /* 0x0000002c0400788c */ /* 0x000fd2000bf05270 */
[----:B------:R-:W-:Y:S05]  /*9280*/  BRA.U UP0, `(.L_x_184) ;  /* 0x0000000100bc7547 */ /* 0x000fea000b800000 */
[----:B-1----:R-:W-:Y:S02]  /*9290*/  IMAD.U32 R7, R7, 0x10000, RZ ;  /* 0x0001000007077824 */ /* 0x002fe400078e00ff */
[----:B------:R-:W-:-:S03]  /*92a0*/  HFMA2 R5, -RZ, RZ, 0, 1.5199184417724609375e-05 ;  /* 0x000000ffff057431 */ /* 0x000fc600000001ff */
        /* <DEDUP_REMOVED lines=10> */
[----:B------:R-:W-:-:S05]  /*9350*/  @!P0 IMAD.MOV R0, RZ, RZ, R6 ;  /* 0x000000ffff008224 */ /* 0x000fca00078e0206 */
[----:B------:R-:W-:-:S05]  /*9360*/  @P1 MOV R5, R0 ;  /* 0x0000000000051202 */ /* 0x000fca0000000f00 */
[----:B------:R0:W-:Y:S01]  /*9370*/  STG.E.U8 desc[UR36][R2.64], R5 ;  /* 0x0000000502007986 */ /* 0x0001e2000c101124 */
[----:B------:R-:W-:Y:S05]  /*9380*/  BRA `(.L_x_185) ;  /* 0x0000000400587947 */ /* 0x000fea0003800000 */
.L_x_203:
[----:B-1----:R-:W-:-:S06]  /*9390*/  IMAD.U32 R4, R7, 0x10000, RZ ;  /* 0x0001000007047824 */ /* 0x002fcc00078e00ff */
[----:B------:R-:W1:Y:S02]  /*93a0*/  F2I.U64.TRUNC R4, R4 ;  /* 0x0000000400047311 */ /* 0x000e64000020d800 */
[----:B-1----:R1:W-:Y:S01]  /*93b0*/  STG.E.64 desc[UR36][R2.64], R4 ;  /* 0x0000000402007986 */ /* 0x0023e2000c101b24 */
[----:B------:R-:W-:Y:S05]  /*93c0*/  BRA `(.L_x_185) ;  /* 0x0000000400487947 */ /* 0x000fea0003800000 */
.L_x_202:
[----:B-1----:R-:W-:-:S06]  /*93d0*/  IMAD.U32 R7, R7, 0x10000, RZ ;  /* 0x0001000007077824 */ /* 0x002fcc00078e00ff */
[----:B------:R-:W1:Y:S02]  /*93e0*/  F2I.FTZ.U32.TRUNC.NTZ R7, R7 ;  /* 0x0000000700077305 */ /* 0x000e64000021f000 */
[----:B-1----:R1:W-:Y:S01]  /*93f0*/  STG.E desc[UR36][R2.64], R7 ;  /* 0x0000000702007986 */ /* 0x0023e2000c101924 */
[----:B------:R-:W-:Y:S05]  /*9400*/  BRA `(.L_x_185) ;  /* 0x0000000400387947 */ /* 0x000fea0003800000 */
.L_x_192:
[----:B------:R-:W-:-:S09]  /*9410*/  UISETP.GT.AND UP0, UPT, UR4, 0xe, UPT ;  /* 0x0000000e0400788c */ /* 0x000fd2000bf04270 */
[----:B------:R-:W-:Y:S05]  /*9420*/  BRA.U UP0, `(.L_x_204) ;  /* 0x00000001003c7547 */ /* 0x000fea000b800000 */
[----:B------:R-:W-:-:S09]  /*9430*/  UISETP.NE.AND UP0, UPT, UR4, 0xa, UPT ;  /* 0x0000000a0400788c */ /* 0x000fd2000bf05270 */
[----:B------:R-:W-:Y:S05]  /*9440*/  BRA.U !UP0, `(.L_x_205) ;  /* 0x00000001081c7547 */ /* 0x000fea000b800000 */
[----:B------:R-:W-:-:S09]  /*9450*/  UISETP.NE.AND UP0, UPT, UR4, 0xb, UPT ;  /* 0x0000000b0400788c */ /* 0x000fd2000bf05270 */
[----:B------:R-:W-:Y:S05]  /*9460*/  BRA.U UP0, `(.L_x_184) ;  /* 0x0000000100447547 */ /* 0x000fea000b800000 */
[----:B-1----:R-:W-:-:S04]  /*9470*/  SHF.L.U32 R7, R7, 0x10, RZ ;  /* 0x0000001007077819 */ /* 0x002fc800000006ff */
[----:B------:R-:W-:-:S04]  /*9480*/  FSETP.NEU.FTZ.AND P0, PT, R7, RZ, PT ;  /* 0x000000ff0700720b */ /* 0x000fc80003f1d000 */
[----:B------:R-:W-:-:S05]  /*9490*/  SEL R5, RZ, 0x1, !P0 ;  /* 0x00000001ff057807 */ /* 0x000fca0004000000 */
[----:B------:R1:W-:Y:S01]  /*94a0*/  STG.E.U8 desc[UR36][R2.64], R5 ;  /* 0x0000000502007986 */ /* 0x0003e2000c101124 */
[----:B------:R-:W-:Y:S05]  /*94b0*/  BRA `(.L_x_185) ;  /* 0x00000004000c7947 */ /* 0x000fea0003800000 */
.L_x_205:
[----:B-1----:R-:W-:-:S04]  /*94c0*/  IMAD.U32 R7, R7, 0x10000, RZ ;  /* 0x0001000007077824 */ /* 0x002fc800078e00ff */
[----:B------:R-:W-:Y:S01]  /*94d0*/  FMUL.FTZ R4, R7, 1 ;  /* 0x3f80000007047820 */ /* 0x000fe20000410000 */
[----:B------:R-:W-:-:S05]  /*94e0*/  CS2R R6, SRZ ;  /* 0x0000000000067805 */ /* 0x000fca000001ff00 */
[----:B------:R-:W1:Y:S02]  /*94f0*/  F2F.F64.F32 R4, R4 ;  /* 0x0000000400047310 */ /* 0x000e640000201800 */
[----:B-1----:R1:W-:Y:S01]  /*9500*/  STG.E.128 desc[UR36][R2.64], R4 ;  /* 0x0000000402007986 */ /* 0x0023e2000c101d24 */
[----:B------:R-:W-:Y:S05]  /*9510*/  BRA `(.L_x_185) ;  /* 0x0000000000f47947 */ /* 0x000fea0003800000 */
.L_x_204:
[----:B------:R-:W-:-:S09]  /*9520*/  UISETP.NE.AND UP0, UPT, UR4, 0xf, UPT ;  /* 0x0000000f0400788c */ /* 0x000fd2000bf05270 */
[----:B------:R-:W-:Y:S05]  /*9530*/  BRA.U !UP0, `(.L_x_206) ;  /* 0x0000000108e87547 */ /* 0x000fea000b800000 */
[----:B------:R-:W-:-:S09]  /*9540*/  UISETP.NE.AND UP0, UPT, UR4, 0x17, UPT ;  /* 0x000000170400788c */ /* 0x000fd2000bf05270 */
[----:B------:R-:W-:Y:S05]  /*9550*/  BRA.U !UP0, `(.L_x_207) ;  /* 0x0000000108907547 */ /* 0x000fea000b800000 */
[----:B------:R-:W-:-:S09]  /*9560*/  UISETP.NE.AND UP0, UPT, UR4, 0x18, UPT ;  /* 0x000000180400788c */ /* 0x000fd2000bf05270 */
[----:B------:R-:W-:Y:S05]  /*9570*/  BRA.U !UP0, `(.L_x_208) ;  /* 0x0000000108447547 */ /* 0x000fea000b800000 */
.L_x_184:
[----:B0-----:R-:W-:Y:S01]  /*9580*/  MOV R0, 0x0 ;  /* 0x0000000000007802 */ /* 0x001fe20000000f00 */
[----:B------:R-:W0:Y:S01]  /*9590*/  LDCU.64 UR4, c[0x4][0x158] ;  /* 0x01002b00ff0477ac */ /* 0x000e220008000a00 */
[----:B------:R-:W-:Y:S02]  /*95a0*/  HFMA2 R12, -RZ, RZ, 0, 5.9604644775390625e-08 ;  /* 0x00000001ff0c7431 */ /* 0x000fe400000001ff */
[----:B------:R-:W-:Y:S01]  /*95b0*/  IMAD.MOV.U32 R8, RZ, RZ, 0x65 ;  /* 0x00000065ff087424 */ /* 0x000fe200078e00ff */
[----:B------:R2:W3:Y:S01]  /*95c0*/  LDC.64 R2, c[0x4][R0] ;  /* 0x0100000000027b82 */ /* 0x0004e20000000a00 */
[----:B------:R-:W4:Y:S01]  /*95d0*/  LDCU.64 UR6, c[0x4][0x160] ;  /* 0x01002c00ff0677ac */ /* 0x000f220008000a00 */
[----:B------:R-:W-:Y:S01]  /*95e0*/  IMAD.MOV.U32 R13, RZ, RZ, RZ ;  /* 0x000000ffff0d7224 */ /* 0x000fe200078e00ff */
[----:B------:R-:W5:Y:S01]  /*95f0*/  LDCU.64 UR8, c[0x4][0x70] ;  /* 0x01000e00ff0877ac */ /* 0x000f620008000a00 */
[----:B0-----:R-:W-:Y:S01]  /*9600*/  IMAD.U32 R4, RZ, RZ, UR4 ;  /* 0x00000004ff047e24 */ /* 0x001fe2000f8e00ff */
[----:B------:R-:W-:Y:S01]  /*9610*/  MOV R5, UR5 ;  /* 0x0000000500057c02 */ /* 0x000fe20008000f00 */
[----:B----4-:R-:W-:-:S02]  /*9620*/  IMAD.U32 R6, RZ, RZ, UR6 ;  /* 0x00000006ff067e24 */ /* 0x010fc4000f8e00ff */
[----:B-1----:R-:W-:Y:S01]  /*9630*/  IMAD.U32 R7, RZ, RZ, UR7 ;  /* 0x00000007ff077e24 */ /* 0x002fe2000f8e00ff */
[----:B-----5:R-:W-:Y:S01]  /*9640*/  MOV R10, UR8 ;  /* 0x00000008000a7c02 */ /* 0x020fe20008000f00 */
[----:B--2---:R-:W-:-:S07]  /*9650*/  IMAD.U32 R11, RZ, RZ, UR9 ;  /* 0x00000009ff0b7e24 */ /* 0x004fce000f8e00ff */
[----:B------:R-:W-:-:S07]  /*9660*/  LEPC R20, `(.L_x_209) ;  /* 0x000000001014794e */ /* 0x000fce0000000000 */
[----:B---3--:R-:W-:Y:S05]  /*9670*/  CALL.ABS.NOINC R2 ;  /* 0x0000000002007343 */ /* 0x008fea0003c00000 */
.L_x_209:
[----:B------:R-:W-:Y:S05]  /*9680*/  BRA `(.L_x_185) ;  /* 0x0000000000987947 */ /* 0x000fea0003800000 */
.L_x_208:
[----:B-1----:R-:W-:Y:S01]  /*9690*/  IMAD.U32 R7, R7, 0x10000, RZ ;  /* 0x0001000007077824 */ /* 0x002fe200078e00ff */
[----:B------:R-:W-:Y:S01]  /*96a0*/  BSSY.RECONVERGENT B0, `(.L_x_210) ;  /* 0x000000c000007945 */ /* 0x000fe20003800200 */
[----:B0-----:R-:W-:-:S03]  /*96b0*/  MOV R0, 0x7f ;  /* 0x0000007f00007802 */ /* 0x001fc60000000f00 */
        /* <DEDUP_REMOVED lines=10> */
.L_x_211:
[----:B------:R-:W-:Y:S05]  /*9760*/  BSYNC.RECONVERGENT B0 ;  /* 0x0000000000007941 */ /* 0x000fea0003800200 */
.L_x_210:
[----:B------:R-:W-:-:S05]  /*9770*/  LOP3.LUT R5, R0, 0x80, R5, 0xf8, !PT ;  /* 0x0000008000057812 */ /* 0x000fca00078ef805 */
[----:B------:R0:W-:Y:S01]  /*9780*/  STG.E.U8 desc[UR36][R2.64], R5 ;  /* 0x0000000502007986 */ /* 0x0001e2000c101124 */
[----:B------:R-:W-:Y:S05]  /*9790*/  BRA `(.L_x_185) ;  /* 0x0000000000547947 */ /* 0x000fea0003800000 */
.L_x_207:
[----:B-1----:R-:W-:Y:S01]  /*97a0*/  IMAD.U32 R5, R7, 0x10000, RZ ;  /* 0x0001000007057824 */ /* 0x002fe200078e00ff */
[----:B------:R-:W-:Y:S04]  /*97b0*/  BSSY.RECONVERGENT B0, `(.L_x_212) ;  /* 0x000000e000007945 */ /* 0x000fe80003800200 */
        /* <DEDUP_REMOVED lines=10> */
.L_x_213:
[----:B0-----:R-:W-:Y:S01]  /*9860*/  IMAD.MOV.U32 R0, RZ, RZ, 0x7f ;  /* 0x0000007fff007424 */ /* 0x001fe200078e00ff */
[----:B------:R-:W-:-:S04]  /*9870*/  ISETP.GT.U32.AND P0, PT, R4, 0x7f800000, PT ;  /* 0x7f8000000400780c */ /* 0x000fc80003f04070 */
[----:B------:R-:W-:-:S09]  /*9880*/  SEL R0, R0, 0x7c, P0 ;  /* 0x0000007c00007807 */ /* 0x000fd20000000000 */
.L_x_214:
[----:B------:R-:W-:Y:S05]  /*9890*/  BSYNC.RECONVERGENT B0 ;  /* 0x0000000000007941 */ /* 0x000fea0003800200 */
.L_x_212:
[----:B------:R-:W-:-:S04]  /*98a0*/  SHF.R.U32.HI R5, RZ, 0x18, R5 ;  /* 0x00000018ff057819 */ /* 0x000fc80000011605 */
[----:B------:R-:W-:-:S05]  /*98b0*/  LOP3.LUT R5, R0, 0x80, R5, 0xf8, !PT ;  /* 0x0000008000057812 */ /* 0x000fca00078ef805 */
[----:B------:R0:W-:Y:S01]  /*98c0*/  STG.E.U8 desc[UR36][R2.64], R5 ;  /* 0x0000000502007986 */ /* 0x0001e2000c101124 */
[----:B------:R-:W-:Y:S05]  /*98d0*/  BRA `(.L_x_185) ;  /* 0x0000000000047947 */ /* 0x000fea0003800000 */
.L_x_206:
[----:B-1----:R1:W-:Y:S02]  /*98e0*/  STG.E.U16 desc[UR36][R2.64], R7 ;  /* 0x0000000702007986 */ /* 0x0023e4000c101524 */
.L_x_185:
[----:B------:R-:W-:-:S07]  /*98f0*/  IADD3 R17, PT, PT, R17, 0x80, RZ ;  /* 0x0000008011117810 */ /* 0x000fce0007ffe0ff */
.L_x_145:
[----:B------:R-:W-:Y:S05]  /*9900*/  BSYNC.RECONVERGENT B6 ;  /* 0x0000000000067941 */ /* 0x000fea0003800200 */
.L_x_144:
[----:B------:R-:W5:Y:S02]  /*9910*/  LDCU UR4, c[0x0][0x380] ;  /* 0x00007000ff0477ac */ /* 0x000f640008000800 */
[----:B-----5:R-:W-:-:S13]  /*9920*/  ISETP.GE.AND P0, PT, R17, UR4, PT ;  /* 0x0000000411007c0c */ /* 0x020fda000bf06270 */
[----:B------:R-:W-:Y:S05]  /*9930*/  @P0 EXIT ;  /* 0x000000000000094d */ /* 0x000fea0003800000 */
[----:B------:R-:W5:Y:S01]  /*9940*/  LDCU UR4, c[0x0][0x388] ;  /* 0x00007100ff0477ac */ /* 0x000f620008000800 */
[----:B0-----:R-:W-:Y:S02]  /*9950*/  IMAD.MOV.U32 R0, RZ, RZ, RZ ;  /* 0x000000ffff007224 */ /* 0x001fe400078e00ff */
[----:B------:R-:W-:Y:S01]  /*9960*/  IMAD.MOV.U32 R16, RZ, RZ, RZ ;  /* 0x000000ffff107224 */ /* 0x000fe200078e00ff */
[----:B-----5:R-:W-:-:S09]  /*9970*/  UISETP.NE.AND UP0, UPT, UR4, URZ, UPT ;  /* 0x000000ff0400728c */ /* 0x020fd2000bf05270 */
[----:B------:R-:W-:Y:S05]  /*9980*/  BRA.U !UP0, `(.L_x_215) ;  /* 0x0000001108a87547 */ /* 0x000fea000b800000 */
[----:B------:R-:W1:Y:S01]  /*9990*/  LDCU.64 UR4, c[0x0][0x390] ;  /* 0x00007200ff0477ac */ /* 0x000e620008000a00 */
[----:B------:R-:W-:Y:S01]  /*99a0*/  HFMA2 R16, -RZ, RZ, 0, 0 ;  /* 0x00000000ff107431 */ /* 0x000fe200000001ff */
[----:B------:R-:W0:Y:S01]  /*99b0*/  LDCU UR6, c[0x0][0x38c] ;  /* 0x00007180ff0677ac */ /* 0x000e220008000800 */
[----:B------:R-:W5:Y:S01]  /*99c0*/  LDCU.64 UR8, c[0x0][0x4b8] ;  /* 0x00009700ff0877ac */ /* 0x000f620008000a00 */
[----:B------:R-:W-:Y:S02]  /*99d0*/  UISETP.NE.AND UP0, UPT, UR40, URZ, UPT ;  /* 0x000000ff2800728c */ /* 0x000fe4000bf05270 */
        /* <DEDUP_REMOVED lines=286> */
[----:B------:R-:W2:Y:S03]  /*abc0*/  LDCU.64 UR8, c[0x0][0x578] ;  /* 0x0000af00ff0877ac */ /* 0x000ea60008000a00 */
[----:B0-----:R-:W-:-:S05]  /*abd0*/  IMAD.HI.U32 R2, R5, UR4, R4 ;  /* 0x0000000405027c27 */ /* 0x001fca000f8e0004 */
[----:B------:R-:W-:-:S05]  /*abe0*/  SHF.R.U32.HI R2, RZ, UR5, R2 ;  /* 0x00000005ff027c19 */ /* 0x000fca0008011602 */
[----:B------:R-:W-:-:S04]  /*abf0*/  IMAD.MOV R3, RZ, RZ, -R2 ;  /* 0x000000ffff037224 */ /* 0x000fc800078e0a02 */
[----:B-1----:R-:W-:-:S04]  /*ac00*/  IMAD R5, R3, UR6, R5 ;  /* 0x0000000603057c24 */ /* 0x002fc8000f8e0205 */
[C---:B--2---:R-:W-:Y:S02]  /*ac10*/  IMAD R16, R5.reuse, UR8, R16 ;  /* 0x0000000805107c24 */ /* 0x044fe4000f8e0210 */
[----:B------:R-:W-:-:S07]  /*ac20*/  IMAD R0, R5, UR9, R0 ;  /* 0x0000000905007c24 */ /* 0x000fce000f8e0200 */
.L_x_215:
[----:B------:R-:W0:Y:S01]  /*ac30*/  LDCU.128 UR8, c[0x0][0x580] ;  /* 0x0000b000ff0877ac */ /* 0x000e220008000c00 */
[----:B------:R-:W-:-:S04]  /*ac40*/  UPRMT UR4, UR41, 0x9910, URZ ;  /* 0x0000991029047896 */ /* 0x000fc800080000ff */
[----:B------:R-:W-:Y:S01]  /*ac50*/  UISETP.GT.AND UP0, UPT, UR4, 0x9, UPT ;  /* 0x000000090400788c */ /* 0x000fe2000bf04270 */
[----:B0-----:R-:W-:Y:S02]  /*ac60*/  IADD3 R16, P0, PT, R16, UR8, RZ ;  /* 0x0000000810107c10 */ /* 0x001fe4000ff1e0ff */
[----:B-1234-:R-:W-:-:S03]  /*ac70*/  IADD3 R2, P1, PT, R0, UR10, RZ ;  /* 0x0000000a00027c10 */ /* 0x01efc6000ff3e0ff */
[----:B------:R-:W-:Y:S01]  /*ac80*/  IMAD.X R17, RZ, RZ, UR9, P0 ;  /* 0x00000009ff117e24 */ /* 0x000fe200080e06ff */
[----:B------:R-:W-:Y:S02]  /*ac90*/  IADD3.X R3, PT, PT, RZ, UR11, RZ, P1, !PT ;  /* 0x0000000bff037c10 */ /* 0x000fe40008ffe4ff */
[----:B------:R-:W-:Y:S07]  /*aca0*/  BRA.U UP0, `(.L_x_216) ;  /* 0x0000000500207547 */ /* 0x000fee000b800000 */
        /* <DEDUP_REMOVED lines=12> */
.L_x_219:
[----:B------:R-:W2:Y:S02]  /*ad70*/  LDG.E.U8 R2, desc[UR36][R2.64] ;  /* 0x0000002402027981 */ /* 0x000ea4000c1e1100 */
[----:B--2---:R-:W-:-:S04]  /*ad80*/  I2FP.F32.U32 R0, R2 ;  /* 0x0000000200007245 */ /* 0x004fc80000201000 */
[----:B------:R-:W-:Y:S01]  /*ad90*/  F2FP.BF16.F32.PACK_AB R0, RZ, R0 ;  /* 0x00000000ff00723e */ /* 0x000fe200000010ff */
[----:B------:R-:W-:Y:S06]  /*ada0*/  BRA `(.L_x_221) ;  /* 0x0000000c00a47947 */ /* 0x000fec0003800000 */
.L_x_218:
        /* <DEDUP_REMOVED lines=10> */
.L_x_223:
[----:B------:R-:W2:Y:S02]  /*ae50*/  LDG.E R2, desc[UR36][R2.64] ;  /* 0x0000002402027981 */ /* 0x000ea4000c1e1900 */
[----:B--2---:R-:W-:-:S04]  /*ae60*/  I2FP.F32.S32 R0, R2 ;  /* 0x0000000200007245 */ /* 0x004fc80000201400 */
[----:B------:R-:W-:Y:S01]  /*ae70*/  F2FP.BF16.F32.PACK_AB R0, RZ, R0 ;  /* 0x00000000ff00723e */ /* 0x000fe200000010ff */
[----:B------:R-:W-:Y:S06]  /*ae80*/  BRA `(.L_x_221) ;  /* 0x0000000c006c7947 */ /* 0x000fec0003800000 */
.L_x_222:
[----:B------:R-:W2:Y:S02]  /*ae90*/  LDG.E.U16 R2, desc[UR36][R2.64] ;  /* 0x0000002402027981 */ /* 0x000ea4000c1e1500 */
[----:B--2---:R-:W0:Y:S02]  /*aea0*/  I2F.S16 R0, R2 ;  /* 0x0000000200007306 */ /* 0x004e240000101400 */
[----:B0-----:R-:W-:Y:S01]  /*aeb0*/  F2FP.BF16.F32.PACK_AB R0, RZ, R0 ;  /* 0x00000000ff00723e */ /* 0x001fe200000010ff */
[----:B------:R-:W-:Y:S06]  /*aec0*/  BRA `(.L_x_221) ;  /* 0x0000000c005c7947 */ /* 0x000fec0003800000 */
.L_x_217:
        /* <DEDUP_REMOVED lines=9> */
.L_x_225:
[----:B------:R-:W2:Y:S02]  /*af60*/  LDG.E.U16 R0, desc[UR36][R2.64] ;  /* 0x0000002402007981 */ /* 0x000ea4000c1e1500 */
[----:B--2---:R-:W-:-:S05]  /*af70*/  HADD2.F32 R0, -RZ, R0.H0_H0 ;  /* 0x20000000ff007230 */ /* 0x004fca0000004100 */
[----:B------:R-:W-:Y:S01]  /*af80*/  F2FP.BF16.F32.PACK_AB R0, RZ, R0 ;  /* 0x00000000ff00723e */ /* 0x000fe200000010ff */
[----:B------:R-:W-:Y:S06]  /*af90*/  BRA `(.L_x_221) ;  /* 0x0000000c00287947 */ /* 0x000fec0003800000 */
.L_x_224:
        /* <DEDUP_REMOVED lines=9> */
.L_x_227:
[----:B------:R-:W2:Y:S02]  /*b030*/  LDG.E.U16 R2, desc[UR36][R2.64] ;  /* 0x0000002402027981 */ /* 0x000ea4000c1e1500 */
[----:B--2---:R-:W-:-:S05]  /*b040*/  HADD2.F32 R0, -RZ, R2.H0_H0 ;  /* 0x20000002ff007230 */ /* 0x004fca0000004100 */
[----:B------:R-:W-:Y:S01]  /*b050*/  F2FP.BF16.F32.PACK_AB R0, RZ, R0 ;  /* 0x00000000ff00723e */ /* 0x000fe200000010ff */
[----:B------:R-:W-:Y:S06]  /*b060*/  BRA `(.L_x_221) ;  /* 0x0000000800f47947 */ /* 0x000fec0003800000 */
.L_x_226:
        /* <DEDUP_REMOVED lines=12> */
.L_x_216:
        /* <DEDUP_REMOVED lines=13> */
.L_x_230:
        /* <DEDUP_REMOVED lines=12> */
.L_x_229:
        /* <DEDUP_REMOVED lines=27> */
.L_x_232:
        /* <DEDUP_REMOVED lines=13> */
.L_x_231:
[----:B------:R0:W5:Y:S01]  /*b540*/  LDG.E.U16 R0, desc[UR36][R2.64] ;  /* 0x0000002402007981 */ /* 0x000162000c1e1500 */
[----:B------:R-:W-:Y:S05]  /*b550*/  BRA `(.L_x_221) ;  /* 0x0000000400b87947 */ /* 0x000fea0003800000 */
.L_x_228:
        /* <DEDUP_REMOVED lines=12> */
.L_x_235:
        /* <DEDUP_REMOVED lines=21> */
.L_x_239:
[----:B------:R-:W-:Y:S05]  /*b770*/  BSYNC.RECONVERGENT B1 ;  /* 0x0000000000017941 */ /* 0x000fea0003800200 */
.L_x_238:
[----:B------:R-:W-:Y:S01]  /*b780*/  IMAD.SHL.U32 R0, R0, 0x100000, RZ ;  /* 0x0010000000007824 */ /* 0x000fe200078e00ff */
[----:B------:R-:W-:-:S04]  /*b790*/  LEA R2, R2, 0x3b800000, 0x17 ;  /* 0x3b80000002027811 */ /* 0x000fc800078eb8ff */
[----:B------:R-:W-:-:S07]  /*b7a0*/  LOP3.LUT R0, R2, R0, R7, 0xfe, !PT ;  /* 0x0000000002007212 */ /* 0x000fce00078efe07 */
.L_x_237:
[----:B------:R-:W-:Y:S05]  /*b7b0*/  BSYNC.RECONVERGENT B0 ;  /* 0x0000000000007941 */ /* 0x000fea0003800200 */
.L_x_236:
[----:B------:R-:W-:Y:S01]  /*b7c0*/  F2FP.BF16.F32.PACK_AB R0, RZ, R0 ;  /* 0x00000000ff00723e */ /* 0x000fe200000010ff */
[----:B------:R-:W-:Y:S06]  /*b7d0*/  BRA `(.L_x_221) ;  /* 0x0000000400187947 */ /* 0x000fec0003800000 */
.L_x_234:
        /* <DEDUP_REMOVED lines=21> */
.L_x_243:
[----:B------:R-:W-:Y:S05]  /*b930*/  BSYNC.RECONVERGENT B1 ;  /* 0x0000000000017941 */ /* 0x000fea0003800200 */
.L_x_242:
[----:B------:R-:W-:Y:S01]  /*b940*/  IMAD.SHL.U32 R0, R0, 0x200000, RZ ;  /* 0x0020000000007824 */ /* 0x000fe200078e00ff */
[----:B------:R-:W-:-:S04]  /*b950*/  LEA R2, R2, 0x37800000, 0x17 ;  /* 0x3780000002027811 */ /* 0x000fc800078eb8ff */
[----:B------:R-:W-:-:S07]  /*b960*/  LOP3.LUT R0, R2, R0, R7, 0xfe, !PT ;  /* 0x0000000002007212 */ /* 0x000fce00078efe07 */
.L_x_241:
[----:B------:R-:W-:Y:S05]  /*b970*/  BSYNC.RECONVERGENT B0 ;  /* 0x0000000000007941 */ /* 0x000fea0003800200 */
.L_x_240:
[----:B------:R-:W-:Y:S01]  /*b980*/  F2FP.BF16.F32.PACK_AB R0, RZ, R0 ;  /* 0x00000000ff00723e */ /* 0x000fe200000010ff */
[----:B------:R-:W-:Y:S06]  /*b990*/  BRA `(.L_x_221) ;  /* 0x0000000000a87947 */ /* 0x000fec0003800000 */
.L_x_233:
        /* <DEDUP_REMOVED lines=14> */
.L_x_247:
[----:B------:R-:W-:Y:S05]  /*ba80*/  BSYNC.RECONVERGENT B0 ;  /* 0x0000000000007941 */ /* 0x000fea0003800200 */
.L_x_246:
[----:B------:R-:W-:Y:S01]  /*ba90*/  F2FP.BF16.F32.PACK_AB R0, RZ, R0 ;  /* 0x00000000ff00723e */ /* 0x000fe200000010ff */
[----:B------:R-:W-:Y:S06]  /*baa0*/  BRA `(.L_x_221) ;  /* 0x0000000000647947 */ /* 0x000fec0003800000 */
.L_x_220:
[----:B------:R-:W-:Y:S01]  /*bab0*/  MOV R0, 0x0 ;  /* 0x0000000000007802 */ /* 0x000fe20000000f00 */
[----:B------:R-:W0:Y:S01]  /*bac0*/  LDCU.64 UR4, c[0x4][0x158] ;  /* 0x01002b00ff0477ac */ /* 0x000e220008000a00 */
[----:B------:R-:W-:Y:S02]  /*bad0*/  HFMA2 R12, -RZ, RZ, 0, 5.9604644775390625e-08 ;  /* 0x00000001ff0c7431 */ /* 0x000fe400000001ff */
[----:B------:R-:W-:Y:S01]  /*bae0*/  IMAD.MOV.U32 R8, RZ, RZ, 0x4e ;  /* 0x0000004eff087424 */ /* 0x000fe200078e00ff */
[----:B------:R1:W2:Y:S01]  /*baf0*/  LDC.64 R2, c[0x4][R0] ;  /* 0x0100000000027b82 */ /* 0x0002a20000000a00 */
[----:B------:R-:W3:Y:S01]  /*bb00*/  LDCU.64 UR6, c[0x4][0x160] ;  /* 0x01002c00ff0677ac */ /* 0x000ee20008000a00 */
[----:B------:R-:W-:Y:S01]  /*bb10*/  IMAD.MOV.U32 R13, RZ, RZ, RZ ;  /* 0x000000ffff0d7224 */ /* 0x000fe200078e00ff */
[----:B------:R-:W4:Y:S01]  /*bb20*/  LDCU.64 UR8, c[0x4][0x68] ;  /* 0x01000d00ff0877ac */ /* 0x000f220008000a00 */
[----:B0-----:R-:W-:Y:S01]  /*bb30*/  IMAD.U32 R4, RZ, RZ, UR4 ;  /* 0x00000004ff047e24 */ /* 0x001fe2000f8e00ff */
[----:B------:R-:W-:Y:S01]  /*bb40*/  MOV R5, UR5 ;  /* 0x0000000500057c02 */ /* 0x000fe20008000f00 */
[----:B---3--:R-:W-:-:S02]  /*bb50*/  IMAD.U32 R6, RZ, RZ, UR6 ;  /* 0x00000006ff067e24 */ /* 0x008fc4000f8e00ff */
[----:B------:R-:W-:Y:S01]  /*bb60*/  IMAD.U32 R7, RZ, RZ, UR7 ;  /* 0x00000007ff077e24 */ /* 0x000fe2000f8e00ff */
[----:B----4-:R-:W-:Y:S01]  /*bb70*/  MOV R10, UR8 ;  /* 0x00000008000a7c02 */ /* 0x010fe20008000f00 */
[----:B-1----:R-:W-:-:S07]  /*bb80*/  IMAD.U32 R11, RZ, RZ, UR9 ;  /* 0x00000009ff0b7e24 */ /* 0x002fce000f8e00ff */
[----:B------:R-:W-:-:S07]  /*bb90*/  LEPC R20, `(.L_x_248) ;  /* 0x000000001014794e */ /* 0x000fce0000000000 */
[----:B--2---:R-:W-:Y:S05]  /*bba0*/  CALL.ABS.NOINC R2 ;  /* 0x0000000002007343 */ /* 0x004fea0003c00000 */
.L_x_248:
[----:B------:R-:W-:Y:S01]  /*bbb0*/  PRMT R0, RZ, 0x7610, R0 ;  /* 0x00007610ff007816 */ /* 0x000fe20000000000 */
[----:B------:R-:W-:Y:S06]  /*bbc0*/  BRA `(.L_x_221) ;  /* 0x00000000001c7947 */ /* 0x000fec0003800000 */
.L_x_245:
[----:B------:R-:W2:Y:S02]  /*bbd0*/  LDG.E.64 R2, desc[UR36][R2.64] ;  /* 0x0000002402027981 */ /* 0x000ea4000c1e1b00 */
[----:B--2---:R-:W0:Y:S02]  /*bbe0*/  I2F.U64 R0, R2 ;  /* 0x0000000200007312 */ /* 0x004e240000301000 */
[----:B0-----:R-:W-:Y:S01]  /*bbf0*/  F2FP.BF16.F32.PACK_AB R0, RZ, R0 ;  /* 0x00000000ff00723e */ /* 0x001fe200000010ff */
[----:B------:R-:W-:Y:S06]  /*bc00*/  BRA `(.L_x_221) ;  /* 0x00000000000c7947 */ /* 0x000fec0003800000 */
.L_x_244:
[----:B------:R-:W2:Y:S02]  /*bc10*/  LDG.E R2, desc[UR36][R2.64] ;  /* 0x0000002402027981 */ /* 0x000ea4000c1e1900 */
[----:B--2---:R-:W-:-:S04]  /*bc20*/  I2FP.F32.U32 R0, R2 ;  /* 0x0000000200007245 */ /* 0x004fc80000201000 */
[----:B------:R-:W-:-:S07]  /*bc30*/  F2FP.BF16.F32.PACK_AB R0, RZ, R0 ;  /* 0x00000000ff00723e */ /* 0x000fce00000010ff */
.L_x_221:
[----:B-----5:R-:W-:Y:S01]  /*bc40*/  IMAD.U32 R0, R0, 0x10000, RZ ;  /* 0x0001000000007824 */ /* 0x020fe200078e00ff */
[----:B------:R-:W-:-:S03]  /*bc50*/  UPRMT UR4, UR42, 0x9910, URZ ;  /* 0x000099102a047896 */ /* 0x000fc600080000ff */
[----:B------:R-:W-:Y:S01]  /*bc60*/  FMUL.RZ R4, R0, 0.15915493667125701904 ;  /* 0x3e22f98300047820 */ /* 0x000fe2000040c000 */
[----:B------:R-:W-:-:S03]  /*bc70*/  UISETP.GT.AND UP0, UPT, UR4, 0x9, UPT ;  /* 0x000000090400788c */ /* 0x000fc6000bf04270 */
[----:B0-----:R-:W0:Y:S08]  /*bc80*/  MUFU.COS R2, R4 ;  /* 0x0000000400027308 */ /* 0x001e300000000000 */
[----:B------:R-:W-:Y:S08]  /*bc90*/  MUFU.SIN R0, R4 ;  /* 0x0000000400007308 */ /* 0x000ff00000000400 */
[----:B0-----:R-:W0:Y:S02]  /*bca0*/  MUFU.RCP R3, R2 ;  /* 0x0000000200037308 */ /* 0x001e240000001000 */
[----:B0-----:R-:W-:-:S06]  /*bcb0*/  FMUL.FTZ R0, R0, R3 ;  /* 0x0000000300007220 */ /* 0x001fcc0000410000 */
        /* <DEDUP_REMOVED lines=10> */
[----:B01----:R-:W-:-:S04]  /*bd60*/  SHF.L.U32 R0, R3, 0x10, RZ ;  /* 0x0000001003007819 */ /* 0x003fc800000006ff */
[----:B------:R-:W0:Y:S02]  /*bd70*/  F2I.FTZ.TRUNC.NTZ R3, R0 ;  /* 0x0000000000037305 */ /* 0x000e24000021f100 */
[----:B0-----:R-:W-:Y:S01]  /*bd80*/  STG.E.U8 desc[UR36][R16.64], R3 ;  /* 0x0000000310007986 */ /* 0x001fe2000c101124 */
[----:B------:R-:W-:Y:S05]  /*bd90*/  EXIT ;  /* 0x000000000000794d */ /* 0x000fea0003800000 */
.L_x_252:
[----:B-1----:R-:W-:-:S06]  /*bda0*/  IMAD.U32 R3, R3, 0x10000, RZ ;  /* 0x0001000003037824 */ /* 0x002fcc00078e00ff */
[----:B------:R-:W1:Y:S02]  /*bdb0*/  F2I.S64.TRUNC R2, R3 ;  /* 0x0000000300027311 */ /* 0x000e64000020d900 */
[----:B-1----:R-:W-:Y:S01]  /*bdc0*/  STG.E.U8 desc[UR36][R16.64], R2 ;  /* 0x0000000210007986 */ /* 0x002fe2000c101124 */
[----:B------:R-:W-:Y:S05]  /*bdd0*/  EXIT ;  /* 0x000000000000794d */ /* 0x000fea0003800000 */
.L_x_251:
        /* <DEDUP_REMOVED lines=8> */
[----:B-1----:R-:W-:Y:S01]  /*be60*/  STG.E.64 desc[UR36][R16.64], R2 ;  /* 0x0000000210007986 */ /* 0x002fe2000c101b24 */
[----:B------:R-:W-:Y:S05]  /*be70*/  EXIT ;  /* 0x000000000000794d */ /* 0x000fea0003800000 */
.L_x_255:
[----:B-1----:R-:W-:-:S06]  /*be80*/  SHF.L.U32 R3, R3, 0x10, RZ ;  /* 0x0000001003037819 */ /* 0x002fcc00000006ff */
[----:B------:R-:W1:Y:S02]  /*be90*/  F2I.FTZ.TRUNC.NTZ R3, R3 ;  /* 0x0000000300037305 */ /* 0x000e64000021f100 */
[----:B-1----:R-:W-:Y:S01]  /*bea0*/  STG.E desc[UR36][R16.64], R3 ;  /* 0x0000000310007986 */ /* 0x002fe2000c101924 */
[----:B------:R-:W-:Y:S05]  /*beb0*/  EXIT ;  /* 0x000000000000794d */ /* 0x000fea0003800000 */
.L_x_254:
[----:B-1----:R-:W-:-:S06]  /*bec0*/  IMAD.U32 R3, R3, 0x10000, RZ ;  /* 0x0001000003037824 */ /* 0x002fcc00078e00ff */
[----:B------:R-:W1:Y:S02]  /*bed0*/  F2I.FTZ.TRUNC.NTZ R3, R3 ;  /* 0x0000000300037305 */ /* 0x000e64000021f100 */
[----:B-1----:R-:W-:Y:S01]  /*bee0*/  STG.E.U16 desc[UR36][R16.64], R3 ;  /* 0x0000000310007986 */ /* 0x002fe2000c101524 */
[----:B------:R-:W-:Y:S05]  /*bef0*/  EXIT ;  /* 0x000000000000794d */ /* 0x000fea0003800000 */
.L_x_250:
[----:B------:R-:W-:-:S09]  /*bf00*/  UISETP.GT.AND UP0, UPT, UR4, 0x6, UPT ;  /* 0x000000060400788c */ /* 0x000fd2000bf04270 */
[----:B------:R-:W-:Y:S05]  /*bf10*/  BRA.U UP0, `(.L_x_256) ;  /* 0x00000001002c7547 */ /* 0x000fea000b800000 */
[----:B------:R-:W-:-:S09]  /*bf20*/  UISETP.NE.AND UP0, UPT, UR4, 0x5, UPT ;  /* 0x000000050400788c */ /* 0x000fd2000bf05270 */
[----:B------:R-:W-:Y:S05]  /*bf30*/  BRA.U !UP0, `(.L_x_257) ;  /* 0x0000000108147547 */ /* 0x000fea000b800000 */
[----:B------:R-:W-:-:S09]  /*bf40*/  UISETP.NE.AND UP0, UPT, UR4, 0x6, UPT ;  /* 0x000000060400788c */ /* 0x000fd2000bf05270 */
[----:B------:R-:W-:Y:S05]  /*bf50*/  BRA.U UP0, `(.L_x_253) ;  /* 0x0000000900307547 */ /* 0x000fea000b800000 */
[----:B-1----:R-:W-:-:S05]  /*bf60*/  IMAD.U32 R3, R3, 0x10000, RZ ;  /* 0x0001000003037824 */ /* 0x002fca00078e00ff */
[----:B------:R-:W-:Y:S01]  /*bf70*/  STG.E desc[UR36][R16.64], R3 ;  /* 0x0000000310007986 */ /* 0x000fe2000c101924 */
[----:B------:R-:W-:Y:S05]  /*bf80*/  EXIT ;  /* 0x000000000000794d */ /* 0x000fea0003800000 */
.L_x_257:
[----:B01----:R-:W-:-:S04]  /*bf90*/  SHF.L.U32 R0, R3, 0x10, RZ ;  /* 0x0000001003007819 */ /* 0x003fc800000006ff */
[----:B------:R-:W-:-:S05]  /*bfa0*/  F2FP.F16.F32.PACK_AB R0, RZ, R0 ;  /* 0x00000000ff00723e */ /* 0x000fca00000000ff */
[----:B------:R-:W-:Y:S01]  /*bfb0*/  STG.E.U16 desc[UR36][R16.64], R0 ;  /* 0x0000000010007986 */ /* 0x000fe2000c101524 */
[----:B------:R-:W-:Y:S05]  /*bfc0*/  EXIT ;  /* 0x000000000000794d */ /* 0x000fea0003800000 */
.L_x_256:
        /* <DEDUP_REMOVED lines=8> */
[----:B------:R-:W-:Y:S01]  /*c050*/  STG.E.64 desc[UR36][R16.64], R2 ;  /* 0x0000000210007986 */ /* 0x000fe2000c101b24 */
[----:B------:R-:W-:Y:S05]  /*c060*/  EXIT ;  /* 0x000000000000794d */ /* 0x000fea0003800000 */
.L_x_259:
[----:B-1----:R-:W-:-:S04]  /*c070*/  SHF.L.U32 R3, R3, 0x10, RZ ;  /* 0x0000001003037819 */ /* 0x002fc800000006ff */
[----:B------:R-:W-:-:S04]  /*c080*/  F2FP.F16.F32.PACK_AB R3, RZ, R3 ;  /* 0x00000003ff03723e */ /* 0x000fc800000000ff */
[----:B------:R-:W-:-:S05]  /*c090*/  PRMT R3, R3, 0x5410, RZ ;  /* 0x0000541003037816 */ /* 0x000fca00000000ff */
[----:B------:R-:W-:Y:S01]  /*c0a0*/  STG.E desc[UR36][R16.64], R3 ;  /* 0x0000000310007986 */ /* 0x000fe2000c101924 */
[----:B------:R-:W-:Y:S05]  /*c0b0*/  EXIT ;  /* 0x000000000000794d */ /* 0x000fea0003800000 */
.L_x_258:
[----:B-1----:R-:W-:-:S04]  /*c0c0*/  IMAD.U32 R2, R3, 0x10000, RZ ;  /* 0x0001000003027824 */ /* 0x002fc800078e00ff */
[----:B------:R-:W-:-:S06]  /*c0d0*/  FMUL.FTZ R2, R2, 1 ;  /* 0x3f80000002027820 */ /* 0x000fcc0000410000 */
[----:B------:R-:W1:Y:S02]  /*c0e0*/  F2F.F64.F32 R2, R2 ;  /* 0x0000000200027310 */ /* 0x000e640000201800 */
[----:B-1----:R-:W-:Y:S01]  /*c0f0*/  STG.E.64 desc[UR36][R16.64], R2 ;  /* 0x0000000210007986 */ /* 0x002fe2000c101b24 */
[----:B------:R-:W-:Y:S05]  /*c100*/  EXIT ;  /* 0x000000000000794d */ /* 0x000fea0003800000 */
.L_x_249:
        /* <DEDUP_REMOVED lines=12> */
[----:B-1----:R-:W-:Y:S01]  /*c1d0*/  STG.E.U16 desc[UR36][R16.64], R3 ;  /* 0x0000000310007986 */ /* 0x002fe2000c101524 */
[----:B------:R-:W-:Y:S05]  /*c1e0*/  EXIT ;  /* 0x000000000000794d */ /* 0x000fea0003800000 */
.L_x_263:
[----:B-1----:R-:W-:Y:S01]  /*c1f0*/  SHF.L.U32 R3, R3, 0x10, RZ ;  /* 0x0000001003037819 */ /* 0x002fe200000006ff */
[----:B------:R-:W-:Y:S01]  /*c200*/  BSSY.RECONVERGENT B0, `(.L_x_264) ;  /* 0x0000013000007945 */ /* 0x000fe20003800200 */
[----:B------:R-:W-:Y:S02]  /*c210*/  IMAD.MOV.U32 R8, RZ, RZ, 0x80 ;  /* 0x00000080ff087424 */ /* 0x000fe400078e00ff */
[----:B------:R-:W-:-:S04]  /*c220*/  LOP3.LUT R2, R3, 0x7fffffff, RZ, 0xc0, !PT ;  /* 0x7fffffff03027812 */ /* 0x000fc800078ec0ff */
[----:B------:R-:W-:-:S13]  /*c230*/  ISETP.GT.U32.AND P0, PT, R2, 0x437fffff, PT ;  /* 0x437fffff0200780c */ /* 0x000fda0003f04070 */
[----:B------:R-:W-:Y:S05]  /*c240*/  @P0 BRA `(.L_x_265) ;  /* 0x0000000000380947 */ /* 0x000fea0003800000 */
[----:B------:R-:W-:-:S13]  /*c250*/  ISETP.GE.U32.AND P0, PT, R2, 0x3c000000, PT ;  /* 0x3c0000000200780c */ /* 0x000fda0003f06070 */
[----:B0-----:R-:W-:-:S04]  /*c260*/  @P0 SHF.R.U32.HI R0, RZ, 0x14, R3 ;  /* 0x00000014ff000819 */ /* 0x001fc80000011603 */
[----:B------:R-:W-:-:S04]  /*c270*/  @P0 LOP3.LUT R0, R0, 0x1, RZ, 0xc0, !PT ;  /* 0x0000000100000812 */ /* 0x000fc800078ec0ff */
[----:B------:R-:W-:-:S04]  /*c280*/  @P0 IADD3 R0, PT, PT, R3, 0x487ffff, R0 ;  /* 0x0487ffff03000810 */ /* 0x000fc80007ffe000 */
[----:B------:R-:W-:-:S04]  /*c290*/  @P0 SHF.R.U32.HI R0, RZ, 0x14, R0 ;  /* 0x00000014ff000819 */ /* 0x000fc80000011600 */
[----:B------:R-:W-:Y:S01]  /*c2a0*/  @P0 LOP3.LUT R0, R0, 0xff, RZ, 0xc0, !PT ;  /* 0x000000ff00000812 */ /* 0x000fe200078ec0ff */
[----:B------:R-:W-:Y:S06]  /*c2b0*/  @P0 BRA `(.L_x_266) ;  /* 0x0000000000100947 */ /* 0x000fec0003800000 */
[----:B------:R-:W-:Y:S01]  /*c2c0*/  FADD.FTZ R0, R2, 8192 ;  /* 0x4600000002007421 */ /* 0x000fe20000010000 */
[----:B------:R-:W-:-:S04]  /*c2d0*/  PRMT R8, RZ, 0x7610, R8 ;  /* 0x00007610ff087816 */ /* 0x000fc80000000008 */
[----:B------:R-:W-:-:S13]  /*c2e0*/  LOP3.LUT P0, R0, R0, 0xff, RZ, 0xc0, !PT ;  /* 0x000000ff00007812 */ /* 0x000fda000780c0ff */
[----:B------:R-:W-:Y:S05]  /*c2f0*/  @!P0 BRA `(.L_x_265) ;  /* 0x00000000000c8947 */ /* 0x000fea0003800000 */
.L_x_266:
[----:B------:R-:W-:-:S04]  /*c300*/  SHF.R.U32.HI R3, RZ, 0x18, R3 ;  /* 0x00000018ff037819 */ /* 0x000fc80000011603 */
[----:B------:R-:W-:-:S04]  /*c310*/  LOP3.LUT R0, R0, 0x80, R3, 0xf8, !PT ;  /* 0x0000008000007812 */ /* 0x000fc800078ef803 */
[----:B------:R-:W-:-:S07]  /*c320*/  PRMT R8, R0, 0x7610, R8 ;  /* 0x0000761000087816 */ /* 0x000fce0000000008 */
.L_x_265:
[----:B------:R-:W-:Y:S05]  /*c330*/  BSYNC.RECONVERGENT B0 ;  /* 0x0000000000007941 */ /* 0x000fea0003800200 */
.L_x_264:
[----:B------:R-:W-:Y:S01]  /*c340*/  STG.E.U8 desc[UR36][R16.64], R8 ;  /* 0x0000000810007986 */ /* 0x000fe2000c101124 */
[----:B------:R-:W-:Y:S05]  /*c350*/  EXIT ;  /* 0x000000000000794d */ /* 0x000fea0003800000 */
.L_x_262:
[----:B-1----:R-:W-:Y:S01]  /*c360*/  IMAD.U32 R3, R3, 0x10000, RZ ;  /* 0x0001000003037824 */ /* 0x002fe200078e00ff */
[----:B------:R-:W-:Y:S01]  /*c370*/  BSSY.RECONVERGENT B0, `(.L_x_267) ;  /* 0x0000013000007945 */ /* 0x000fe20003800200 */
[----:B------:R-:W-:-:S03]  /*c380*/  MOV R8, 0x80 ;  /* 0x0000008000087802 */ /* 0x000fc60000000f00 */
        /* <DEDUP_REMOVED lines=14> */
.L_x_269:
[----:B------:R-:W-:-:S04]  /*c470*/  SHF.R.U32.HI R3, RZ, 0x18, R3 ;  /* 0x00000018ff037819 */ /* 0x000fc80000011603 */
[----:B------:R-:W-:-:S04]  /*c480*/  LOP3.LUT R0, R0, 0x80, R3, 0xf8, !PT ;  /* 0x0000008000007812 */ /* 0x000fc800078ef803 */
[----:B------:R-:W-:-:S07]  /*c490*/  PRMT R8, R0, 0x7610, R8 ;  /* 0x0000761000087816 */ /* 0x000fce0000000008 */
.L_x_268:
[----:B------:R-:W-:Y:S05]  /*c4a0*/  BSYNC.RECONVERGENT B0 ;  /* 0x0000000000007941 */ /* 0x000fea0003800200 */
.L_x_267:
[----:B------:R-:W-:Y:S01]  /*c4b0*/  STG.E.U8 desc[UR36][R16.64], R8 ;  /* 0x0000000810007986 */ /* 0x000fe2000c101124 */
[----:B------:R-:W-:Y:S05]  /*c4c0*/  EXIT ;  /* 0x000000000000794d */ /* 0x000fea0003800000 */
.L_x_261:
[----:B------:R-:W-:-:S09]  /*c4d0*/  UISETP.NE.AND UP0, UPT, UR4, 0x1c, UPT ;  /* 0x0000001c0400788c */ /* 0x000fd2000bf05270 */
[----:B------:R-:W-:Y:S05]  /*c4e0*/  BRA.U !UP0, `(.L_x_270) ;  /* 0x0000000108607547 */ /* 0x000fea000b800000 */
[----:B------:R-:W-:-:S09]  /*c4f0*/  UISETP.NE.AND UP0, UPT, UR4, 0x1d, UPT ;  /* 0x0000001d0400788c */ /* 0x000fd2000bf05270 */
[----:B------:R-:W-:Y:S05]  /*c500*/  BRA.U !UP0, `(.L_x_271) ;  /* 0x0000000108487547 */ /* 0x000fea000b800000 */
[----:B------:R-:W-:-:S09]  /*c510*/  UISETP.NE.AND UP0, UPT, UR4, 0x2c, UPT ;  /* 0x0000002c0400788c */ /* 0x000fd2000bf05270 */
[----:B------:R-:W-:Y:S05]  /*c520*/  BRA.U UP0, `(.L_x_253) ;  /* 0x0000000100bc7547 */ /* 0x000fea000b800000 */
[----:B-1----:R-:W-:-:S05]  /*c530*/  IMAD.U32 R3, R3, 0x10000, RZ ;  /* 0x0001000003037824 */ /* 0x002fca00078e00ff */
[----:B------:R-:W-:-:S04]  /*c540*/  SHF.R.U32.HI R4, RZ, 0x17, R3 ;  /* 0x00000017ff047819 */ /* 0x000fc80000011603 */
[----:B------:R-:W-:-:S04]  /*c550*/  LOP3.LUT R2, R4, 0xff, RZ, 0xc0, !PT ;  /* 0x000000ff04027812 */ /* 0x000fc800078ec0ff */
[----:B------:R-:W-:-:S13]  /*c560*/  ISETP.NE.AND P1, PT, R2, 0xff, PT ;  /* 0x000000ff0200780c */ /* 0x000fda0003f25270 */
[--C-:B0-----:R-:W-:Y:S02]  /*c570*/  @P1 SHF.R.U32.HI R0, RZ, 0x16, R3.reuse ;  /* 0x00000016ff001819 */ /* 0x101fe40000011603 */
[----:B------:R-:W-:Y:S01]  /*c580*/  @P1 LOP3.LUT P0, RZ, R2, 0x3fffff, R3, 0xf8, !PT ;  /* 0x003fffff02ff1812 */ /* 0x000fe2000780f803 */
[----:B------:R-:W-:Y:S01]  /*c590*/  IMAD.MOV.U32 R3, RZ, RZ, 0xff ;  /* 0x000000ffff037424 */ /* 0x000fe200078e00ff */
[----:B------:R-:W-:-:S04]  /*c5a0*/  @P1 LOP3.LUT R0, R0, 0x1, RZ, 0xc0, !PT ;  /* 0x0000000100001812 */ /* 0x000fc800078ec0ff */
[----:B------:R-:W-:Y:S02]  /*c5b0*/  @P1 ISETP.EQ.U32.AND P2, PT, R0, 0x1, P0 ;  /* 0x000000010000180c */ /* 0x000fe40000742070 */
[----:B------:R-:W-:Y:S02]  /*c5c0*/  PLOP3.LUT P0, PT, PT, PT, PT, 0x80, 0x8 ;  /* 0x000000000008781c */ /* 0x000fe40003f0f070 */
[----:B------:R-:W-:Y:S02]  /*c5d0*/  @P1 PLOP3.LUT P0, PT, P2, PT, PT, 0x80, 0x8 ;  /* 0x000000000008181c */ /* 0x000fe4000170f070 */
[----:B------:R-:W-:-:S11]  /*c5e0*/  @P1 IADD3 R0, PT, PT, R4, 0x1, RZ ;  /* 0x0000000104001810 */ /* 0x000fd60007ffe0ff */
[----:B------:R-:W-:-:S04]  /*c5f0*/  @!P0 IMAD.MOV R0, RZ, RZ, R4 ;  /* 0x000000ffff008224 */ /* 0x000fc800078e0204 */
[----:B------:R-:W-:-:S05]  /*c600*/  @P1 IMAD.MOV.U32 R3, RZ, RZ, R0 ;  /* 0x000000ffff031224 */ /* 0x000fca00078e0000 */
[----:B------:R-:W-:Y:S01]  /*c610*/  STG.E.U8 desc[UR36][R16.64], R3 ;  /* 0x0000000310007986 */ /* 0x000fe2000c101124 */
[----:B------:R-:W-:Y:S05]  /*c620*/  EXIT ;  /* 0x000000000000794d */ /* 0x000fea0003800000 */
.L_x_271:
[----:B-1----:R-:W-:-:S06]  /*c630*/  SHF.L.U32 R3, R3, 0x10, RZ ;  /* 0x0000001003037819 */ /* 0x002fcc00000006ff */
[----:B------:R-:W1:Y:S02]  /*c640*/  F2I.U64.TRUNC R2, R3 ;  /* 0x0000000300027311 */ /* 0x000e64000020d800 */
[----:B-1----:R-:W-:Y:S01]  /*c650*/  STG.E.64 desc[UR36][R16.64], R2 ;  /* 0x0000000210007986 */ /* 0x002fe2000c101b24 */
[----:B------:R-:W-:Y:S05]  /*c660*/  EXIT ;  /* 0x000000000000794d */ /* 0x000fea0003800000 */
.L_x_270:
[----:B-1----:R-:W-:-:S06]  /*c670*/  IMAD.U32 R3, R3, 0x10000, RZ ;  /* 0x0001000003037824 */ /* 0x002fcc00078e00ff */
[----:B------:R-:W1:Y:S02]  /*c680*/  F2I.FTZ.U32.TRUNC.NTZ R3, R3 ;  /* 0x0000000300037305 */ /* 0x000e64000021f000 */
[----:B-1----:R-:W-:Y:S01]  /*c690*/  STG.E desc[UR36][R16.64], R3 ;  /* 0x0000000310007986 */ /* 0x002fe2000c101924 */
[----:B------:R-:W-:Y:S05]  /*c6a0*/  EXIT ;  /* 0x000000000000794d */ /* 0x000fea0003800000 */
.L_x_260:
        /* <DEDUP_REMOVED lines=9> */
[----:B------:R-:W-:Y:S01]  /*c740*/  STG.E.U8 desc[UR36][R16.64], R3 ;  /* 0x0000000310007986 */ /* 0x000fe2000c101124 */
[----:B------:R-:W-:Y:S05]  /*c750*/  EXIT ;  /* 0x000000000000794d */ /* 0x000fea0003800000 */
.L_x_273:
[----:B-1----:R-:W-:Y:S02]  /*c760*/  SHF.L.U32 R3, R3, 0x10, RZ ;  /* 0x0000001003037819 */ /* 0x002fe400000006ff */
[----:B------:R-:W-:-:S03]  /*c770*/  CS2R R6, SRZ ;  /* 0x0000000000067805 */ /* 0x000fc6000001ff00 */
[----:B------:R-:W-:-:S04]  /*c780*/  FMUL.FTZ R3, R3, 1 ;  /* 0x3f80000003037820 */ /* 0x000fc80000410000 */
[----:B------:R-:W1:Y:S02]  /*c790*/  F2F.F64.F32 R4, R3 ;  /* 0x0000000300047310 */ /* 0x000e640000201800 */
[----:B-1----:R-:W-:Y:S01]  /*c7a0*/  STG.E.128 desc[UR36][R16.64], R4 ;  /* 0x0000000410007986 */ /* 0x002fe2000c101d24 */
[----:B------:R-:W-:Y:S05]  /*c7b0*/  EXIT ;  /* 0x000000000000794d */ /* 0x000fea0003800000 */
.L_x_272:
[----:B------:R-:W-:-:S09]  /*c7c0*/  UISETP.NE.AND UP0, UPT, UR4, 0xf, UPT ;  /* 0x0000000f0400788c */ /* 0x000fd2000bf05270 */
[----:B------:R-:W-:Y:S05]  /*c7d0*/  BRA.U !UP0, `(.L_x_274) ;  /* 0x0000000108e87547 */ /* 0x000fea000b800000 */
[----:B------:R-:W-:-:S09]  /*c7e0*/  UISETP.NE.AND UP0, UPT, UR4, 0x17, UPT ;  /* 0x000000170400788c */ /* 0x000fd2000bf05270 */
[----:B------:R-:W-:Y:S05]  /*c7f0*/  BRA.U !UP0, `(.L_x_275) ;  /* 0x0000000108907547 */ /* 0x000fea000b800000 */
[----:B------:R-:W-:-:S09]  /*c800*/  UISETP.NE.AND UP0, UPT, UR4, 0x18, UPT ;  /* 0x000000180400788c */ /* 0x000fd2000bf05270 */
[----:B------:R-:W-:Y:S05]  /*c810*/  BRA.U !UP0, `(.L_x_276) ;  /* 0x0000000108447547 */ /* 0x000fea000b800000 */
.L_x_253:
[----:B0-----:R-:W-:Y:S01]  /*c820*/  MOV R0, 0x0 ;  /* 0x0000000000007802 */ /* 0x001fe20000000f00 */
[----:B------:R-:W0:Y:S01]  /*c830*/  LDCU.64 UR4, c[0x4][0x158] ;  /* 0x01002b00ff0477ac */ /* 0x000e220008000a00 */
[----:B------:R-:W-:Y:S02]  /*c840*/  HFMA2 R13, -RZ, RZ, 0, 0 ;  /* 0x00000000ff0d7431 */ /* 0x000fe400000001ff */
[----:B------:R-:W-:Y:S01]  /*c850*/  IMAD.MOV.U32 R8, RZ, RZ, 0x65 ;  /* 0x00000065ff087424 */ /* 0x000fe200078e00ff */
[----:B-1----:R1:W2:Y:S01]  /*c860*/  LDC.64 R2, c[0x4][R0] ;  /* 0x0100000000027b82 */ /* 0x0022a20000000a00 */
[----:B------:R-:W3:Y:S01]  /*c870*/  LDCU.64 UR6, c[0x4][0x160] ;  /* 0x01002c00ff0677ac */ /* 0x000ee20008000a00 */
[----:B------:R-:W-:Y:S01]  /*c880*/  IMAD.MOV.U32 R12, RZ, RZ, 0x1 ;  /* 0x00000001ff0c7424 */ /* 0x000fe200078e00ff */
[----:B------:R-:W4:Y:S01]  /*c890*/  LDCU.64 UR8, c[0x4][0x70] ;  /* 0x01000e00ff0877ac */ /* 0x000f220008000a00 */
[----:B0-----:R-:W-:Y:S02]  /*c8a0*/  IMAD.U32 R4, RZ, RZ, UR4 ;  /* 0x00000004ff047e24 */ /* 0x001fe4000f8e00ff */
[----:B------:R-:W-:Y:S01]  /*c8b0*/  IMAD.U32 R5, RZ, RZ, UR5 ;  /* 0x00000005ff057e24 */ /* 0x000fe2000f8e00ff */
[----:B---3--:R-:W-:Y:S01]  /*c8c0*/  MOV R6, UR6 ;  /* 0x0000000600067c02 */ /* 0x008fe20008000f00 */
[----:B------:R-:W-:-:S02]  /*c8d0*/  IMAD.U32 R7, RZ, RZ, UR7 ;  /* 0x00000007ff077e24 */ /* 0x000fc4000f8e00ff */
[----:B----4-:R-:W-:Y:S01]  /*c8e0*/  IMAD.U32 R10, RZ, RZ, UR8 ;  /* 0x00000008ff0a7e24 */ /* 0x010fe2000f8e00ff */
[----:B-1----:R-:W-:-:S07]  /*c8f0*/  MOV R11, UR9 ;  /* 0x00000009000b7c02 */ /* 0x002fce0008000f00 */
[----:B------:R-:W-:-:S07]  /*c900*/  LEPC R20, `(.L_x_277) ;  /* 0x000000001014794e */ /* 0x000fce0000000000 */
[----:B--2---:R-:W-:Y:S05]  /*c910*/  CALL.ABS.NOINC R2 ;  /* 0x0000000002007343 */ /* 0x004fea0003c00000 */
.L_x_277:
[----:B------:R-:W-:Y:S05]  /*c920*/  EXIT ;  /* 0x000000000000794d */ /* 0x000fea0003800000 */
.L_x_276:
        /* <DEDUP_REMOVED lines=13> */
.L_x_279:
[----:B------:R-:W-:Y:S05]  /*ca00*/  BSYNC.RECONVERGENT B0 ;  /* 0x0000000000007941 */ /* 0x000fea0003800200 */
.L_x_278:
[----:B------:R-:W-:-:S05]  /*ca10*/  LOP3.LUT R3, R0, 0x80, R3, 0xf8, !PT ;  /* 0x0000008000037812 */ /* 0x000fca00078ef803 */
[----:B------:R-:W-:Y:S01]  /*ca20*/  STG.E.U8 desc[UR36][R16.64], R3 ;  /* 0x0000000310007986 */ /* 0x000fe2000c101124 */
[----:B------:R-:W-:Y:S05]  /*ca30*/  EXIT ;  /* 0x000000000000794d */ /* 0x000fea0003800000 */
.L_x_275:
        /* <DEDUP_REMOVED lines=12> */
.L_x_281:
[----:B0-----:R-:W-:Y:S01]  /*cb00*/  IMAD.MOV.U32 R0, RZ, RZ, 0x7f ;  /* 0x0000007fff007424 */ /* 0x001fe200078e00ff */
[----:B------:R-:W-:-:S04]  /*cb10*/  ISETP.GT.U32.AND P0, PT, R2, 0x7f800000, PT ;  /* 0x7f8000000200780c */ /* 0x000fc80003f04070 */
[----:B------:R-:W-:-:S09]  /*cb20*/  SEL R0, R0, 0x7c, P0 ;  /* 0x0000007c00007807 */ /* 0x000fd20000000000 */
.L_x_282:
[----:B------:R-:W-:Y:S05]  /*cb30*/  BSYNC.RECONVERGENT B0 ;  /* 0x0000000000007941 */ /* 0x000fea0003800200 */
.L_x_280:
[----:B------:R-:W-:-:S04]  /*cb40*/  SHF.R.U32.HI R3, RZ, 0x18, R3 ;  /* 0x00000018ff037819 */ /* 0x000fc80000011603 */
[----:B------:R-:W-:-:S05]  /*cb50*/  LOP3.LUT R3, R0, 0x80, R3, 0xf8, !PT ;  /* 0x0000008000037812 */ /* 0x000fca00078ef803 */
[----:B------:R-:W-:Y:S01]  /*cb60*/  STG.E.U8 desc[UR36][R16.64], R3 ;  /* 0x0000000310007986 */ /* 0x000fe2000c101124 */
[----:B------:R-:W-:Y:S05]  /*cb70*/  EXIT ;  /* 0x000000000000794d */ /* 0x000fea0003800000 */
.L_x_274:
[----:B-1----:R-:W-:Y:S01]  /*cb80*/  STG.E.U16 desc[UR36][R16.64], R3 ;  /* 0x0000000310007986 */ /* 0x002fe2000c101524 */
[----:B------:R-:W-:Y:S05]  /*cb90*/  EXIT ;  /* 0x000000000000794d */ /* 0x000fea0003800000 */
.L_x_283:
[----:B------:R-:W-:-:S00]  /*cba0*/  BRA `(.L_x_283) ;  /* 0xfffffffc00fc7947 */ /* 0x000fc0000383ffff */
[----:B------:R-:W-:-:S00]  /*cbb0*/  NOP ;  /* 0x0000000000007918 */ /* 0x000fc00000000000 */
        /* <DEDUP_REMOVED lines=12> */
.L_x_6588:


//--------------------- .text._ZN2at6native27unrolled_elementwise_kernelIZZZNS0_15tan_kernel_cudaERNS_18TensorIteratorBaseEENKUlvE0_clEvENKUlvE2_clEvEUlN3c108BFloat16EE_St5arrayIPcLm2EELi4E23TrivialOffsetCalculatorILi1EjESD_NS0_6memory12LoadWithCastILi1EEENSE_13StoreWithCastILi1EEEEEviT_T0_T2_T3_T4_T5_ --------------------------
	.section	.text._ZN2at6native27unrolled_elementwise_kernelIZZZNS0_15tan_kernel_cudaERNS_18TensorIteratorBaseEENKUlvE0_clEvENKUlvE2_clEvEUlN3c108BFloat16EE_St5arrayIPcLm2EELi4E23TrivialOffsetCalculatorILi1EjESD_NS0_6memory12LoadWithCastILi1EEENSE_13StoreWithCastILi1EEEEEviT_T0_T2_T3_T4_T5_,"ax",@progbits
	.align	128
        .global         _ZN2at6native27unrolled_elementwise_kernelIZZZNS0_15tan_kernel_cudaERNS_18TensorIteratorBaseEENKUlvE0_clEvENKUlvE2_clEvEUlN3c108BFloat16EE_St5arrayIPcLm2EELi4E23TrivialOffsetCalculatorILi1EjESD_NS0_6memory12LoadWithCastILi1EEENSE_13StoreWithCastILi1EEEEEviT_T0_T2_T3_T4_T5_
        .type           _ZN2at6native27unrolled_elementwise_kernelIZZZNS0_15tan_kernel_cudaERNS_18TensorIteratorBaseEENKUlvE0_clEvENKUlvE2_clEvEUlN3c108BFloat16EE_St5arrayIPcLm2EELi4E23TrivialOffsetCalculatorILi1EjESD_NS0_6memory12LoadWithCastILi1EEENSE_13StoreWithCastILi1EEEEEviT_T0_T2_T3_T4_T5_,@function
        .size           _ZN2at6native27unrolled_elementwise_kernelIZZZNS0_15tan_kernel_cudaERNS_18TensorIteratorBaseEENKUlvE0_clEvENKUlvE2_clEvEUlN3c108BFloat16EE_St5arrayIPcLm2EELi4E23TrivialOffsetCalculatorILi1EjESD_NS0_6memory12LoadWithCastILi1EEENSE_13StoreWithCastILi1EEEEEviT_T0_T2_T3_T4_T5_,(.L_x_6589 - _ZN2at6native27unrolled_elementwise_kernelIZZZNS0_15tan_kernel_cudaERNS_18TensorIteratorBaseEENKUlvE0_clEvENKUlvE2_clEvEUlN3c108BFloat16EE_St5arrayIPcLm2EELi4E23TrivialOffsetCalculatorILi1EjESD_NS0_6memory12LoadWithCastILi1EEENSE_13StoreWithCastILi1EEEEEviT_T0_T2_T3_T4_T5_)
        .other          _ZN2at6native27unrolled_elementwise_kernelIZZZNS0_15tan_kernel_cudaERNS_18TensorIteratorBaseEENKUlvE0_clEvENKUlvE2_clEvEUlN3c108BFloat16EE_St5arrayIPcLm2EELi4E23TrivialOffsetCalculatorILi1EjESD_NS0_6memory12LoadWithCastILi1EEENSE_13StoreWithCastILi1EEEEEviT_T0_T2_T3_T4_T5_,@"STO_CUDA_ENTRY STV_DEFAULT"
_ZN2at6native27unrolled_elementwise_kernelIZZZNS0_15tan_kernel_cudaERNS_18TensorIteratorBaseEENKUlvE0_clEvENKUlvE2_clEvEUlN3c108BFloat16EE_St5arrayIPcLm2EELi4E23TrivialOffsetCalculatorILi1EjESD_NS0_6memory12LoadWithCastILi1EEENSE_13StoreWithCastILi1EEEEEviT_T0_T2_T3_T4_T5_:
.text._ZN2at6native27unrolled_elementwise_kernelIZZZNS0_15tan_kernel_cudaERNS_18TensorIteratorBaseEENKUlvE0_clEvENKUlvE2_clEvEUlN3c108BFloat16EE_St5arrayIPcLm2EELi4E23TrivialOffsetCalculatorILi1EjESD_NS0_6memory12LoadWithCastILi1EEENSE_13StoreWithCastILi1EEEEEviT_T0_T2_T3_T4_T5_:
[----:B------:R-:W0:Y:S01]  /*0000*/  LDC R1, c[0x0][0x37c] ;  /* 0x0000df00ff017b82 */ /* 0x000e220000000800 */
[----:B------:R-:W1:Y:S07]  /*0010*/  S2R R2, SR_CTAID.X ;  /* 0x0000000000027919 */ /* 0x000e6e0000002500 */
[----:B------:R-:W1:Y:S01]  /*0020*/  LDC R3, c[0x0][0x380] ;  /* 0x0000e000ff037b82 */ /* 0x000e620000000800 */
[----:B------:R-:W2:Y:S01]  /*0030*/  LDCU.64 UR36, c[0x0][0x358] ;  /* 0x00006b00ff2477ac */ /* 0x000ea20008000a00 */
[----:B------:R-:W-:Y:S01]  /*0040*/  BSSY.RECONVERGENT B6, `(.L_x_284) ;  /* 0x000011d000067945 */ /* 0x000fe20003800200 */
[----:B------:R-:W3:Y:S01]  /*0050*/  S2R R19, SR_TID.X ;  /* 0x0000000000137919 */ /* 0x000ee20000002100 */
[----:B------:R-:W-:Y:S01]  /*0060*/  PRMT R17, RZ, 0x7610, R17 ;  /* 0x00007610ff117816 */ /* 0x000fe20000000011 */
[----:B------:R-:W4:Y:S01]  /*0070*/  LDCU.U8 UR38, c[0x0][0x39c] ;  /* 0x00007380ff2677ac */ /* 0x000f220008000000 */
[----:B-1----:R-:W-:-:S02]  /*0080*/  IMAD R16, R2, -0x200, R3 ;  /* 0xfffffe0002107824 */ /* 0x002fc400078e0203 */
[----:B---3--:R-:W-:-:S03]  /*0090*/  IMAD.MOV.U32 R25, RZ, RZ, R19 ;  /* 0x000000ffff197224 */ /* 0x008fc600078e0013 */
[----:B------:R-:W-:-:S13]  /*00a0*/  ISETP.GE.AND P0, PT, R19, R16, PT ;  /* 0x000000101300720c */ /* 0x000fda0003f06270 */
[----:B0-2-4-:R-:W-:Y:S05]  /*00b0*/  @P0 BRA `(.L_x_285) ;  /* 0x0000001000540947 */ /* 0x015fea0003800000 */
[----:B------:R-:W0:Y:S01]  /*00c0*/  LDC.64 R4, c[0x0][0x390] ;  /* 0x0000e400ff047b82 */ /* 0x000e220000000a00 */
[----:B------:R-:W1:Y:S01]  /*00d0*/  LDCU UR5, c[0x0][0x3a0] ;  /* 0x00007400ff0577ac */ /* 0x000e620008000800 */
[----:B------:R-:W-:Y:S01]  /*00e0*/  IMAD R0, R2, 0x200, R25 ;  /* 0x0000020002007824 */ /* 0x000fe200078e0219 */
[----:B------:R-:W-:-:S04]  /*00f0*/  UPRMT UR4, UR38, 0x9910, URZ ;  /* 0x0000991026047896 */ /* 0x000fc800080000ff */
[----:B------:R-:W-:Y:S01]  /*0100*/  UISETP.GT.AND UP0, UPT, UR4, 0x9, UPT ;  /* 0x000000090400788c */ /* 0x000fe2000bf04270 */
[----:B-1----:R-:W-:-:S05]  /*0110*/  IMAD R3, R0, UR5, RZ ;  /* 0x0000000500037c24 */ /* 0x002fca000f8e02ff */
[----:B0-----:R-:W-:-:S05]  /*0120*/  IADD3 R4, P0, PT, R3, R4, RZ ;  /* 0x0000000403047210 */ /* 0x001fca0007f1e0ff */
[----:B------:R-:W-:Y:S01]  /*0130*/  IMAD.X R5, RZ, RZ, R5, P0 ;  /* 0x000000ffff057224 */ /* 0x000fe200000e0605 */
        /* <DEDUP_REMOVED lines=11> */
[----:B0-----:R-:W-:-:S04]  /*01f0*/  F2FP.BF16.F32.PACK_AB R0, RZ, R0 ;  /* 0x00000000ff00723e */ /* 0x001fc800000010ff */
[----:B------:R-:W-:Y:S01]  /*0200*/  PRMT R17, R0, 0x7610, R17 ;  /* 0x0000761000117816 */ /* 0x000fe20000000011 */
[----:B------:R-:W-:Y:S06]  /*0210*/  BRA `(.L_x_291) ;  /* 0x0000000c00f87947 */ /* 0x000fec0003800000 */
.L_x_289:
[----:B------:R-:W2:Y:S02]  /*0220*/  LDG.E.U8 R4, desc[UR36][R4.64] ;  /* 0x0000002404047981 */ /* 0x000ea4000c1e1100 */
[----:B--2---:R-:W-:-:S04]  /*0230*/  I2FP.F32.U32 R0, R4 ;  /* 0x0000000400007245 */ /* 0x004fc80000201000 */
[----:B------:R-:W-:-:S04]  /*0240*/  F2FP.BF16.F32.PACK_AB R0, RZ, R0 ;  /* 0x00000000ff00723e */ /* 0x000fc800000010ff */
[----:B------:R-:W-:Y:S01]  /*0250*/  PRMT R17, R0, 0x7610, R17 ;  /* 0x0000761000117816 */ /* 0x000fe20000000011 */
[----:B------:R-:W-:Y:S06]  /*0260*/  BRA `(.L_x_291) ;  /* 0x0000000c00e47947 */ /* 0x000fec0003800000 */
.L_x_288:
        /* <DEDUP_REMOVED lines=8> */
[----:B0-----:R-:W-:-:S04]  /*02f0*/  F2FP.BF16.F32.PACK_AB R0, RZ, R0 ;  /* 0x00000000ff00723e */ /* 0x001fc800000010ff */
[----:B------:R-:W-:Y:S01]  /*0300*/  PRMT R17, R0, 0x7610, R17 ;  /* 0x0000761000117816 */ /* 0x000fe20000000011 */
[----:B------:R-:W-:Y:S06]  /*0310*/  BRA `(.L_x_291) ;  /* 0x0000000c00b87947 */ /* 0x000fec0003800000 */
.L_x_293:
[----:B------:R-:W2:Y:S02]  /*0320*/  LDG.E R4, desc[UR36][R4.64] ;  /* 0x0000002404047981 */ /* 0x000ea4000c1e1900 */
[----:B--2---:R-:W-:-:S04]  /*0330*/  I2FP.F32.S32 R0, R4 ;  /* 0x0000000400007245 */ /* 0x004fc80000201400 */
[----:B------:R-:W-:-:S04]  /*0340*/  F2FP.BF16.F32.PACK_AB R0, RZ, R0 ;  /* 0x00000000ff00723e */ /* 0x000fc800000010ff */
[----:B------:R-:W-:Y:S01]  /*0350*/  PRMT R17, R0, 0x7610, R17 ;  /* 0x0000761000117816 */ /* 0x000fe20000000011 */
[----:B------:R-:W-:Y:S06]  /*0360*/  BRA `(.L_x_291) ;  /* 0x0000000c00a47947 */ /* 0x000fec0003800000 */
.L_x_292:
[----:B------:R-:W2:Y:S02]  /*0370*/  LDG.E.U16 R4, desc[UR36][R4.64] ;  /* 0x0000002404047981 */ /* 0x000ea4000c1e1500 */
[----:B--2---:R-:W0:Y:S02]  /*0380*/  I2F.S16 R0, R4 ;  /* 0x0000000400007306 */ /* 0x004e240000101400 */
[----:B0-----:R-:W-:-:S04]  /*0390*/  F2FP.BF16.F32.PACK_AB R0, RZ, R0 ;  /* 0x00000000ff00723e */ /* 0x001fc800000010ff */
[----:B------:R-:W-:Y:S01]  /*03a0*/  PRMT R17, R0, 0x7610, R17 ;  /* 0x0000761000117816 */ /* 0x000fe20000000011 */
[----:B------:R-:W-:Y:S06]  /*03b0*/  BRA `(.L_x_291) ;  /* 0x0000000c00907947 */ /* 0x000fec0003800000 */
.L_x_287:
        /* <DEDUP_REMOVED lines=9> */
.L_x_295:
[----:B------:R-:W2:Y:S02]  /*0450*/  LDG.E.U16 R0, desc[UR36][R4.64] ;  /* 0x0000002404007981 */ /* 0x000ea4000c1e1500 */
[----:B--2---:R-:W-:-:S05]  /*0460*/  HADD2.F32 R0, -RZ, R0.H0_H0 ;  /* 0x20000000ff007230 */ /* 0x004fca0000004100 */
[----:B------:R-:W-:-:S04]  /*0470*/  F2FP.BF16.F32.PACK_AB R0, RZ, R0 ;  /* 0x00000000ff00723e */ /* 0x000fc800000010ff */
[----:B------:R-:W-:Y:S01]  /*0480*/  PRMT R17, R0, 0x7610, R17 ;  /* 0x0000761000117816 */ /* 0x000fe20000000011 */
[----:B------:R-:W-:Y:S06]  /*0490*/  BRA `(.L_x_291) ;  /* 0x0000000c00587947 */ /* 0x000fec0003800000 */
.L_x_294:
        /* <DEDUP_REMOVED lines=9> */
.L_x_297:
[----:B------:R-:W2:Y:S02]  /*0530*/  LDG.E.U16 R4, desc[UR36][R4.64] ;  /* 0x0000002404047981 */ /* 0x000ea4000c1e1500 */
[----:B--2---:R-:W-:-:S05]  /*0540*/  HADD2.F32 R0, -RZ, R4.H0_H0 ;  /* 0x20000004ff007230 */ /* 0x004fca0000004100 */
[----:B------:R-:W-:-:S04]  /*0550*/  F2FP.BF16.F32.PACK_AB R0, RZ, R0 ;  /* 0x00000000ff00723e */ /* 0x000fc800000010ff */
[----:B------:R-:W-:Y:S01]  /*0560*/  PRMT R17, R0, 0x7610, R17 ;  /* 0x0000761000117816 */ /* 0x000fe20000000011 */
[----:B------:R-:W-:Y:S06]  /*0570*/  BRA `(.L_x_291) ;  /* 0x0000000c00207947 */ /* 0x000fec0003800000 */
.L_x_296:
        /* <DEDUP_REMOVED lines=10> */
[----:B------:R-:W-:-:S04]  /*0620*/  F2FP.BF16.F32.PACK_AB R0, RZ, R0 ;  /* 0x00000000ff00723e */ /* 0x000fc800000010ff */
[----:B------:R-:W-:Y:S01]  /*0630*/  PRMT R17, R0, 0x7610, R17 ;  /* 0x0000761000117816 */ /* 0x000fe20000000011 */
[----:B------:R-:W-:Y:S06]  /*0640*/  BRA `(.L_x_291) ;  /* 0x0000000800ec7947 */ /* 0x000fec0003800000 */
.L_x_286:
        /* <DEDUP_REMOVED lines=11> */
[----:B------:R-:W-:-:S04]  /*0700*/  F2FP.BF16.F32.PACK_AB R0, RZ, R0 ;  /* 0x00000000ff00723e */ /* 0x000fc800000010ff */
[----:B------:R-:W-:Y:S01]  /*0710*/  PRMT R17, R0, 0x7610, R17 ;  /* 0x0000761000117816 */ /* 0x000fe20000000011 */
[----:B------:R-:W-:Y:S06]  /*0720*/  BRA `(.L_x_291) ;  /* 0x0000000800b47947 */ /* 0x000fec0003800000 */
.L_x_300:
        /* <DEDUP_REMOVED lines=13> */
.L_x_299:
        /* <DEDUP_REMOVED lines=12> */
[----:B0-----:R-:W-:-:S05]  /*08c0*/  IMAD.MOV R6, RZ, RZ, -R6 ;  /* 0x000000ffff067224 */ /* 0x001fca00078e0a06 */
[----:B------:R-:W-:-:S05]  /*08d0*/  VIADDMNMX.U32 R6, R6, R7, 0x4, !PT ;  /* 0x0000000406067446 */ /* 0x000fca0007800007 */
[----:B------:R-:W-:-:S04]  /*08e0*/  VIADD R6, R6, 0xfffffffc ;  /* 0xfffffffc06067836 */ /* 0x000fc80000000000 */
[----:B------:R-:W-:Y:S01]  /*08f0*/  IMAD.SHL.U32 R8, R6, 0x800000, RZ ;  /* 0x0080000006087824 */ /* 0x000fe200078e00ff */
[C---:B------:R-:W-:Y:S01]  /*0900*/  SHF.L.U32 R7, R3.reuse, R6, RZ ;  /* 0x0000000603077219 */ /* 0x040fe200000006ff */
        /* <DEDUP_REMOVED lines=10> */
.L_x_302:
[----:B------:R-:W2:Y:S02]  /*09b0*/  LDG.E.U8 R4, desc[UR36][R4.64] ;  /* 0x0000002404047981 */ /* 0x000ea4000c1e1100 */
[C---:B--2---:R-:W-:Y:S02]  /*09c0*/  IMAD.SHL.U32 R3, R4.reuse, 0x2000000, RZ ;  /* 0x0200000004037824 */ /* 0x044fe400078e00ff */
[----:B------:R-:W-:-:S03]  /*09d0*/  IMAD.SHL.U32 R6, R4, 0x100, RZ ;  /* 0x0000010004067824 */ /* 0x000fc600078e00ff */
[----:B------:R-:W-:-:S13]  /*09e0*/  ISETP.GT.U32.AND P0, PT, R3, 0x7ffffff, PT ;  /* 0x07ffffff0300780c */ /* 0x000fda0003f04070 */
[----:B------:R-:W-:Y:S02]  /*09f0*/  @!P0 LOP3.LUT R0, R6, 0x7f00, RZ, 0xc0, !PT ;  /* 0x00007f0006008812 */ /* 0x000fe400078ec0ff */
[----:B------:R-:W-:Y:S02]  /*0a00*/  @P0 LEA.HI R3, R3, 0x70000000, RZ, 0x1c ;  /* 0x7000000003030811 */ /* 0x000fe400078fe0ff */
[----:B------:R-:W-:Y:S02]  /*0a10*/  @!P0 LOP3.LUT R0, R0, 0x3f000000, RZ, 0xfc, !PT ;  /* 0x3f00000000008812 */ /* 0x000fe400078efcff */
[----:B------:R-:W-:-:S03]  /*0a20*/  PRMT R6, R6, 0x9910, RZ ;  /* 0x0000991006067816 */ /* 0x000fc600000000ff */
[----:B------:R-:W-:Y:S01]  /*0a30*/  @!P0 FADD.FTZ R0, R0, -0.5 ;  /* 0xbf00000000008421 */ /* 0x000fe20000010000 */
[----:B------:R-:W-:Y:S01]  /*0a40*/  @P0 FMUL.FTZ R0, R3, 1.9259299443872358531e-34 ;  /* 0x0780000003000820 */ /* 0x000fe20000410000 */
[----:B------:R-:W-:-:S05]  /*0a50*/  IMAD.MOV.U32 R3, RZ, RZ, R6 ;  /* 0x000000ffff037224 */ /* 0x000fca00078e0006 */
[----:B------:R-:W-:-:S04]  /*0a60*/  LOP3.LUT R0, R0, 0x80000000, R3, 0xf8, !PT ;  /* 0x8000000000007812 */ /* 0x000fc800078ef803 */
[----:B------:R-:W-:-:S04]  /*0a70*/  F2FP.BF16.F32.PACK_AB R0, RZ, R0 ;  /* 0x00000000ff00723e */ /* 0x000fc800000010ff */
[----:B------:R-:W-:Y:S01]  /*0a80*/  PRMT R17, R0, 0x7610, R17 ;  /* 0x0000761000117816 */ /* 0x000fe20000000011 */
[----:B------:R-:W-:Y:S06]  /*0a90*/  BRA `(.L_x_291) ;  /* 0x0000000400d87947 */ /* 0x000fec0003800000 */
.L_x_301:
[----:B------:R0:W5:Y:S01]  /*0aa0*/  LDG.E.U16 R17, desc[UR36][R4.64] ;  /* 0x0000002404117981 */ /* 0x000162000c1e1500 */
[----:B------:R-:W-:Y:S05]  /*0ab0*/  BRA `(.L_x_291) ;  /* 0x0000000400d07947 */ /* 0x000fea0003800000 */
.L_x_298:
        /* <DEDUP_REMOVED lines=10> */
[----:B------:R-:W-:-:S04]  /*0b60*/  F2FP.BF16.F32.PACK_AB R0, RZ, R0 ;  /* 0x00000000ff00723e */ /* 0x000fc800000010ff */
[----:B------:R-:W-:Y:S01]  /*0b70*/  PRMT R17, R0, 0x7610, R17 ;  /* 0x0000761000117816 */ /* 0x000fe20000000011 */
[----:B------:R-:W-:Y:S06]  /*0b80*/  BRA `(.L_x_291) ;  /* 0x00000004009c7947 */ /* 0x000fec0003800000 */
.L_x_305:
        /* <DEDUP_REMOVED lines=21> */
.L_x_309:
[----:B------:R-:W-:Y:S05]  /*0ce0*/  BSYNC.RECONVERGENT B1 ;  /* 0x0000000000017941 */ /* 0x000fea0003800200 */
.L_x_308:
[----:B------:R-:W-:Y:S01]  /*0cf0*/  IMAD.SHL.U32 R0, R0, 0x100000, RZ ;  /* 0x0010000000007824 */ /* 0x000fe200078e00ff */
[----:B------:R-:W-:-:S04]  /*0d00*/  LEA R3, R3, 0x3b800000, 0x17 ;  /* 0x3b80000003037811 */ /* 0x000fc800078eb8ff */
[----:B------:R-:W-:-:S07]  /*0d10*/  LOP3.LUT R0, R3, R0, R7, 0xfe, !PT ;  /* 0x0000000003007212 */ /* 0x000fce00078efe07 */
.L_x_307:
[----:B------:R-:W-:Y:S05]  /*0d20*/  BSYNC.RECONVERGENT B0 ;  /* 0x0000000000007941 */ /* 0x000fea0003800200 */
.L_x_306:
[----:B------:R-:W-:-:S04]  /*0d30*/  F2FP.BF16.F32.PACK_AB R0, RZ, R0 ;  /* 0x00000000ff00723e */ /* 0x000fc800000010ff */
[----:B------:R-:W-:Y:S01]  /*0d40*/  PRMT R17, R0, 0x7610, R17 ;  /* 0x0000761000117816 */ /* 0x000fe20000000011 */
[----:B------:R-:W-:Y:S06]  /*0d50*/  BRA `(.L_x_291) ;  /* 0x0000000400287947 */ /* 0x000fec0003800000 */
.L_x_304:
        /* <DEDUP_REMOVED lines=21> */
.L_x_313:
[----:B------:R-:W-:Y:S05]  /*0eb0*/  BSYNC.RECONVERGENT B1 ;  /* 0x0000000000017941 */ /* 0x000fea0003800200 */
.L_x_312:
[----:B------:R-:W-:Y:S01]  /*0ec0*/  IMAD.SHL.U32 R0, R0, 0x200000, RZ ;  /* 0x0020000000007824 */ /* 0x000fe200078e00ff */
[----:B------:R-:W-:-:S04]  /*0ed0*/  LEA R3, R3, 0x37800000, 0x17 ;  /* 0x3780000003037811 */ /* 0x000fc800078eb8ff */
[----:B------:R-:W-:-:S07]  /*0ee0*/  LOP3.LUT R0, R3, R0, R7, 0xfe, !PT ;  /* 0x0000000003007212 */ /* 0x000fce00078efe07 */
.L_x_311:
[----:B------:R-:W-:Y:S05]  /*0ef0*/  BSYNC.RECONVERGENT B0 ;  /* 0x0000000000007941 */ /* 0x000fea0003800200 */
.L_x_310:
[----:B------:R-:W-:-:S04]  /*0f00*/  F2FP.BF16.F32.PACK_AB R0, RZ, R0 ;  /* 0x00000000ff00723e */ /* 0x000fc800000010ff */
[----:B------:R-:W-:Y:S01]  /*0f10*/  PRMT R17, R0, 0x7610, R17 ;  /* 0x0000761000117816 */ /* 0x000fe20000000011 */
[----:B------:R-:W-:Y:S06]  /*0f20*/  BRA `(.L_x_291) ;  /* 0x0000000000b47947 */ /* 0x000fec0003800000 */
.L_x_303:
[----:B------:R-:W-:-:S09]  /*0f30*/  UISETP.NE.AND UP0, UPT, UR4, 0x1c, UPT ;  /* 0x0000001c0400788c */ /* 0x000fd2000bf05270 */
[----:B------:R-:W-:Y:S05]  /*0f40*/  BRA.U !UP0, `(.L_x_314) ;  /* 0x00000001089c7547 */ /* 0x000fea000b800000 */
[----:B------:R-:W-:-:S09]  /*0f50*/  UISETP.NE.AND UP0, UPT, UR4, 0x1d, UPT ;  /* 0x0000001d0400788c */ /* 0x000fd2000bf05270 */
[----:B------:R-:W-:Y:S05]  /*0f60*/  BRA.U !UP0, `(.L_x_315) ;  /* 0x0000000108807547 */ /* 0x000fea000b800000 */
[----:B------:R-:W-:-:S09]  /*0f70*/  UISETP.NE.AND UP0, UPT, UR4, 0x2c, UPT ;  /* 0x0000002c0400788c */ /* 0x000fd2000bf05270 */
[----:B------:R-:W-:Y:S05]  /*0f80*/  BRA.U !UP0, `(.L_x_316) ;  /* 0x0000000108487547 */ /* 0x000fea000b800000 */
.L_x_290:
[----:B------:R-:W-:Y:S01]  /*0f90*/  MOV R14, 0x0 ;  /* 0x00000000000e7802 */ /* 0x000fe20000000f00 */
[----:B------:R-:W0:Y:S01]  /*0fa0*/  LDCU.64 UR4, c[0x4][0x158] ;  /* 0x01002b00ff0477ac */ /* 0x000e220008000a00 */
[----:B------:R-:W-:Y:S02]  /*0fb0*/  IMAD.MOV.U32 R8, RZ, RZ, 0x4e ;  /* 0x0000004eff087424 */ /* 0x000fe400078e00ff */
[----:B------:R-:W-:Y:S01]  /*0fc0*/  IMAD.MOV.U32 R12, RZ, RZ, 0x1 ;  /* 0x00000001ff0c7424 */ /* 0x000fe200078e00ff */
[----:B------:R-:W1:Y:S01]  /*0fd0*/  LDCU.64 UR6, c[0x4][0x160] ;  /* 0x01002c00ff0677ac */ /* 0x000e620008000a00 */
[----:B------:R-:W2:Y:S01]  /*0fe0*/  LDC.64 R14, c[0x4][R14] ;  /* 0x010000000e0e7b82 */ /* 0x000ea20000000a00 */
[----:B------:R-:W-:Y:S01]  /*0ff0*/  IMAD.MOV.U32 R13, RZ, RZ, RZ ;  /* 0x000000ffff0d7224 */ /* 0x000fe200078e00ff */
[----:B------:R-:W3:Y:S01]  /*1000*/  LDCU.64 UR8, c[0x4][0x68] ;  /* 0x01000d00ff0877ac */ /* 0x000ee20008000a00 */
[----:B0-----:R-:W-:Y:S02]  /*1010*/  IMAD.U32 R4, RZ, RZ, UR4 ;  /* 0x00000004ff047e24 */ /* 0x001fe4000f8e00ff */
[----:B------:R-:W-:-:S02]  /*1020*/  IMAD.U32 R5, RZ, RZ, UR5 ;  /* 0x00000005ff057e24 */ /* 0x000fc4000f8e00ff */
[----:B-1----:R-:W-:Y:S02]  /*1030*/  IMAD.U32 R6, RZ, RZ, UR6 ;  /* 0x00000006ff067e24 */ /* 0x002fe4000f8e00ff */
[----:B------:R-:W-:Y:S02]  /*1040*/  IMAD.U32 R7, RZ, RZ, UR7 ;  /* 0x00000007ff077e24 */ /* 0x000fe4000f8e00ff */
[----:B---3--:R-:W-:Y:S02]  /*1050*/  IMAD.U32 R10, RZ, RZ, UR8 ;  /* 0x00000008ff0a7e24 */ /* 0x008fe4000f8e00ff */
[----:B------:R-:W-:-:S07]  /*1060*/  IMAD.U32 R11, RZ, RZ, UR9 ;  /* 0x00000009ff0b7e24 */ /* 0x000fce000f8e00ff */
[----:B------:R-:W-:-:S07]  /*1070*/  LEPC R20, `(.L_x_317) ;  /* 0x000000001014794e */ /* 0x000fce0000000000 */
[----:B--2---:R-:W-:Y:S05]  /*1080*/  CALL.ABS.NOINC R14 ;  /* 0x000000000e007343 */ /* 0x004fea0003c00000 */
.L_x_317:
[----:B------:R-:W-:Y:S01]  /*1090*/  PRMT R17, RZ, 0x7610, R17 ;  /* 0x00007610ff117816 */ /* 0x000fe20000000011 */
[----:B------:R-:W-:Y:S06]  /*10a0*/  BRA `(.L_x_291) ;  /* 0x0000000000547947 */ /* 0x000fec0003800000 */
.L_x_316:
[----:B------:R-:W2:Y:S01]  /*10b0*/  LDG.E.U8 R4, desc[UR36][R4.64] ;  /* 0x0000002404047981 */ /* 0x000ea2000c1e1100 */
[----:B------:R-:W-:Y:S01]  /*10c0*/  BSSY.RECONVERGENT B0, `(.L_x_318) ;  /* 0x0000007000007945 */ /* 0x000fe20003800200 */
[----:B------:R-:W-:Y:S01]  /*10d0*/  IMAD.MOV.U32 R0, RZ, RZ, 0x400000 ;  /* 0x00400000ff007424 */ /* 0x000fe200078e00ff */
[----:B--2---:R-:W-:-:S13]  /*10e0*/  ISETP.NE.AND P0, PT, R4, RZ, PT ;  /* 0x000000ff0400720c */ /* 0x004fda0003f05270 */
[----:B------:R-:W-:Y:S05]  /*10f0*/  @!P0 BRA `(.L_x_319) ;  /* 0x00000000000c8947 */ /* 0x000fea0003800000 */
[----:B------:R-:W-:-:S13]  /*1100*/  ISETP.NE.AND P0, PT, R4, 0xff, PT ;  /* 0x000000ff0400780c */ /* 0x000fda0003f05270 */
[----:B------:R-:W-:Y:S02]  /*1110*/  @!P0 IMAD.MOV.U32 R0, RZ, RZ, 0x7f800001 ;  /* 0x7f800001ff008424 */ /* 0x000fe400078e00ff */
[----:B------:R-:W-:-:S07]  /*1120*/  @P0 IMAD.SHL.U32 R0, R4, 0x800000, RZ ;  /* 0x0080000004000824 */ /* 0x000fce00078e00ff */
.L_x_319:
[----:B------:R-:W-:Y:S05]  /*1130*/  BSYNC.RECONVERGENT B0 ;  /* 0x0000000000007941 */ /* 0x000fea0003800200 */
.L_x_318:
[----:B------:R-:W-:-:S04]  /*1140*/  F2FP.BF16.F32.PACK_AB R0, RZ, R0 ;  /* 0x00000000ff00723e */ /* 0x000fc800000010ff */
[----:B------:R-:W-:Y:S01]  /*1150*/  PRMT R17, R0, 0x7610, R17 ;  /* 0x0000761000117816 */ /* 0x000fe20000000011 */
[----:B------:R-:W-:Y:S06]  /*1160*/  BRA `(.L_x_291) ;  /* 0x0000000000247947 */ /* 0x000fec0003800000 */
.L_x_315:
[----:B------:R-:W2:Y:S02]  /*1170*/  LDG.E.64 R4, desc[UR36][R4.64] ;  /* 0x0000002404047981 */ /* 0x000ea4000c1e1b00 */
[----:B--2---:R-:W0:Y:S02]  /*1180*/  I2F.U64 R0, R4 ;  /* 0x0000000400007312 */ /* 0x004e240000301000 */
[----:B0-----:R-:W-:-:S04]  /*1190*/  F2FP.BF16.F32.PACK_AB R0, RZ, R0 ;  /* 0x00000000ff00723e */ /* 0x001fc800000010ff */
[----:B------:R-:W-:Y:S01]  /*11a0*/  PRMT R17, R0, 0x7610, R17 ;  /* 0x0000761000117816 */ /* 0x000fe20000000011 */
[----:B------:R-:W-:Y:S06]  /*11b0*/  BRA `(.L_x_291) ;  /* 0x0000000000107947 */ /* 0x000fec0003800000 */
.L_x_314:
[----:B------:R-:W2:Y:S02]  /*11c0*/  LDG.E R4, desc[UR36][R4.64] ;  /* 0x0000002404047981 */ /* 0x000ea4000c1e1900 */
[----:B--2---:R-:W-:-:S04]  /*11d0*/  I2FP.F32.U32 R0, R4 ;  /* 0x0000000400007245 */ /* 0x004fc80000201000 */
[----:B------:R-:W-:-:S04]  /*11e0*/  F2FP.BF16.F32.PACK_AB R0, RZ, R0 ;  /* 0x00000000ff00723e */ /* 0x000fc800000010ff */
[----:B------:R-:W-:-:S07]  /*11f0*/  PRMT R17, R0, 0x7610, R17 ;  /* 0x0000761000117816 */ /* 0x000fce0000000011 */
.L_x_291:
[----:B------:R-:W-:-:S07]  /*1200*/  VIADD R19, R25, 0x80 ;  /* 0x0000008019137836 */ /* 0x000fce0000000000 */
.L_x_285:
[----:B------:R-:W-:Y:S05]  /*1210*/  BSYNC.RECONVERGENT B6 ;  /* 0x0000000000067941 */ /* 0x000fea0003800200 */
.L_x_284:
[----:B------:R-:W-:Y:S01]  /*1220*/  ISETP.GE.AND P0, PT, R19, R16, PT ;  /* 0x000000101300720c */ /* 0x000fe20003f06270 */
[----:B------:R-:W-:Y:S01]  /*1230*/  BSSY.RECONVERGENT B6, `(.L_x_320) ;  /* 0x0000118000067945 */ /* 0x000fe20003800200 */
[----:B------:R-:W-:-:S11]  /*1240*/  PRMT R18, RZ, 0x7610, R18 ;  /* 0x00007610ff127816 */ /* 0x000fd60000000012 */
[----:B------:R-:W-:Y:S05]  /*1250*/  @P0 BRA `(.L_x_321) ;  /* 0x0000001000540947 */ /* 0x000fea0003800000 */
[----:B0-----:R-:W0:Y:S01]  /*1260*/  LDC.64 R4, c[0x0][0x390] ;  /* 0x0000e400ff047b82 */ /* 0x001e220000000a00 */
        /* <DEDUP_REMOVED lines=21> */
.L_x_325:
[----:B------:R-:W2:Y:S02]  /*13c0*/  LDG.E.U8 R4, desc[UR36][R4.64] ;  /* 0x0000002404047981 */ /* 0x000ea4000c1e1100 */
[----:B--2---:R-:W-:-:S04]  /*13d0*/  I2FP.F32.U32 R0, R4 ;  /* 0x0000000400007245 */ /* 0x004fc80000201000 */
[----:B------:R-:W-:-:S04]  /*13e0*/  F2FP.BF16.F32.PACK_AB R0, RZ, R0 ;  /* 0x00000000ff00723e */ /* 0x000fc800000010ff */
[----:B------:R-:W-:Y:S01]  /*13f0*/  PRMT R18, R0, 0x7610, R18 ;  /* 0x0000761000127816 */ /* 0x000fe20000000012 */
[----:B------:R-:W-:Y:S06]  /*1400*/  BRA `(.L_x_327) ;  /* 0x0000000c00e47947 */ /* 0x000fec0003800000 */
.L_x_324:
        /* <DEDUP_REMOVED lines=11> */
.L_x_329:
[----:B------:R-:W2:Y:S02]  /*14c0*/  LDG.E R4, desc[UR36][R4.64] ;  /* 0x0000002404047981 */ /* 0x000ea4000c1e1900 */
[----:B--2---:R-:W-:-:S04]  /*14d0*/  I2FP.F32.S32 R0, R4 ;  /* 0x0000000400007245 */ /* 0x004fc80000201400 */
[----:B------:R-:W-:-:S04]  /*14e0*/  F2FP.BF16.F32.PACK_AB R0, RZ, R0 ;  /* 0x00000000ff00723e */ /* 0x000fc800000010ff */
[----:B------:R-:W-:Y:S01]  /*14f0*/  PRMT R18, R0, 0x7610, R18 ;  /* 0x0000761000127816 */ /* 0x000fe20000000012 */
[----:B------:R-:W-:Y:S06]  /*1500*/  BRA `(.L_x_327) ;  /* 0x0000000c00a47947 */ /* 0x000fec0003800000 */
.L_x_328:
[----:B------:R-:W2:Y:S02]  /*1510*/  LDG.E.U16 R4, desc[UR36][R4.64] ;  /* 0x0000002404047981 */ /* 0x000ea4000c1e1500 */
[----:B--2---:R-:W0:Y:S02]  /*1520*/  I2F.S16 R0, R4 ;  /* 0x0000000400007306 */ /* 0x004e240000101400 */
[----:B0-----:R-:W-:-:S04]  /*1530*/  F2FP.BF16.F32.PACK_AB R0, RZ, R0 ;  /* 0x00000000ff00723e */ /* 0x001fc800000010ff */
[----:B------:R-:W-:Y:S01]  /*1540*/  PRMT R18, R0, 0x7610, R18 ;  /* 0x0000761000127816 */ /* 0x000fe20000000012 */
[----:B------:R-:W-:Y:S06]  /*1550*/  BRA `(.L_x_327) ;  /* 0x0000000c00907947 */ /* 0x000fec0003800000 */
.L_x_323:
        /* <DEDUP_REMOVED lines=9> */
.L_x_331:
[----:B------:R-:W2:Y:S02]  /*15f0*/  LDG.E.U16 R0, desc[UR36][R4.64] ;  /* 0x0000002404007981 */ /* 0x000ea4000c1e1500 */
[----:B--2---:R-:W-:-:S05]  /*1600*/  HADD2.F32 R0, -RZ, R0.H0_H0 ;  /* 0x20000000ff007230 */ /* 0x004fca0000004100 */
[----:B------:R-:W-:-:S04]  /*1610*/  F2FP.BF16.F32.PACK_AB R0, RZ, R0 ;  /* 0x00000000ff00723e */ /* 0x000fc800000010ff */
[----:B------:R-:W-:Y:S01]  /*1620*/  PRMT R18, R0, 0x7610, R18 ;  /* 0x0000761000127816 */ /* 0x000fe20000000012 */
[----:B------:R-:W-:Y:S06]  /*1630*/  BRA `(.L_x_327) ;  /* 0x0000000c00587947 */ /* 0x000fec0003800000 */
.L_x_330:
        /* <DEDUP_REMOVED lines=9> */
.L_x_333:
[----:B------:R-:W2:Y:S02]  /*16d0*/  LDG.E.U16 R4, desc[UR36][R4.64] ;  /* 0x0000002404047981 */ /* 0x000ea4000c1e1500 */
[----:B--2---:R-:W-:-:S05]  /*16e0*/  HADD2.F32 R0, -RZ, R4.H0_H0 ;  /* 0x20000004ff007230 */ /* 0x004fca0000004100 */
[----:B------:R-:W-:-:S04]  /*16f0*/  F2FP.BF16.F32.PACK_AB R0, RZ, R0 ;  /* 0x00000000ff00723e */ /* 0x000fc800000010ff */
[----:B------:R-:W-:Y:S01]  /*1700*/  PRMT R18, R0, 0x7610, R18 ;  /* 0x0000761000127816 */ /* 0x000fe20000000012 */
[----:B------:R-:W-:Y:S06]  /*1710*/  BRA `(.L_x_327) ;  /* 0x0000000c00207947 */ /* 0x000fec0003800000 */
.L_x_332:
        /* <DEDUP_REMOVED lines=13> */
.L_x_322:
        /* <DEDUP_REMOVED lines=14> */
.L_x_336:
        /* <DEDUP_REMOVED lines=13> */
.L_x_335:
        /* <DEDUP_REMOVED lines=27> */
.L_x_338:
[----:B------:R-:W2:Y:S02]  /*1b50*/  LDG.E.U8 R4, desc[UR36][R4.64] ;  /* 0x0000002404047981 */ /* 0x000ea4000c1e1100 */
[C---:B--2---:R-:W-:Y:S02]  /*1b60*/  IMAD.SHL.U32 R0, R4.reuse, 0x2000000, RZ ;  /* 0x0200000004007824 */ /* 0x044fe400078e00ff */
[----:B------:R-:W-:-:S03]  /*1b70*/  IMAD.SHL.U32 R6, R4, 0x100, RZ ;  /* 0x0000010004067824 */ /* 0x000fc600078e00ff */
[----:B------:R-:W-:-:S13]  /*1b80*/  ISETP.GE.U32.AND P0, PT, R0, 0x8000000, PT ;  /* 0x080000000000780c */ /* 0x000fda0003f06070 */
[----:B------:R-:W-:Y:S02]  /*1b90*/  @!P0 LOP3.LUT R3, R6, 0x7f00, RZ, 0xc0, !PT ;  /* 0x00007f0006038812 */ /* 0x000fe400078ec0ff */
[----:B------:R-:W-:Y:S02]  /*1ba0*/  @P0 LEA.HI R0, R0, 0x70000000, RZ, 0x1c ;  /* 0x7000000000000811 */ /* 0x000fe400078fe0ff */
[----:B------:R-:W-:Y:S02]  /*1bb0*/  @!P0 LOP3.LUT R3, R3, 0x3f000000, RZ, 0xfc, !PT ;  /* 0x3f00000003038812 */ /* 0x000fe400078efcff */
[----:B------:R-:W-:Y:S01]  /*1bc0*/  PRMT R6, R6, 0x9910, RZ ;  /* 0x0000991006067816 */ /* 0x000fe200000000ff */
[----:B------:R-:W-:Y:S02]  /*1bd0*/  @P0 FMUL.FTZ R0, R0, 1.9259299443872358531e-34 ;  /* 0x0780000000000820 */ /* 0x000fe40000410000 */
[----:B------:R-:W-:Y:S02]  /*1be0*/  @!P0 FADD.FTZ R0, R3, -0.5 ;  /* 0xbf00000003008421 */ /* 0x000fe40000010000 */
[----:B------:R-:W-:-:S05]  /*1bf0*/  IMAD.MOV.U32 R3, RZ, RZ, R6 ;  /* 0x000000ffff037224 */ /* 0x000fca00078e0006 */
[----:B------:R-:W-:-:S04]  /*1c00*/  LOP3.LUT R0, R0, 0x80000000, R3, 0xf8, !PT ;  /* 0x8000000000007812 */ /* 0x000fc800078ef803 */
[----:B------:R-:W-:-:S04]  /*1c10*/  F2FP.BF16.F32.PACK_AB R0, RZ, R0 ;  /* 0x00000000ff00723e */ /* 0x000fc800000010ff */
[----:B------:R-:W-:Y:S01]  /*1c20*/  PRMT R18, R0, 0x7610, R18 ;  /* 0x0000761000127816 */ /* 0x000fe20000000012 */
[----:B------:R-:W-:Y:S06]  /*1c30*/  BRA `(.L_x_327) ;  /* 0x0000000400d87947 */ /* 0x000fec0003800000 */
.L_x_337:
[----:B------:R0:W5:Y:S01]  /*1c40*/  LDG.E.U16 R18, desc[UR36][R4.64] ;  /* 0x0000002404127981 */ /* 0x000162000c1e1500 */
[----:B------:R-:W-:Y:S05]  /*1c50*/  BRA `(.L_x_327) ;  /* 0x0000000400d07947 */ /* 0x000fea0003800000 */
.L_x_334:
        /* <DEDUP_REMOVED lines=13> */
.L_x_341:
        /* <DEDUP_REMOVED lines=21> */
.L_x_345:
[----:B------:R-:W-:Y:S05]  /*1e80*/  BSYNC.RECONVERGENT B1 ;  /* 0x0000000000017941 */ /* 0x000fea0003800200 */
.L_x_344:
[----:B------:R-:W-:Y:S01]  /*1e90*/  IMAD.SHL.U32 R0, R0, 0x100000, RZ ;  /* 0x0010000000007824 */ /* 0x000fe200078e00ff */
[----:B------:R-:W-:-:S04]  /*1ea0*/  LEA R3, R3, 0x3b800000, 0x17 ;  /* 0x3b80000003037811 */ /* 0x000fc800078eb8ff */
[----:B------:R-:W-:-:S07]  /*1eb0*/  LOP3.LUT R0, R3, R0, R7, 0xfe, !PT ;  /* 0x0000000003007212 */ /* 0x000fce00078efe07 */
.L_x_343:
[----:B------:R-:W-:Y:S05]  /*1ec0*/  BSYNC.RECONVERGENT B0 ;  /* 0x0000000000007941 */ /* 0x000fea0003800200 */
.L_x_342:
[----:B------:R-:W-:-:S04]  /*1ed0*/  F2FP.BF16.F32.PACK_AB R0, RZ, R0 ;  /* 0x00000000ff00723e */ /* 0x000fc800000010ff */
[----:B------:R-:W-:Y:S01]  /*1ee0*/  PRMT R18, R0, 0x7610, R18 ;  /* 0x0000761000127816 */ /* 0x000fe20000000012 */
[----:B------:R-:W-:Y:S06]  /*1ef0*/  BRA `(.L_x_327) ;  /* 0x0000000400287947 */ /* 0x000fec0003800000 */
.L_x_340:
        /* <DEDUP_REMOVED lines=21> */
.L_x_349:
[----:B------:R-:W-:Y:S05]  /*2050*/  BSYNC.RECONVERGENT B1 ;  /* 0x0000000000017941 */ /* 0x000fea0003800200 */
.L_x_348:
[----:B------:R-:W-:Y:S01]  /*2060*/  IMAD.SHL.U32 R0, R0, 0x200000, RZ ;  /* 0x0020000000007824 */ /* 0x000fe200078e00ff */
[----:B------:R-:W-:-:S04]  /*2070*/  LEA R3, R3, 0x37800000, 0x17 ;  /* 0x3780000003037811 */ /* 0x000fc800078eb8ff */
[----:B------:R-:W-:-:S07]  /*2080*/  LOP3.LUT R0, R3, R0, R7, 0xfe, !PT ;  /* 0x0000000003007212 */ /* 0x000fce00078efe07 */
.L_x_347:
[----:B------:R-:W-:Y:S05]  /*2090*/  BSYNC.RECONVERGENT B0 ;  /* 0x0000000000007941 */ /* 0x000fea0003800200 */
.L_x_346:
[----:B------:R-:W-:-:S04]  /*20a0*/  F2FP.BF16.F32.PACK_AB R0, RZ, R0 ;  /* 0x00000000ff00723e */ /* 0x000fc800000010ff */
[----:B------:R-:W-:Y:S01]  /*20b0*/  PRMT R18, R0, 0x7610, R18 ;  /* 0x0000761000127816 */ /* 0x000fe20000000012 */
[----:B------:R-:W-:Y:S06]  /*20c0*/  BRA `(.L_x_327) ;  /* 0x0000000000b47947 */ /* 0x000fec0003800000 */
.L_x_339:
        /* <DEDUP_REMOVED lines=14> */
.L_x_353:
[----:B------:R-:W-:Y:S05]  /*21b0*/  BSYNC.RECONVERGENT B0 ;  /* 0x0000000000007941 */ /* 0x000fea0003800200 */
.L_x_352:
[----:B------:R-:W-:-:S04]  /*21c0*/  F2FP.BF16.F32.PACK_AB R0, RZ, R0 ;  /* 0x00000000ff00723e */ /* 0x000fc800000010ff */
[----:B------:R-:W-:Y:S01]  /*21d0*/  PRMT R18, R0, 0x7610, R18 ;  /* 0x0000761000127816 */ /* 0x000fe20000000012 */
[----:B------:R-:W-:Y:S06]  /*21e0*/  BRA `(.L_x_327) ;  /* 0x00000000006c7947 */ /* 0x000fec0003800000 */
.L_x_326:
        /* <DEDUP_REMOVED lines=15> */
[----:B--2--5:R-:W-:Y:S05]  /*22e0*/  CALL.ABS.NOINC R14 ;  /* 0x000000000e007343 */ /* 0x024fea0003c00000 */
.L_x_354:
[----:B------:R-:W-:Y:S01]  /*22f0*/  PRMT R18, RZ, 0x7610, R18 ;  /* 0x00007610ff127816 */ /* 0x000fe20000000012 */
[----:B------:R-:W-:Y:S06]  /*2300*/  BRA `(.L_x_327) ;  /* 0x0000000000247947 */ /* 0x000fec0003800000 */
.L_x_351:
[----:B------:R-:W2:Y:S02]  /*2310*/  LDG.E.64 R4, desc[UR36][R4.64] ;  /* 0x0000002404047981 */ /* 0x000ea4000c1e1b00 */
[----:B--2---:R-:W0:Y:S02]  /*2320*/  I2F.U64 R0, R4 ;  /* 0x0000000400007312 */ /* 0x004e240000301000 */
[----:B0-----:R-:W-:-:S04]  /*2330*/  F2FP.BF16.F32.PACK_AB R0, RZ, R0 ;  /* 0x00000000ff00723e */ /* 0x001fc800000010ff */
[----:B------:R-:W-:Y:S01]  /*2340*/  PRMT R18, R0, 0x7610, R18 ;  /* 0x0000761000127816 */ /* 0x000fe20000000012 */
[----:B------:R-:W-:Y:S06]  /*2350*/  BRA `(.L_x_327) ;  /* 0x0000000000107947 */ /* 0x000fec0003800000 */
.L_x_350:
[----:B------:R-:W2:Y:S02]  /*2360*/  LDG.E R4, desc[UR36][R4.64] ;  /* 0x0000002404047981 */ /* 0x000ea4000c1e1900 */
[----:B--2---:R-:W-:-:S04]  /*2370*/  I2FP.F32.U32 R0, R4 ;  /* 0x0000000400007245 */ /* 0x004fc80000201000 */
[----:B------:R-:W-:-:S04]  /*2380*/  F2FP.BF16.F32.PACK_AB R0, RZ, R0 ;  /* 0x00000000ff00723e */ /* 0x000fc800000010ff */
[----:B------:R-:W-:-:S07]  /*2390*/  PRMT R18, R0, 0x7610, R18 ;  /* 0x0000761000127816 */ /* 0x000fce0000000012 */
.L_x_327:
[----:B------:R-:W-:-:S07]  /*23a0*/  VIADD R19, R19, 0x80 ;  /* 0x0000008013137836 */ /* 0x000fce0000000000 */
.L_x_321:
[----:B------:R-:W-:Y:S05]  /*23b0*/  BSYNC.RECONVERGENT B6 ;  /* 0x0000000000067941 */ /* 0x000fea0003800200 */
.L_x_320:
        /* <DEDUP_REMOVED lines=26> */
.L_x_360:
[----:B------:R-:W2:Y:S02]  /*2560*/  LDG.E.U8 R4, desc[UR36][R4.64] ;  /* 0x0000002404047981 */ /* 0x000ea4000c1e1100 */
[----:B--2---:R-:W-:-:S04]  /*2570*/  I2FP.F32.U32 R0, R4 ;  /* 0x0000000400007245 */ /* 0x004fc80000201000 */
[----:B------:R-:W-:-:S04]  /*2580*/  F2FP.BF16.F32.PACK_AB R0, RZ, R0 ;  /* 0x00000000ff00723e */ /* 0x000fc800000010ff */
[----:B------:R-:W-:Y:S01]  /*2590*/  PRMT R22, R0, 0x7610, R22 ;  /* 0x0000761000167816 */ /* 0x000fe20000000016 */
[----:B------:R-:W-:Y:S06]  /*25a0*/  BRA `(.L_x_362) ;  /* 0x0000000c00e47947 */ /* 0x000fec0003800000 */
.L_x_359:
        /* <DEDUP_REMOVED lines=11> */
.L_x_364:
[----:B------:R-:W2:Y:S02]  /*2660*/  LDG.E R4, desc[UR36][R4.64] ;  /* 0x0000002404047981 */ /* 0x000ea4000c1e1900 */
[----:B--2---:R-:W-:-:S04]  /*2670*/  I2FP.F32.S32 R0, R4 ;  /* 0x0000000400007245 */ /* 0x004fc80000201400 */
[----:B------:R-:W-:-:S04]  /*2680*/  F2FP.BF16.F32.PACK_AB R0, RZ, R0 ;  /* 0x00000000ff00723e */ /* 0x000fc800000010ff */
[----:B------:R-:W-:Y:S01]  /*2690*/  PRMT R22, R0, 0x7610, R22 ;  /* 0x0000761000167816 */ /* 0x000fe20000000016 */
[----:B------:R-:W-:Y:S06]  /*26a0*/  BRA `(.L_x_362) ;  /* 0x0000000c00a47947 */ /* 0x000fec0003800000 */
.L_x_363:
[----:B------:R-:W2:Y:S02]  /*26b0*/  LDG.E.U16 R4, desc[UR36][R4.64] ;  /* 0x0000002404047981 */ /* 0x000ea4000c1e1500 */
[----:B--2---:R-:W0:Y:S02]  /*26c0*/  I2F.S16 R0, R4 ;  /* 0x0000000400007306 */ /* 0x004e240000101400 */
[----:B0-----:R-:W-:-:S04]  /*26d0*/  F2FP.BF16.F32.PACK_AB R0, RZ, R0 ;  /* 0x00000000ff00723e */ /* 0x001fc800000010ff */
[----:B------:R-:W-:Y:S01]  /*26e0*/  PRMT R22, R0, 0x7610, R22 ;  /* 0x0000761000167816 */ /* 0x000fe20000000016 */
[----:B------:R-:W-:Y:S06]  /*26f0*/  BRA `(.L_x_362) ;  /* 0x0000000c00907947 */ /* 0x000fec0003800000 */
.L_x_358:
        /* <DEDUP_REMOVED lines=9> */
.L_x_366:
[----:B------:R-:W2:Y:S02]  /*2790*/  LDG.E.U16 R0, desc[UR36][R4.64] ;  /* 0x0000002404007981 */ /* 0x000ea4000c1e1500 */
[----:B--2---:R-:W-:-:S05]  /*27a0*/  HADD2.F32 R0, -RZ, R0.H0_H0 ;  /* 0x20000000ff007230 */ /* 0x004fca0000004100 */
[----:B------:R-:W-:-:S04]  /*27b0*/  F2FP.BF16.F32.PACK_AB R0, RZ, R0 ;  /* 0x00000000ff00723e */ /* 0x000fc800000010ff */
[----:B------:R-:W-:Y:S01]  /*27c0*/  PRMT R22, R0, 0x7610, R22 ;  /* 0x0000761000167816 */ /* 0x000fe20000000016 */
[----:B------:R-:W-:Y:S06]  /*27d0*/  BRA `(.L_x_362) ;  /* 0x0000000c00587947 */ /* 0x000fec0003800000 */
.L_x_365:
        /* <DEDUP_REMOVED lines=9> */
.L_x_368:
[----:B------:R-:W2:Y:S02]  /*2870*/  LDG.E.U16 R4, desc[UR36][R4.64] ;  /* 0x0000002404047981 */ /* 0x000ea4000c1e1500 */
[----:B--2---:R-:W-:-:S05]  /*2880*/  HADD2.F32 R0, -RZ, R4.H0_H0 ;  /* 0x20000004ff007230 */ /* 0x004fca0000004100 */
[----:B------:R-:W-:-:S04]  /*2890*/  F2FP.BF16.F32.PACK_AB R0, RZ, R0 ;  /* 0x00000000ff00723e */ /* 0x000fc800000010ff */
[----:B------:R-:W-:Y:S01]  /*28a0*/  PRMT R22, R0, 0x7610, R22 ;  /* 0x0000761000167816 */ /* 0x000fe20000000016 */
[----:B------:R-:W-:Y:S06]  /*28b0*/  BRA `(.L_x_362) ;  /* 0x0000000c00207947 */ /* 0x000fec0003800000 */
.L_x_367:
        /* <DEDUP_REMOVED lines=13> */
.L_x_357:
        /* <DEDUP_REMOVED lines=14> */
.L_x_371:
        /* <DEDUP_REMOVED lines=13> */
.L_x_370:
        /* <DEDUP_REMOVED lines=27> */
.L_x_373:
        /* <DEDUP_REMOVED lines=15> */
.L_x_372:
[----:B------:R0:W5:Y:S01]  /*2de0*/  LDG.E.U16 R22, desc[UR36][R4.64] ;  /* 0x0000002404167981 */ /* 0x000162000c1e1500 */
[----:B------:R-:W-:Y:S05]  /*2df0*/  BRA `(.L_x_362) ;  /* 0x0000000400d07947 */ /* 0x000fea0003800000 */
.L_x_369:
        /* <DEDUP_REMOVED lines=13> */
.L_x_376:
        /* <DEDUP_REMOVED lines=21> */
.L_x_380:
[----:B------:R-:W-:Y:S05]  /*3020*/  BSYNC.RECONVERGENT B1 ;  /* 0x0000000000017941 */ /* 0x000fea0003800200 */
.L_x_379:
[----:B------:R-:W-:Y:S01]  /*3030*/  IMAD.SHL.U32 R0, R0, 0x100000, RZ ;  /* 0x0010000000007824 */ /* 0x000fe200078e00ff */
[----:B------:R-:W-:-:S04]  /*3040*/  LEA R3, R3, 0x3b800000, 0x17 ;  /* 0x3b80000003037811 */ /* 0x000fc800078eb8ff */
[----:B------:R-:W-:-:S07]  /*3050*/  LOP3.LUT R0, R3, R0, R7, 0xfe, !PT ;  /* 0x0000000003007212 */ /* 0x000fce00078efe07 */
.L_x_378:
[----:B------:R-:W-:Y:S05]  /*3060*/  BSYNC.RECONVERGENT B0 ;  /* 0x0000000000007941 */ /* 0x000fea0003800200 */
.L_x_377:
[----:B------:R-:W-:-:S04]  /*3070*/  F2FP.BF16.F32.PACK_AB R0, RZ, R0 ;  /* 0x00000000ff00723e */ /* 0x000fc800000010ff */
[----:B------:R-:W-:Y:S01]  /*3080*/  PRMT R22, R0, 0x7610, R22 ;  /* 0x0000761000167816 */ /* 0x000fe20000000016 */
[----:B------:R-:W-:Y:S06]  /*3090*/  BRA `(.L_x_362) ;  /* 0x0000000400287947 */ /* 0x000fec0003800000 */
.L_x_375:
        /* <DEDUP_REMOVED lines=21> */
.L_x_384:
[----:B------:R-:W-:Y:S05]  /*31f0*/  BSYNC.RECONVERGENT B1 ;  /* 0x0000000000017941 */ /* 0x000fea0003800200 */
.L_x_383:
[----:B------:R-:W-:Y:S01]  /*3200*/  IMAD.SHL.U32 R0, R0, 0x200000, RZ ;  /* 0x0020000000007824 */ /* 0x000fe200078e00ff */
[----:B------:R-:W-:-:S04]  /*3210*/  LEA R3, R3, 0x37800000, 0x17 ;  /* 0x3780000003037811 */ /* 0x000fc800078eb8ff */
[----:B------:R-:W-:-:S07]  /*3220*/  LOP3.LUT R0, R3, R0, R7, 0xfe, !PT ;  /* 0x0000000003007212 */ /* 0x000fce00078efe07 */
.L_x_382:
[----:B------:R-:W-:Y:S05]  /*3230*/  BSYNC.RECONVERGENT B0 ;  /* 0x0000000000007941 */ /* 0x000fea0003800200 */
.L_x_381:
[----:B------:R-:W-:-:S04]  /*3240*/  F2FP.BF16.F32.PACK_AB R0, RZ, R0 ;  /* 0x00000000ff00723e */ /* 0x000fc800000010ff */
[----:B------:R-:W-:Y:S01]  /*3250*/  PRMT R22, R0, 0x7610, R22 ;  /* 0x0000761000167816 */ /* 0x000fe20000000016 */
[----:B------:R-:W-:Y:S06]  /*3260*/  BRA `(.L_x_362) ;  /* 0x0000000000b47947 */ /* 0x000fec0003800000 */
.L_x_374:
        /* <DEDUP_REMOVED lines=14> */
.L_x_388:
[----:B------:R-:W-:Y:S05]  /*3350*/  BSYNC.RECONVERGENT B0 ;  /* 0x0000000000007941 */ /* 0x000fea0003800200 */
.L_x_387:
[----:B------:R-:W-:-:S04]  /*3360*/  F2FP.BF16.F32.PACK_AB R0, RZ, R0 ;  /* 0x00000000ff00723e */ /* 0x000fc800000010ff */
[----:B------:R-:W-:Y:S01]  /*3370*/  PRMT R22, R0, 0x7610, R22 ;  /* 0x0000761000167816 */ /* 0x000fe20000000016 */
[----:B------:R-:W-:Y:S06]  /*3380*/  BRA `(.L_x_362) ;  /* 0x00000000006c7947 */ /* 0x000fec0003800000 */
.L_x_361:
        /* <DEDUP_REMOVED lines=16> */
.L_x_389:
[----:B------:R-:W-:Y:S01]  /*3490*/  PRMT R22, RZ, 0x7610, R22 ;  /* 0x00007610ff167816 */ /* 0x000fe20000000016 */
[----:B------:R-:W-:Y:S06]  /*34a0*/  BRA `(.L_x_362) ;  /* 0x0000000000247947 */ /* 0x000fec0003800000 */
.L_x_386:
[----:B------:R-:W2:Y:S02]  /*34b0*/  LDG.E.64 R4, desc[UR36][R4.64] ;  /* 0x0000002404047981 */ /* 0x000ea4000c1e1b00 */
[----:B--2---:R-:W0:Y:S02]  /*34c0*/  I2F.U64 R0, R4 ;  /* 0x0000000400007312 */ /* 0x004e240000301000 */
[----:B0-----:R-:W-:-:S04]  /*34d0*/  F2FP.BF16.F32.PACK_AB R0, RZ, R0 ;  /* 0x00000000ff00723e */ /* 0x001fc800000010ff */
[----:B------:R-:W-:Y:S01]  /*34e0*/  PRMT R22, R0, 0x7610, R22 ;  /* 0x0000761000167816 */ /* 0x000fe20000000016 */
[----:B------:R-:W-:Y:S06]  /*34f0*/  BRA `(.L_x_362) ;  /* 0x0000000000107947 */ /* 0x000fec0003800000 */
.L_x_385:
[----:B------:R-:W2:Y:S02]  /*3500*/  LDG.E R4, desc[UR36][R4.64] ;  /* 0x0000002404047981 */ /* 0x000ea4000c1e1900 */
[----:B--2---:R-:W-:-:S04]  /*3510*/  I2FP.F32.U32 R0, R4 ;  /* 0x0000000400007245 */ /* 0x004fc80000201000 */
[----:B------:R-:W-:-:S04]  /*3520*/  F2FP.BF16.F32.PACK_AB R0, RZ, R0 ;  /* 0x00000000ff00723e */ /* 0x000fc800000010ff */
[----:B------:R-:W-:-:S07]  /*3530*/  PRMT R22, R0, 0x7610, R22 ;  /* 0x0000761000167816 */ /* 0x000fce0000000016 */
.L_x_362:
[----:B------:R-:W-:-:S07]  /*3540*/  VIADD R19, R19, 0x80 ;  /* 0x0000008013137836 */ /* 0x000fce0000000000 */
.L_x_356:
[----:B------:R-:W-:Y:S05]  /*3550*/  BSYNC.RECONVERGENT B6 ;  /* 0x0000000000067941 */ /* 0x000fea0003800200 */
.L_x_355:
        /* <DEDUP_REMOVED lines=26> */
.L_x_395:
[----:B------:R-:W2:Y:S02]  /*3700*/  LDG.E.U8 R4, desc[UR36][R4.64] ;  /* 0x0000002404047981 */ /* 0x000ea4000c1e1100 */
[----:B--2---:R-:W-:-:S04]  /*3710*/  I2FP.F32.U32 R0, R4 ;  /* 0x0000000400007245 */ /* 0x004fc80000201000 */
[----:B------:R-:W-:-:S04]  /*3720*/  F2FP.BF16.F32.PACK_AB R0, RZ, R0 ;  /* 0x00000000ff00723e */ /* 0x000fc800000010ff */
[----:B------:R-:W-:Y:S01]  /*3730*/  PRMT R3, R0, 0x7610, R3 ;  /* 0x0000761000037816 */ /* 0x000fe20000000003 */
[----:B------:R-:W-:Y:S06]  /*3740*/  BRA `(.L_x_391) ;  /* 0x0000000c00e07947 */ /* 0x000fec0003800000 */
.L_x_394:
        /* <DEDUP_REMOVED lines=11> */
.L_x_398:
[----:B------:R-:W2:Y:S02]  /*3800*/  LDG.E R4, desc[UR36][R4.64] ;  /* 0x0000002404047981 */ /* 0x000ea4000c1e1900 */
[----:B--2---:R-:W-:-:S04]  /*3810*/  I2FP.F32.S32 R0, R4 ;  /* 0x0000000400007245 */ /* 0x004fc80000201400 */
[----:B------:R-:W-:-:S04]  /*3820*/  F2FP.BF16.F32.PACK_AB R0, RZ, R0 ;  /* 0x00000000ff00723e */ /* 0x000fc800000010ff */
[----:B------:R-:W-:Y:S01]  /*3830*/  PRMT R3, R0, 0x7610, R3 ;  /* 0x0000761000037816 */ /* 0x000fe20000000003 */
[----:B------:R-:W-:Y:S06]  /*3840*/  BRA `(.L_x_391) ;  /* 0x0000000c00a07947 */ /* 0x000fec0003800000 */
.L_x_397:
[----:B------:R-:W2:Y:S02]  /*3850*/  LDG.E.U16 R4, desc[UR36][R4.64] ;  /* 0x0000002404047981 */ /* 0x000ea4000c1e1500 */
[----:B--2---:R-:W0:Y:S02]  /*3860*/  I2F.S16 R0, R4 ;  /* 0x0000000400007306 */ /* 0x004e240000101400 */
[----:B0-----:R-:W-:-:S04]  /*3870*/  F2FP.BF16.F32.PACK_AB R0, RZ, R0 ;  /* 0x00000000ff00723e */ /* 0x001fc800000010ff */
[----:B------:R-:W-:Y:S01]  /*3880*/  PRMT R3, R0, 0x7610, R3 ;  /* 0x0000761000037816 */ /* 0x000fe20000000003 */
[----:B------:R-:W-:Y:S06]  /*3890*/  BRA `(.L_x_391) ;  /* 0x0000000c008c7947 */ /* 0x000fec0003800000 */
.L_x_393:
        /* <DEDUP_REMOVED lines=9> */
.L_x_400:
[----:B------:R-:W2:Y:S02]  /*3930*/  LDG.E.U16 R0, desc[UR36][R4.64] ;  /* 0x0000002404007981 */ /* 0x000ea4000c1e1500 */
[----:B--2---:R-:W-:-:S05]  /*3940*/  HADD2.F32 R0, -RZ, R0.H0_H0 ;  /* 0x20000000ff007230 */ /* 0x004fca0000004100 */
[----:B------:R-:W-:-:S04]  /*3950*/  F2FP.BF16.F32.PACK_AB R0, RZ, R0 ;  /* 0x00000000ff00723e */ /* 0x000fc800000010ff */
[----:B------:R-:W-:Y:S01]  /*3960*/  PRMT R3, R0, 0x7610, R3 ;  /* 0x0000761000037816 */ /* 0x000fe20000000003 */
[----:B------:R-:W-:Y:S06]  /*3970*/  BRA `(.L_x_391) ;  /* 0x0000000c00547947 */ /* 0x000fec0003800000 */
.L_x_399:
        /* <DEDUP_REMOVED lines=9> */
.L_x_402:
[----:B------:R-:W2:Y:S02]  /*3a10*/  LDG.E.U16 R4, desc[UR36][R4.64] ;  /* 0x0000002404047981 */ /* 0x000ea4000c1e1500 */
[----:B--2---:R-:W-:-:S05]  /*3a20*/  HADD2.F32 R0, -RZ, R4.H0_H0 ;  /* 0x20000004ff007230 */ /* 0x004fca0000004100 */
[----:B------:R-:W-:-:S04]  /*3a30*/  F2FP.BF16.F32.PACK_AB R0, RZ, R0 ;  /* 0x00000000ff00723e */ /* 0x000fc800000010ff */
[----:B------:R-:W-:Y:S01]  /*3a40*/  PRMT R3, R0, 0x7610, R3 ;  /* 0x0000761000037816 */ /* 0x000fe20000000003 */
[----:B------:R-:W-:Y:S06]  /*3a50*/  BRA `(.L_x_391) ;  /* 0x0000000c001c7947 */ /* 0x000fec0003800000 */
.L_x_401:
        /* <DEDUP_REMOVED lines=13> */
.L_x_392:
        /* <DEDUP_REMOVED lines=14> */
.L_x_405:
        /* <DEDUP_REMOVED lines=13> */
.L_x_404:
        /* <DEDUP_REMOVED lines=24> */
[----:B------:R-:W-:Y:S01]  /*3e60*/  F2FP.BF16.F32.PACK_AB R3, RZ, R3 ;  /* 0x00000003ff03723e */ /* 0x000fe200000010ff */
[----:B------:R-:W-:Y:S06]  /*3e70*/  BRA `(.L_x_391) ;  /* 0x0000000800147947 */ /* 0x000fec0003800000 */
.L_x_407:
        /* <DEDUP_REMOVED lines=15> */
.L_x_406:
[----:B------:R1:W5:Y:S01]  /*3f70*/  LDG.E.U16 R3, desc[UR36][R4.64] ;  /* 0x0000002404037981 */ /* 0x000362000c1e1500 */
[----:B------:R-:W-:Y:S05]  /*3f80*/  BRA `(.L_x_391) ;  /* 0x0000000400d07947 */ /* 0x000fea0003800000 */
.L_x_403:
        /* <DEDUP_REMOVED lines=13> */
.L_x_410:
        /* <DEDUP_REMOVED lines=21> */
.L_x_414:
[----:B------:R-:W-:Y:S05]  /*41b0*/  BSYNC.RECONVERGENT B1 ;  /* 0x0000000000017941 */ /* 0x000fea0003800200 */
.L_x_413:
[----:B------:R-:W-:Y:S01]  /*41c0*/  IMAD.SHL.U32 R0, R0, 0x100000, RZ ;  /* 0x0010000000007824 */ /* 0x000fe200078e00ff */
[----:B------:R-:W-:-:S04]  /*41d0*/  LEA R3, R3, 0x3b800000, 0x17 ;  /* 0x3b80000003037811 */ /* 0x000fc800078eb8ff */
[----:B------:R-:W-:-:S07]  /*41e0*/  LOP3.LUT R0, R3, R0, R7, 0xfe, !PT ;  /* 0x0000000003007212 */ /* 0x000fce00078efe07 */
.L_x_412:
[----:B------:R-:W-:Y:S05]  /*41f0*/  BSYNC.RECONVERGENT B0 ;  /* 0x0000000000007941 */ /* 0x000fea0003800200 */
.L_x_411:
[----:B------:R-:W-:-:S04]  /*4200*/  F2FP.BF16.F32.PACK_AB R0, RZ, R0 ;  /* 0x00000000ff00723e */ /* 0x000fc800000010ff */
[----:B------:R-:W-:Y:S01]  /*4210*/  PRMT R3, R0, 0x7610, R3 ;  /* 0x0000761000037816 */ /* 0x000fe20000000003 */
[----:B------:R-:W-:Y:S06]  /*4220*/  BRA `(.L_x_391) ;  /* 0x0000000400287947 */ /* 0x000fec0003800000 */
.L_x_409:
        /* <DEDUP_REMOVED lines=21> */
.L_x_418:
[----:B------:R-:W-:Y:S05]  /*4380*/  BSYNC.RECONVERGENT B1 ;  /* 0x0000000000017941 */ /* 0x000fea0003800200 */
.L_x_417:
[----:B------:R-:W-:Y:S01]  /*4390*/  IMAD.SHL.U32 R0, R0, 0x200000, RZ ;  /* 0x0020000000007824 */ /* 0x000fe200078e00ff */
[----:B------:R-:W-:-:S04]  /*43a0*/  LEA R3, R3, 0x37800000, 0x17 ;  /* 0x3780000003037811 */ /* 0x000fc800078eb8ff */
[----:B------:R-:W-:-:S07]  /*43b0*/  LOP3.LUT R0, R3, R0, R7, 0xfe, !PT ;  /* 0x0000000003007212 */ /* 0x000fce00078efe07 */
.L_x_416:
[----:B------:R-:W-:Y:S05]  /*43c0*/  BSYNC.RECONVERGENT B0 ;  /* 0x0000000000007941 */ /* 0x000fea0003800200 */
.L_x_415:
[----:B------:R-:W-:-:S04]  /*43d0*/  F2FP.BF16.F32.PACK_AB R0, RZ, R0 ;  /* 0x00000000ff00723e */ /* 0x000fc800000010ff */
[----:B------:R-:W-:Y:S01]  /*43e0*/  PRMT R3, R0, 0x7610, R3 ;  /* 0x0000761000037816 */ /* 0x000fe20000000003 */
[----:B------:R-:W-:Y:S06]  /*43f0*/  BRA `(.L_x_391) ;  /* 0x0000000000b47947 */ /* 0x000fec0003800000 */
.L_x_408:
        /* <DEDUP_REMOVED lines=14> */
.L_x_422:
[----:B------:R-:W-:Y:S05]  /*44e0*/  BSYNC.RECONVERGENT B0 ;  /* 0x0000000000007941 */ /* 0x000fea0003800200 */
.L_x_421:
[----:B------:R-:W-:-:S04]  /*44f0*/  F2FP.BF16.F32.PACK_AB R0, RZ, R0 ;  /* 0x00000000ff00723e */ /* 0x000fc800000010ff */
[----:B------:R-:W-:Y:S01]  /*4500*/  PRMT R3, R0, 0x7610, R3 ;  /* 0x0000761000037816 */ /* 0x000fe20000000003 */
[----:B------:R-:W-:Y:S06]  /*4510*/  BRA `(.L_x_391) ;  /* 0x00000000006c7947 */ /* 0x000fec0003800000 */
.L_x_396:
        /* <DEDUP_REMOVED lines=16> */
.L_x_423:
[----:B------:R-:W-:Y:S01]  /*4620*/  PRMT R3, RZ, 0x7610, R3 ;  /* 0x00007610ff037816 */ /* 0x000fe20000000003 */
[----:B------:R-:W-:Y:S06]  /*4630*/  BRA `(.L_x_391) ;  /* 0x0000000000247947 */ /* 0x000fec0003800000 */
.L_x_420:
[----:B------:R-:W2:Y:S02]  /*4640*/  LDG.E.64 R4, desc[UR36][R4.64] ;  /* 0x0000002404047981 */ /* 0x000ea4000c1e1b00 */
[----:B--2---:R-:W0:Y:S02]  /*4650*/  I2F.U64 R0, R4 ;  /* 0x0000000400007312 */ /* 0x004e240000301000 */
[----:B0-----:R-:W-:-:S04]  /*4660*/  F2FP.BF16.F32.PACK_AB R0, RZ, R0 ;  /* 0x00000000ff00723e */ /* 0x001fc800000010ff */
[----:B------:R-:W-:Y:S01]  /*4670*/  PRMT R3, R0, 0x7610, R3 ;  /* 0x0000761000037816 */ /* 0x000fe20000000003 */
[----:B------:R-:W-:Y:S06]  /*4680*/  BRA `(.L_x_391) ;  /* 0x0000000000107947 */ /* 0x000fec0003800000 */
.L_x_419:
[----:B------:R-:W2:Y:S02]  /*4690*/  LDG.E R4, desc[UR36][R4.64] ;  /* 0x0000002404047981 */ /* 0x000ea4000c1e1900 */
[----:B--2---:R-:W-:-:S04]  /*46a0*/  I2FP.F32.U32 R0, R4 ;  /* 0x0000000400007245 */ /* 0x004fc80000201000 */
[----:B------:R-:W-:-:S04]  /*46b0*/  F2FP.BF16.F32.PACK_AB R0, RZ, R0 ;  /* 0x00000000ff00723e */ /* 0x000fc800000010ff */
[----:B------:R-:W-:-:S07]  /*46c0*/  PRMT R3, R0, 0x7610, R3 ;  /* 0x0000761000037816 */ /* 0x000fce0000000003 */
.L_x_391:
[----:B------:R-:W-:Y:S05]  /*46d0*/  BSYNC.RECONVERGENT B6 ;  /* 0x0000000000067941 */ /* 0x000fea0003800200 */
.L_x_390:
[C---:B01----:R-:W-:Y:S01]  /*46e0*/  VIADD R5, R25.reuse, 0x100 ;  /* 0x0000010019057836 */ /* 0x043fe20000000000 */
[CC--:B------:R-:W-:Y:S01]  /*46f0*/  ISETP.GE.AND P0, PT, R25.reuse, R16.reuse, PT ;  /* 0x000000101900720c */ /* 0x0c0fe20003f06270 */
[----:B------:R-:W-:Y:S01]  /*4700*/  VIADD R23, R25, 0x80 ;  /* 0x0000008019177836 */ /* 0x000fe20000000000 */
[----:B------:R-:W-:Y:S02]  /*4710*/  BSSY.RECONVERGENT B6, `(.L_x_424) ;  /* 0x000012f000067945 */ /* 0x000fe40003800200 */
[-C--:B------:R-:W-:Y:S01]  /*4720*/  ISETP.GE.AND P2, PT, R5, R16.reuse, PT ;  /* 0x000000100500720c */ /* 0x080fe20003f46270 */
[----:B------:R-:W-:Y:S01]  /*4730*/  VIADD R5, R25, 0x180 ;  /* 0x0000018019057836 */ /* 0x000fe20000000000 */
[----:B------:R-:W-:-:S04]  /*4740*/  ISETP.GE.AND P1, PT, R23, R16, PT ;  /* 0x000000101700720c */ /* 0x000fc80003f26270 */
[----:B------:R-:W-:-:S03]  /*4750*/  ISETP.GE.AND P3, PT, R5, R16, PT ;  /* 0x000000100500720c */ /* 0x000fc60003f66270 */
[----:B-----5:R-:W-:-:S04]  /*4760*/  @!P0 IMAD.U32 R0, R17, 0x10000, RZ ;  /* 0x0001000011008824 */ /* 0x020fc800078e00ff */
[----:B------:R-:W-:Y:S02]  /*4770*/  @!P2 IMAD.U32 R5, R22, 0x10000, RZ ;  /* 0x000100001605a824 */ /* 0x000fe400078e00ff */
[----:B------:R-:W-:Y:S01]  /*4780*/  @!P0 FMUL.RZ R8, R0, 0.15915493667125701904 ;  /* 0x3e22f98300088820 */ /* 0x000fe2000040c000 */
[----:B------:R-:W-:Y:S02]  /*4790*/  @!P1 IMAD.U32 R18, R18, 0x10000, RZ ;  /* 0x0001000012129824 */ /* 0x000fe400078e00ff */
[----:B------:R-:W-:Y:S01]  /*47a0*/  @!P2 FMUL.RZ R12, R5, 0.15915493667125701904 ;  /* 0x3e22f983050ca820 */ /* 0x000fe2000040c000 */
[----:B------:R-:W0:Y:S01]  /*47b0*/  @!P0 MUFU.COS R4, R8 ;  /* 0x0000000800048308 */ /* 0x000e220000000000 */
[----:B------:R-:W-:Y:S02]  /*47c0*/  @!P3 IMAD.U32 R5, R3, 0x10000, RZ ;  /* 0x000100000305b824 */ /* 0x000fe400078e00ff */
[----:B------:R-:W-:Y:S02]  /*47d0*/  @!P1 FMUL.RZ R10, R18, 0.15915493667125701904 ;  /* 0x3e22f983120a9820 */ /* 0x000fe4000040c000 */
[----:B------:R-:W1:Y:S01]  /*47e0*/  LDC.U8 R18, c[0x0][0x3a4] ;  /* 0x0000e900ff127b82 */ /* 0x000e620000000000 */
[----:B------:R-:W-:-:S02]  /*47f0*/  @!P3 FMUL.RZ R13, R5, 0.15915493667125701904 ;  /* 0x3e22f983050db820 */ /* 0x000fc4000040c000 */
[----:B------:R-:W-:Y:S08]  /*4800*/  @!P2 MUFU.COS R7, R12 ;  /* 0x0000000c0007a308 */ /* 0x000ff00000000000 */
[----:B------:R-:W-:Y:S08]  /*4810*/  @!P3 MUFU.COS R9, R13 ;  /* 0x0000000d0009b308 */ /* 0x000ff00000000000 */
[----:B------:R-:W-:Y:S08]  /*4820*/  @!P1 MUFU.COS R5, R10 ;  /* 0x0000000a00059308 */ /* 0x000ff00000000000 */
[----:B------:R-:W-:Y:S08]  /*4830*/  @!P0 MUFU.SIN R0, R8 ;  /* 0x0000000800008308 */ /* 0x000ff00000000400 */
[----:B0-----:R-:W0:Y:S08]  /*4840*/  @!P0 MUFU.RCP R11, R4 ;  /* 0x00000004000b8308 */ /* 0x001e300000001000 */
[----:B------:R-:W-:Y:S08]  /*4850*/  @!P2 MUFU.SIN R6, R12 ;  /* 0x0000000c0006a308 */ /* 0x000ff00000000400 */
[----:B------:R-:W-:Y:S01]  /*4860*/  @!P3 MUFU.SIN R8, R13 ;  /* 0x0000000d0008b308 */ /* 0x000fe20000000400 */
[----:B0-----:R-:W-:-:S07]  /*4870*/  @!P0 FMUL.FTZ R0, R0, R11 ;  /* 0x0000000b00008220 */ /* 0x001fce0000410000 */
[----:B------:R-:W-:Y:S08]  /*4880*/  @!P1 MUFU.SIN R4, R10 ;  /* 0x0000000a00049308 */ /* 0x000ff00000000400 */
[----:B------:R-:W0:Y:S08]  /*4890*/  @!P2 MUFU.RCP R7, R7 ;  /* 0x000000070007a308 */ /* 0x000e300000001000 */
[----:B------:R-:W2:Y:S08]  /*48a0*/  @!P3 MUFU.RCP R9, R9 ;  /* 0x000000090009b308 */ /* 0x000eb00000001000 */
[----:B------:R-:W3:Y:S01]  /*48b0*/  @!P1 MUFU.RCP R5, R5 ;  /* 0x0000000500059308 */ /* 0x000ee20000001000 */
[----:B0-----:R-:W-:-:S07]  /*48c0*/  @!P2 FMUL.FTZ R6, R6, R7 ;  /* 0x000000070606a220 */ /* 0x001fce0000410000 */
[----:B------:R0:W4:Y:S01]  /*48d0*/  @!P0 F2F.BF16.F32 R3, R0 ;  /* 0x0000000000038304 */ /* 0x0001220000202000 */
[----:B--2---:R-:W-:-:S07]  /*48e0*/  @!P3 FMUL.FTZ R8, R8, R9 ;  /* 0x000000090808b220 */ /* 0x004fce0000410000 */
[----:B------:R0:W2:Y:S01]  /*48f0*/  @!P2 F2F.BF16.F32 R17, R6 ;  /* 0x000000060011a304 */ /* 0x0000a20000202000 */
[----:B---3--:R-:W-:-:S07]  /*4900*/  @!P1 FMUL.FTZ R4, R4, R5 ;  /* 0x0000000504049220 */ /* 0x008fce0000410000 */
[----:B------:R0:W3:Y:S08]  /*4910*/  @!P3 F2F.BF16.F32 R19, R8 ;  /* 0x000000080013b304 */ /* 0x0000f00000202000 */
[----:B------:R0:W0:Y:S01]  /*4920*/  @!P1 F2F.BF16.F32 R22, R4 ;  /* 0x0000000400169304 */ /* 0x0000220000202000 */
[----:B-12-4-:R-:W-:Y:S05]  /*4930*/  @P0 BRA `(.L_x_425) ;  /* 0x0000001000300947 */ /* 0x016fea0003800000 */
[----:B------:R-:W1:Y:S01]  /*4940*/  LDCU UR4, c[0x0][0x3a8] ;  /* 0x00007500ff0477ac */ /* 0x000e620008000800 */
[----:B0-----:R-:W0:Y:S01]  /*4950*/  LDC.64 R8, c[0x0][0x388] ;  /* 0x0000e200ff087b82 */ /* 0x001e220000000a00 */
[----:B------:R-:W-:Y:S01]  /*4960*/  IMAD R0, R2, 0x200, R25 ;  /* 0x0000020002007824 */ /* 0x000fe200078e0219 */
[----:B------:R-:W-:-:S03]  /*4970*/  PRMT R4, R18, 0x9910, RZ ;  /* 0x0000991012047816 */ /* 0x000fc600000000ff */
[----:B-1----:R-:W-:Y:S02]  /*4980*/  IMAD R5, R0, UR4, RZ ;  /* 0x0000000400057c24 */ /* 0x002fe4000f8e02ff */
[----:B------:R-:W-:-:S05]  /*4990*/  IMAD.MOV.U32 R0, RZ, RZ, R4 ;  /* 0x000000ffff007224 */ /* 0x000fca00078e0004 */
[----:B------:R-:W-:Y:S02]  /*49a0*/  ISETP.GT.AND P0, PT, R0, 0x9, PT ;  /* 0x000000090000780c */ /* 0x000fe40003f04270 */
[----:B0-----:R-:W-:-:S05]  /*49b0*/  IADD3 R8, P1, PT, R5, R8, RZ ;  /* 0x0000000805087210 */ /* 0x001fca0007f3e0ff */
[----:B------:R-:W-:-:S06]  /*49c0*/  IMAD.X R9, RZ, RZ, R9, P1 ;  /* 0x000000ffff097224 */ /* 0x000fcc00008e0609 */
[----:B------:R-:W-:Y:S05]  /*49d0*/  @P0 BRA `(.L_x_426) ;  /* 0x0000000400340947 */ /* 0x000fea0003800000 */
[----:B------:R-:W-:-:S13]  /*49e0*/  ISETP.GT.AND P0, PT, R0, 0x4, PT ;  /* 0x000000040000780c */ /* 0x000fda0003f04270 */
[----:B------:R-:W-:Y:S05]  /*49f0*/  @P0 BRA `(.L_x_427) ;  /* 0x0000000000940947 */ /* 0x000fea0003800000 */
[----:B------:R-:W-:-:S13]  /*4a00*/  ISETP.GT.AND P0, PT, R0, 0x1, PT ;  /* 0x000000010000780c */ /* 0x000fda0003f04270 */
[----:B------:R-:W-:Y:S05]  /*4a10*/  @P0 BRA `(.L_x_428) ;  /* 0x0000000000380947 */ /* 0x000fea0003800000 */
[----:B------:R-:W-:-:S13]  /*4a20*/  ISETP.NE.AND P0, PT, R18, RZ, PT ;  /* 0x000000ff1200720c */ /* 0x000fda0003f05270 */
[----:B------:R-:W-:Y:S05]  /*4a30*/  @!P0 BRA `(.L_x_429) ;  /* 0x00000000001c8947 */ /* 0x000fea0003800000 */
[----:B------:R-:W-:-:S13]  /*4a40*/  ISETP.NE.AND P0, PT, R0, 0x1, PT ;  /* 0x000000010000780c */ /* 0x000fda0003f05270 */
[----:B------:R-:W-:Y:S05]  /*4a50*/  @P0 BRA `(.L_x_430) ;  /* 0x0000000c00380947 */ /* 0x000fea0003800000 */
[----:B------:R-:W-:Y:S02]  /*4a60*/  IMAD.U32 R3, R3, 0x10000, RZ ;  /* 0x0001000003037824 */ /* 0x000fe400078e00ff */
[----:B------:R-:W-:-:S04]  /*4a70*/  IMAD.MOV.U32 R25, RZ, RZ, R23 ;  /* 0x000000ffff197224 */ /* 0x000fc800078e0017 */
[----:B------:R-:W0:Y:S02]  /*4a80*/  F2I.FTZ.TRUNC.NTZ R3, R3 ;  /* 0x0000000300037305 */ /* 0x000e24000021f100 */
[----:B0-----:R0:W-:Y:S01]  /*4a90*/  STG.E.U8 desc[UR36][R8.64], R3 ;  /* 0x0000000308007986 */ /* 0x0011e2000c101124 */
[----:B------:R-:W-:Y:S05]  /*4aa0*/  BRA `(.L_x_425) ;  /* 0x0000000c00d47947 */ /* 0x000fea0003800000 */
.L_x_429:
[----:B------:R-:W-:Y:S02]  /*4ab0*/  IMAD.U32 R5, R3, 0x10000, RZ ;  /* 0x0001000003057824 */ /* 0x000fe400078e00ff */
[----:B------:R-:W-:-:S04]  /*4ac0*/  IMAD.MOV.U32 R25, RZ, RZ, R23 ;  /* 0x000000ffff197224 */ /* 0x000fc800078e0017 */
[----:B------:R-:W0:Y:S02]  /*4ad0*/  F2I.S64.TRUNC R4, R5 ;  /* 0x0000000500047311 */ /* 0x000e24000020d900 */
[----:B0-----:R0:W-:Y:S01]  /*4ae0*/  STG.E.U8 desc[UR36][R8.64], R4 ;  /* 0x0000000408007986 */ /* 0x0011e2000c101124 */
[----:B------:R-:W-:Y:S05]  /*4af0*/  BRA `(.L_x_425) ;  /* 0x0000000c00c07947 */ /* 0x000fea0003800000 */
.L_x_428:
[----:B------:R-:W-:-:S13]  /*4b00*/  ISETP.NE.AND P0, PT, R0, 0x2, PT ;  /* 0x000000020000780c */ /* 0x000fda0003f05270 */
[----:B------:R-:W-:Y:S05]  /*4b10*/  @!P0 BRA `(.L_x_431) ;  /* 0x0000000000388947 */ /* 0x000fea0003800000 */
[----:B------:R-:W-:-:S13]  /*4b20*/  ISETP.NE.AND P0, PT, R0, 0x3, PT ;  /* 0x000000030000780c */ /* 0x000fda0003f05270 */
[----:B------:R-:W-:Y:S05]  /*4b30*/  @!P0 BRA `(.L_x_432) ;  /* 0x00000000001c8947 */ /* 0x000fea0003800000 */
[----:B------:R-:W-:-:S13]  /*4b40*/  ISETP.NE.AND P0, PT, R0, 0x4, PT ;  /* 0x000000040000780c */ /* 0x000fda0003f05270 */
[----:B------:R-:W-:Y:S05]  /*4b50*/  @P0 BRA `(.L_x_430) ;  /* 0x0000000800f80947 */ /* 0x000fea0003800000 */
[----:B------:R-:W-:Y:S02]  /*4b60*/  IMAD.U32 R4, R3, 0x10000, RZ ;  /* 0x0001000003047824 */ /* 0x000fe400078e00ff */
[----:B------:R-:W-:-:S04]  /*4b70*/  IMAD.MOV.U32 R25, RZ, RZ, R23 ;  /* 0x000000ffff197224 */ /* 0x000fc800078e0017 */
[----:B------:R-:W0:Y:S02]  /*4b80*/  F2I.S64.TRUNC R4, R4 ;  /* 0x0000000400047311 */ /* 0x000e24000020d900 */
[----:B0-----:R0:W-:Y:S01]  /*4b90*/  STG.E.64 desc[UR36][R8.64], R4 ;  /* 0x0000000408007986 */ /* 0x0011e2000c101b24 */
[----:B------:R-:W-:Y:S05]  /*4ba0*/  BRA `(.L_x_425) ;  /* 0x0000000c00947947 */ /* 0x000fea0003800000 */
.L_x_432:
[----:B------:R-:W-:Y:S02]  /*4bb0*/  IMAD.U32 R3, R3, 0x10000, RZ ;  /* 0x0001000003037824 */ /* 0x000fe400078e00ff */
[----:B------:R-:W-:-:S04]  /*4bc0*/  IMAD.MOV.U32 R25, RZ, RZ, R23 ;  /* 0x000000ffff197224 */ /* 0x000fc800078e0017 */
[----:B------:R-:W0:Y:S02]  /*4bd0*/  F2I.FTZ.TRUNC.NTZ R3, R3 ;  /* 0x0000000300037305 */ /* 0x000e24000021f100 */
[----:B0-----:R0:W-:Y:S01]  /*4be0*/  STG.E desc[UR36][R8.64], R3 ;  /* 0x0000000308007986 */ /* 0x0011e2000c101924 */
[----:B------:R-:W-:Y:S05]  /*4bf0*/  BRA `(.L_x_425) ;  /* 0x0000000c00807947 */ /* 0x000fea0003800000 */
.L_x_431:
[----:B------:R-:W-:Y:S02]  /*4c00*/  IMAD.U32 R3, R3, 0x10000, RZ ;  /* 0x0001000003037824 */ /* 0x000fe400078e00ff */
[----:B------:R-:W-:-:S04]  /*4c10*/  IMAD.MOV.U32 R25, RZ, RZ, R23 ;  /* 0x000000ffff197224 */ /* 0x000fc800078e0017 */
[----:B------:R-:W0:Y:S02]  /*4c20*/  F2I.FTZ.TRUNC.NTZ R3, R3 ;  /* 0x0000000300037305 */ /* 0x000e24000021f100 */
[----:B0-----:R0:W-:Y:S01]  /*4c30*/  STG.E.U16 desc[UR36][R8.64], R3 ;  /* 0x0000000308007986 */ /* 0x0011e2000c101524 */
[----:B------:R-:W-:Y:S05]  /*4c40*/  BRA `(.L_x_425) ;  /* 0x0000000c006c7947 */ /* 0x000fea0003800000 */
.L_x_427:
[----:B------:R-:W-:-:S13]  /*4c50*/  ISETP.GT.AND P0, PT, R0, 0x6, PT ;  /* 0x000000060000780c */ /* 0x000fda0003f04270 */
[----:B------:R-:W-:Y:S05]  /*4c60*/  @P0 BRA `(.L_x_433) ;  /* 0x0000000000340947 */ /* 0x000fea0003800000 */
[----:B------:R-:W-:-:S13]  /*4c70*/  ISETP.NE.AND P0, PT, R0, 0x5, PT ;  /* 0x000000050000780c */ /* 0x000fda0003f05270 */
[----:B------:R-:W-:Y:S05]  /*4c80*/  @!P0 BRA `(.L_x_434) ;  /* 0x0000000000188947 */ /* 0x000fea0003800000 */
[----:B------:R-:W-:-:S13]  /*4c90*/  ISETP.NE.AND P0, PT, R0, 0x6, PT ;  /* 0x000000060000780c */ /* 0x000fda0003f05270 */
[----:B------:R-:W-:Y:S05]  /*4ca0*/  @P0 BRA `(.L_x_430) ;  /* 0x0000000800a40947 */ /* 0x000fea0003800000 */
[----:B------:R-:W-:Y:S02]  /*4cb0*/  IMAD.U32 R3, R3, 0x10000, RZ ;  /* 0x0001000003037824 */ /* 0x000fe400078e00ff */
[----:B------:R-:W-:-:S03]  /*4cc0*/  IMAD.MOV.U32 R25, RZ, RZ, R23 ;  /* 0x000000ffff197224 */ /* 0x000fc600078e0017 */
[----:B------:R0:W-:Y:S01]  /*4cd0*/  STG.E desc[UR36][R8.64], R3 ;  /* 0x0000000308007986 */ /* 0x0001e2000c101924 */
[----:B------:R-:W-:Y:S05]  /*4ce0*/  BRA `(.L_x_425) ;  /* 0x0000000c00447947 */ /* 0x000fea0003800000 */
.L_x_434:
[----:B------:R-:W-:Y:S02]  /*4cf0*/  IMAD.U32 R0, R3, 0x10000, RZ ;  /* 0x0001000003007824 */ /* 0x000fe400078e00ff */
[----:B------:R-:W-:-:S03]  /*4d00*/  IMAD.MOV.U32 R25, RZ, RZ, R23 ;  /* 0x000000ffff197224 */ /* 0x000fc600078e0017 */
[----:B------:R-:W-:-:S05]  /*4d10*/  F2FP.F16.F32.PACK_AB R0, RZ, R0 ;  /* 0x00000000ff00723e */ /* 0x000fca00000000ff */
[----:B------:R0:W-:Y:S01]  /*4d20*/  STG.E.U16 desc[UR36][R8.64], R0 ;  /* 0x0000000008007986 */ /* 0x0001e2000c101524 */
[----:B------:R-:W-:Y:S05]  /*4d30*/  BRA `(.L_x_425) ;  /* 0x0000000c00307947 */ /* 0x000fea0003800000 */
.L_x_433:
[----:B------:R-:W-:-:S13]  /*4d40*/  ISETP.NE.AND P0, PT, R0, 0x7, PT ;  /* 0x000000070000780c */ /* 0x000fda0003f05270 */
[----:B------:R-:W-:Y:S05]  /*4d50*/  @!P0 BRA `(.L_x_435) ;  /* 0x00000000003c8947 */ /* 0x000fea0003800000 */
[----:B------:R-:W-:-:S13]  /*4d60*/  ISETP.NE.AND P0, PT, R0, 0x8, PT ;  /* 0x000000080000780c */ /* 0x000fda0003f05270 */
[----:B------:R-:W-:Y:S05]  /*4d70*/  @!P0 BRA `(.L_x_436) ;  /* 0x00000000001c8947 */ /* 0x000fea0003800000 */
[----:B------:R-:W-:-:S13]  /*4d80*/  ISETP.NE.AND P0, PT, R0, 0x9, PT ;  /* 0x000000090000780c */ /* 0x000fda0003f05270 */
[----:B------:R-:W-:Y:S05]  /*4d90*/  @P0 BRA `(.L_x_430) ;  /* 0x0000000800680947 */ /* 0x000fea0003800000 */
[----:B------:R-:W-:Y:S02]  /*4da0*/  IMAD.U32 R4, R3, 0x10000, RZ ;  /* 0x0001000003047824 */ /* 0x000fe400078e00ff */
[----:B------:R-:W-:Y:S02]  /*4db0*/  IMAD.MOV.U32 R5, RZ, RZ, RZ ;  /* 0x000000ffff057224 */ /* 0x000fe400078e00ff */
[----:B------:R-:W-:-:S03]  /*4dc0*/  IMAD.MOV.U32 R25, RZ, RZ, R23 ;  /* 0x000000ffff197224 */ /* 0x000fc600078e0017 */
[----:B------:R0:W-:Y:S01]  /*4dd0*/  STG.E.64 desc[UR36][R8.64], R4 ;  /* 0x0000000408007986 */ /* 0x0001e2000c101b24 */
[----:B------:R-:W-:Y:S05]  /*4de0*/  BRA `(.L_x_425) ;  /* 0x0000000c00047947 */ /* 0x000fea0003800000 */
.L_x_436:
[----:B------:R-:W-:Y:S02]  /*4df0*/  IMAD.U32 R3, R3, 0x10000, RZ ;  /* 0x0001000003037824 */ /* 0x000fe400078e00ff */
[----:B------:R-:W-:-:S03]  /*4e00*/  IMAD.MOV.U32 R25, RZ, RZ, R23 ;  /* 0x000000ffff197224 */ /* 0x000fc600078e0017 */
[----:B------:R-:W-:-:S04]  /*4e10*/  F2FP.F16.F32.PACK_AB R3, RZ, R3 ;  /* 0x00000003ff03723e */ /* 0x000fc800000000ff */
[----:B------:R-:W-:-:S05]  /*4e20*/  PRMT R3, R3, 0x5410, RZ ;  /* 0x0000541003037816 */ /* 0x000fca00000000ff */
[----:B------:R0:W-:Y:S01]  /*4e30*/  STG.E desc[UR36][R8.64], R3 ;  /* 0x0000000308007986 */ /* 0x0001e2000c101924 */
[----:B------:R-:W-:Y:S05]  /*4e40*/  BRA `(.L_x_425) ;  /* 0x0000000800ec7947 */ /* 0x000fea0003800000 */
.L_x_435:
[----:B------:R-:W-:Y:S02]  /*4e50*/  IMAD.U32 R4, R3, 0x10000, RZ ;  /* 0x0001000003047824 */ /* 0x000fe400078e00ff */
[----:B------:R-:W-:Y:S02]  /*4e60*/  IMAD.MOV.U32 R25, RZ, RZ, R23 ;  /* 0x000000ffff197224 */ /* 0x000fe400078e0017 */
[----:B------:R-:W-:-:S06]  /*4e70*/  FMUL.FTZ R4, R4, 1 ;  /* 0x3f80000004047820 */ /* 0x000fcc0000410000 */
[----:B------:R-:W0:Y:S02]  /*4e80*/  F2F.F64.F32 R4, R4 ;  /* 0x0000000400047310 */ /* 0x000e240000201800 */
[----:B0-----:R0:W-:Y:S01]  /*4e90*/  STG.E.64 desc[UR36][R8.64], R4 ;  /* 0x0000000408007986 */ /* 0x0011e2000c101b24 */
[----:B------:R-:W-:Y:S05]  /*4ea0*/  BRA `(.L_x_425) ;  /* 0x0000000800d47947 */ /* 0x000fea0003800000 */
.L_x_426:
[----:B------:R-:W-:-:S13]  /*4eb0*/  ISETP.GT.AND P0, PT, R0, 0x18, PT ;  /* 0x000000180000780c */ /* 0x000fda0003f04270 */
[----:B------:R-:W-:Y:S05]  /*4ec0*/  @P0 BRA `(.L_x_437) ;  /* 0x0000000400080947 */ /* 0x000fea0003800000 */
        /* <DEDUP_REMOVED lines=8> */
[----:B------:R-:W-:-:S04]  /*4f50*/  FSETP.NEU.FTZ.AND P0, PT, R3, RZ, PT ;  /* 0x000000ff0300720b */ /* 0x000fc80003f1d000 */
[----:B------:R-:W-:-:S05]  /*4f60*/  SEL R3, RZ, 0x1, !P0 ;  /* 0x00000001ff037807 */ /* 0x000fca0004000000 */
[----:B------:R0:W-:Y:S01]  /*4f70*/  STG.E.U8 desc[UR36][R8.64], R3 ;  /* 0x0000000308007986 */ /* 0x0001e2000c101124 */
[----:B------:R-:W-:Y:S05]  /*4f80*/  BRA `(.L_x_425) ;  /* 0x00000008009c7947 */ /* 0x000fea0003800000 */
.L_x_439:
[----:B------:R-:W-:Y:S01]  /*4f90*/  IMAD.U32 R3, R3, 0x10000, RZ ;  /* 0x0001000003037824 */ /* 0x000fe200078e00ff */
[----:B------:R-:W-:Y:S01]  /*4fa0*/  CS2R R6, SRZ ;  /* 0x0000000000067805 */ /* 0x000fe2000001ff00 */
[----:B------:R-:W-:Y:S02]  /*4fb0*/  IMAD.MOV.U32 R25, RZ, RZ, R23 ;  /* 0x000000ffff197224 */ /* 0x000fe400078e0017 */
[----:B------:R-:W-:-:S04]  /*4fc0*/  FMUL.FTZ R3, R3, 1 ;  /* 0x3f80000003037820 */ /* 0x000fc80000410000 */
[----:B------:R-:W0:Y:S02]  /*4fd0*/  F2F.F64.F32 R4, R3 ;  /* 0x0000000300047310 */ /* 0x000e240000201800 */
[----:B0-----:R0:W-:Y:S01]  /*4fe0*/  STG.E.128 desc[UR36][R8.64], R4 ;  /* 0x0000000408007986 */ /* 0x0011e2000c101d24 */
[----:B------:R-:W-:Y:S05]  /*4ff0*/  BRA `(.L_x_425) ;  /* 0x0000000800807947 */ /* 0x000fea0003800000 */
.L_x_438:
[----:B------:R-:W-:-:S13]  /*5000*/  ISETP.NE.AND P0, PT, R0, 0xf, PT ;  /* 0x0000000f0000780c */ /* 0x000fda0003f05270 */
[----:B------:R-:W-:Y:S05]  /*5010*/  @!P0 BRA `(.L_x_440) ;  /* 0x0000000000a88947 */ /* 0x000fea0003800000 */
[----:B------:R-:W-:-:S13]  /*5020*/  ISETP.NE.AND P0, PT, R0, 0x17, PT ;  /* 0x000000170000780c */ /* 0x000fda0003f05270 */
[----:B------:R-:W-:Y:S05]  /*5030*/  @!P0 BRA `(.L_x_441) ;  /* 0x0000000000508947 */ /* 0x000fea0003800000 */
[----:B------:R-:W-:-:S13]  /*5040*/  ISETP.NE.AND P0, PT, R0, 0x18, PT ;  /* 0x000000180000780c */ /* 0x000fda0003f05270 */
[----:B------:R-:W-:Y:S05]  /*5050*/  @P0 BRA `(.L_x_430) ;  /* 0x0000000400b80947 */ /* 0x000fea0003800000 */
[----:B------:R-:W-:Y:S01]  /*5060*/  IMAD.U32 R6, R3, 0x10000, RZ ;  /* 0x0001000003067824 */ /* 0x000fe200078e00ff */
[----:B------:R-:W-:Y:S01]  /*5070*/  BSSY.RECONVERGENT B0, `(.L_x_442) ;  /* 0x000000c000007945 */ /* 0x000fe20003800200 */
[----:B------:R-:W-:-:S03]  /*5080*/  IMAD.MOV.U32 R0, RZ, RZ, 0x7f ;  /* 0x0000007fff007424 */ /* 0x000fc600078e00ff */
        /* <DEDUP_REMOVED lines=10> */
.L_x_443:
[----:B------:R-:W-:Y:S05]  /*5130*/  BSYNC.RECONVERGENT B0 ;  /* 0x0000000000007941 */ /* 0x000fea0003800200 */
.L_x_442:
[----:B------:R-:W-:Y:S01]  /*5140*/  LOP3.LUT R5, R0, 0x80, R5, 0xf8, !PT ;  /* 0x0000008000057812 */ /* 0x000fe200078ef805 */
[----:B------:R-:W-:-:S04]  /*5150*/  IMAD.MOV.U32 R25, RZ, RZ, R23 ;  /* 0x000000ffff197224 */ /* 0x000fc800078e0017 */
[----:B------:R4:W-:Y:S01]  /*5160*/  STG.E.U8 desc[UR36][R8.64], R5 ;  /* 0x0000000508007986 */ /* 0x0009e2000c101124 */
[----:B------:R-:W-:Y:S05]  /*5170*/  BRA `(.L_x_425) ;  /* 0x0000000800207947 */ /* 0x000fea0003800000 */
.L_x_441:
[----:B------:R-:W-:Y:S01]  /*5180*/  IMAD.U32 R6, R3, 0x10000, RZ ;  /* 0x0001000003067824 */ /* 0x000fe200078e00ff */
[----:B------:R-:W-:Y:S04]  /*5190*/  BSSY.RECONVERGENT B0, `(.L_x_444) ;  /* 0x000000e000007945 */ /* 0x000fe80003800200 */
[----:B------:R-:W-:Y:S02]  /*51a0*/  LOP3.LUT R4, R6, 0x7fffffff, RZ, 0xc0, !PT ;  /* 0x7fffffff06047812 */ /* 0x000fe400078ec0ff */
[----:B------:R-:W-:Y:S02]  /*51b0*/  SHF.R.U32.HI R5, RZ, 0x18, R6 ;  /* 0x00000018ff057819 */ /* 0x000fe40000011606 */
[----:B------:R-:W-:-:S13]  /*51c0*/  ISETP.GE.U32.AND P1, PT, R4, 0x47800000, PT ;  /* 0x478000000400780c */ /* 0x000fda0003f26070 */
[----:B------:R-:W-:Y:S01]  /*51d0*/  @P1 IMAD.MOV.U32 R0, RZ, RZ, 0x7f ;  /* 0x0000007fff001424 */ /* 0x000fe200078e00ff */
        /* <DEDUP_REMOVED lines=9> */
.L_x_445:
[----:B------:R-:W-:Y:S05]  /*5270*/  BSYNC.RECONVERGENT B0 ;  /* 0x0000000000007941 */ /* 0x000fea0003800200 */
.L_x_444:
[----:B------:R-:W-:Y:S01]  /*5280*/  LOP3.LUT R5, R0, 0x80, R5, 0xf8, !PT ;  /* 0x0000008000057812 */ /* 0x000fe200078ef805 */
[----:B------:R-:W-:-:S04]  /*5290*/  IMAD.MOV.U32 R25, RZ, RZ, R23 ;  /* 0x000000ffff197224 */ /* 0x000fc800078e0017 */
[----:B------:R2:W-:Y:S01]  /*52a0*/  STG.E.U8 desc[UR36][R8.64], R5 ;  /* 0x0000000508007986 */ /* 0x0005e2000c101124 */
[----:B------:R-:W-:Y:S05]  /*52b0*/  BRA `(.L_x_425) ;  /* 0x0000000400d07947 */ /* 0x000fea0003800000 */
.L_x_440:
[----:B------:R1:W-:Y:S01]  /*52c0*/  STG.E.U16 desc[UR36][R8.64], R3 ;  /* 0x0000000308007986 */ /* 0x0003e2000c101524 */
[----:B------:R-:W-:Y:S01]  /*52d0*/  IMAD.MOV.U32 R25, RZ, RZ, R23 ;  /* 0x000000ffff197224 */ /* 0x000fe200078e0017 */
[----:B------:R-:W-:Y:S06]  /*52e0*/  BRA `(.L_x_425) ;  /* 0x0000000400c47947 */ /* 0x000fec0003800000 */
.L_x_437:
[----:B------:R-:W-:-:S13]  /*52f0*/  ISETP.GT.AND P0, PT, R0, 0x1b, PT ;  /* 0x0000001b0000780c */ /* 0x000fda0003f04270 */
[----:B------:R-:W-:Y:S05]  /*5300*/  @P0 BRA `(.L_x_446) ;  /* 0x0000000000f40947 */ /* 0x000fea0003800000 */
        /* <DEDUP_REMOVED lines=8> */
[----:B------:R-:W0:Y:S02]  /*5390*/  F2I.FTZ.U32.TRUNC.NTZ R3, R3 ;  /* 0x0000000300037305 */ /* 0x000e24000021f000 */
[----:B0-----:R0:W-:Y:S01]  /*53a0*/  STG.E.U16 desc[UR36][R8.64], R3 ;  /* 0x0000000308007986 */ /* 0x0011e2000c101524 */
[----:B------:R-:W-:Y:S05]  /*53b0*/  BRA `(.L_x_425) ;  /* 0x0000000400907947 */ /* 0x000fea0003800000 */
.L_x_448:
[----:B------:R-:W-:Y:S01]  /*53c0*/  IMAD.U32 R3, R3, 0x10000, RZ ;  /* 0x0001000003037824 */ /* 0x000fe200078e00ff */
[----:B------:R-:W-:Y:S01]  /*53d0*/  BSSY.RECONVERGENT B0, `(.L_x_449) ;  /* 0x0000014000007945 */ /* 0x000fe20003800200 */
[----:B------:R-:W-:-:S03]  /*53e0*/  IMAD.MOV.U32 R4, RZ, RZ, 0x80 ;  /* 0x00000080ff047424 */ /* 0x000fc600078e00ff */
[----:B------:R-:W-:-:S04]  /*53f0*/  LOP3.LUT R0, R3, 0x7fffffff, RZ, 0xc0, !PT ;  /* 0x7fffffff03007812 */ /* 0x000fc800078ec0ff */
[----:B------:R-:W-:-:S13]  /*5400*/  ISETP.GT.U32.AND P0, PT, R0, 0x437fffff, PT ;  /* 0x437fffff0000780c */ /* 0x000fda0003f04070 */
[----:B------:R-:W-:Y:S05]  /*5410*/  @P0 BRA `(.L_x_450) ;  /* 0x00000000003c0947 */ /* 0x000fea0003800000 */
[----:B------:R-:W-:-:S13]  /*5420*/  ISETP.GT.U32.AND P0, PT, R0, 0x3bffffff, PT ;  /* 0x3bffffff0000780c */ /* 0x000fda0003f04070 */
[----:B------:R-:W-:Y:S05]  /*5430*/  @P0 BRA `(.L_x_451) ;  /* 0x0000000000140947 */ /* 0x000fea0003800000 */
[----:B------:R-:W-:Y:S01]  /*5440*/  FADD.FTZ R0, R0, 8192 ;  /* 0x4600000000007421 */ /* 0x000fe20000010000 */
[----:B------:R-:W-:-:S04]  /*5450*/  PRMT R4, RZ, 0x7610, R4 ;  /* 0x00007610ff047816 */ /* 0x000fc80000000004 */
[----:B------:R-:W-:-:S13]  /*5460*/  LOP3.LUT P0, R0, R0, 0xff, RZ, 0xc0, !PT ;  /* 0x000000ff00007812 */ /* 0x000fda000780c0ff */
[----:B------:R-:W-:Y:S05]  /*5470*/  @!P0 BRA `(.L_x_450) ;  /* 0x0000000000248947 */ /* 0x000fea0003800000 */
[----:B------:R-:W-:Y:S05]  /*5480*/  BRA `(.L_x_452) ;  /* 0x0000000000147947 */ /* 0x000fea0003800000 */
.L_x_451:
[----:B------:R-:W-:-:S04]  /*5490*/  SHF.R.U32.HI R0, RZ, 0x14, R3 ;  /* 0x00000014ff007819 */ /* 0x000fc80000011603 */
[----:B------:R-:W-:-:S04]  /*54a0*/  LOP3.LUT R0, R0, 0x1, RZ, 0xc0, !PT ;  /* 0x0000000100007812 */ /* 0x000fc800078ec0ff */
[----:B------:R-:W-:-:S04]  /*54b0*/  IADD3 R0, PT, PT, R3, 0x487ffff, R0 ;  /* 0x0487ffff03007810 */ /* 0x000fc80007ffe000 */
[----:B------:R-:W-:-:S04]  /*54c0*/  SHF.R.U32.HI R0, RZ, 0x14, R0 ;  /* 0x00000014ff007819 */ /* 0x000fc80000011600 */
[----:B------:R-:W-:-:S07]  /*54d0*/  LOP3.LUT R0, R0, 0xff, RZ, 0xc0, !PT ;  /* 0x000000ff00007812 */ /* 0x000fce00078ec0ff */
.L_x_452:
[----:B------:R-:W-:-:S04]  /*54e0*/  SHF.R.U32.HI R3, RZ, 0x18, R3 ;  /* 0x00000018ff037819 */ /* 0x000fc80000011603 */
[----:B------:R-:W-:-:S04]  /*54f0*/  LOP3.LUT R0, R0, 0x80, R3, 0xf8, !PT ;  /* 0x0000008000007812 */ /* 0x000fc800078ef803 */
[----:B------:R-:W-:-:S07]  /*5500*/  PRMT R4, R0, 0x7610, R4 ;  /* 0x0000761000047816 */ /* 0x000fce0000000004 */
.L_x_450:
[----:B------:R-:W-:Y:S05]  /*5510*/  BSYNC.RECONVERGENT B0 ;  /* 0x0000000000007941 */ /* 0x000fea0003800200 */
.L_x_449:
[----:B------:R0:W-:Y:S01]  /*5520*/  STG.E.U8 desc[UR36][R8.64], R4 ;  /* 0x0000000408007986 */ /* 0x0001e2000c101124 */
[----:B------:R-:W-:Y:S01]  /*5530*/  IMAD.MOV.U32 R25, RZ, RZ, R23 ;  /* 0x000000ffff197224 */ /* 0x000fe200078e0017 */
[----:B------:R-:W-:Y:S06]  /*5540*/  BRA `(.L_x_425) ;  /* 0x00000004002c7947 */ /* 0x000fec0003800000 */
.L_x_447:
        /* <DEDUP_REMOVED lines=13> */
.L_x_455:
[----:B------:R-:W-:-:S04]  /*5620*/  SHF.R.U32.HI R0, RZ, 0x15, R3 ;  /* 0x00000015ff007819 */ /* 0x000fc80000011603 */
[----:B------:R-:W-:-:S04]  /*5630*/  LOP3.LUT R0, R0, 0x1, RZ, 0xc0, !PT ;  /* 0x0000000100007812 */ /* 0x000fc800078ec0ff */
[----:B------:R-:W-:-:S04]  /*5640*/  IADD3 R0, PT, PT, R3, 0x88fffff, R0 ;  /* 0x088fffff03007810 */ /* 0x000fc80007ffe000 */
[----:B------:R-:W-:-:S04]  /*5650*/  SHF.R.U32.HI R0, RZ, 0x15, R0 ;  /* 0x00000015ff007819 */ /* 0x000fc80000011600 */
[----:B------:R-:W-:-:S07]  /*5660*/  LOP3.LUT R0, R0, 0xff, RZ, 0xc0, !PT ;  /* 0x000000ff00007812 */ /* 0x000fce00078ec0ff */
.L_x_456:
[----:B------:R-:W-:-:S04]  /*5670*/  SHF.R.U32.HI R3, RZ, 0x18, R3 ;  /* 0x00000018ff037819 */ /* 0x000fc80000011603 */
[----:B------:R-:W-:-:S04]  /*5680*/  LOP3.LUT R0, R0, 0x80, R3, 0xf8, !PT ;  /* 0x0000008000007812 */ /* 0x000fc800078ef803 */
[----:B------:R-:W-:-:S07]  /*5690*/  PRMT R4, R0, 0x7610, R4 ;  /* 0x0000761000047816 */ /* 0x000fce0000000004 */
.L_x_454:
[----:B------:R-:W-:Y:S05]  /*56a0*/  BSYNC.RECONVERGENT B0 ;  /* 0x0000000000007941 */ /* 0x000fea0003800200 */
.L_x_453:
[----:B------:R0:W-:Y:S01]  /*56b0*/  STG.E.U8 desc[UR36][R8.64], R4 ;  /* 0x0000000408007986 */ /* 0x0001e2000c101124 */
[----:B------:R-:W-:Y:S01]  /*56c0*/  IMAD.MOV.U32 R25, RZ, RZ, R23 ;  /* 0x000000ffff197224 */ /* 0x000fe200078e0017 */
[----:B------:R-:W-:Y:S06]  /*56d0*/  BRA `(.L_x_425) ;  /* 0x0000000000c87947 */ /* 0x000fec0003800000 */
.L_x_446:
[----:B------:R-:W-:-:S13]  /*56e0*/  ISETP.NE.AND P0, PT, R0, 0x1c, PT ;  /* 0x0000001c0000780c */ /* 0x000fda0003f05270 */
[----:B------:R-:W-:Y:S05]  /*56f0*/  @!P0 BRA `(.L_x_457) ;  /* 0x0000000000b08947 */ /* 0x000fea0003800000 */
[----:B------:R-:W-:-:S13]  /*5700*/  ISETP.NE.AND P0, PT, R0, 0x1d, PT ;  /* 0x0000001d0000780c */ /* 0x000fda0003f05270 */
[----:B------:R-:W-:Y:S05]  /*5710*/  @!P0 BRA `(.L_x_458) ;  /* 0x0000000000948947 */ /* 0x000fea0003800000 */
[----:B------:R-:W-:-:S13]  /*5720*/  ISETP.NE.AND P0, PT, R0, 0x2c, PT ;  /* 0x0000002c0000780c */ /* 0x000fda0003f05270 */
[----:B------:R-:W-:Y:S05]  /*5730*/  @!P0 BRA `(.L_x_459) ;  /* 0x0000000000488947 */ /* 0x000fea0003800000 */
.L_x_430:
[----:B------:R-:W-:Y:S01]  /*5740*/  MOV R14, 0x0 ;  /* 0x00000000000e7802 */ /* 0x000fe20000000f00 */
[----:B------:R-:W0:Y:S01]  /*5750*/  LDCU.64 UR6, c[0x4][0x158] ;  /* 0x01002b00ff0677ac */ /* 0x000e220008000a00 */
[----:B------:R-:W-:Y:S02]  /*5760*/  IMAD.MOV.U32 R8, RZ, RZ, 0x65 ;  /* 0x00000065ff087424 */ /* 0x000fe400078e00ff */
[----:B------:R-:W-:Y:S01]  /*5770*/  IMAD.MOV.U32 R12, RZ, RZ, 0x1 ;  /* 0x00000001ff0c7424 */ /* 0x000fe200078e00ff */
[----:B------:R-:W1:Y:S01]  /*5780*/  LDCU.64 UR8, c[0x4][0x160] ;  /* 0x01002c00ff0877ac */ /* 0x000e620008000a00 */
[----:B------:R-:W2:Y:S01]  /*5790*/  LDC.64 R14, c[0x4][R14] ;  /* 0x010000000e0e7b82 */ /* 0x000ea20000000a00 */
[----:B------:R-:W-:Y:S01]  /*57a0*/  IMAD.MOV.U32 R13, RZ, RZ, RZ ;  /* 0x000000ffff0d7224 */ /* 0x000fe200078e00ff */
[----:B------:R-:W4:Y:S01]  /*57b0*/  LDCU.64 UR4, c[0x4][0x70] ;  /* 0x01000e00ff0477ac */ /* 0x000f220008000a00 */
[----:B0-----:R-:W-:Y:S02]  /*57c0*/  IMAD.U32 R4, RZ, RZ, UR6 ;  /* 0x00000006ff047e24 */ /* 0x001fe4000f8e00ff */
[----:B------:R-:W-:-:S02]  /*57d0*/  IMAD.U32 R5, RZ, RZ, UR7 ;  /* 0x00000007ff057e24 */ /* 0x000fc4000f8e00ff */
[----:B-1----:R-:W-:Y:S02]  /*57e0*/  IMAD.U32 R6, RZ, RZ, UR8 ;  /* 0x00000008ff067e24 */ /* 0x002fe4000f8e00ff */
[----:B------:R-:W-:Y:S02]  /*57f0*/  IMAD.U32 R7, RZ, RZ, UR9 ;  /* 0x00000009ff077e24 */ /* 0x000fe4000f8e00ff */
[----:B----4-:R-:W-:Y:S02]  /*5800*/  IMAD.U32 R10, RZ, RZ, UR4 ;  /* 0x00000004ff0a7e24 */ /* 0x010fe4000f8e00ff */
[----:B------:R-:W-:-:S07]  /*5810*/  IMAD.U32 R11, RZ, RZ, UR5 ;  /* 0x00000005ff0b7e24 */ /* 0x000fce000f8e00ff */
[----:B------:R-:W-:-:S07]  /*5820*/  LEPC R20, `(.L_x_460) ;  /* 0x000000001014794e */ /* 0x000fce0000000000 */
[----:B--23--:R-:W-:Y:S05]  /*5830*/  CALL.ABS.NOINC R14 ;  /* 0x000000000e007343 */ /* 0x00cfea0003c00000 */
.L_x_460:
[----:B------:R-:W-:Y:S01]  /*5840*/  IMAD.MOV.U32 R25, RZ, RZ, R23 ;  /* 0x000000ffff197224 */ /* 0x000fe200078e0017 */
[----:B------:R-:W-:Y:S06]  /*5850*/  BRA `(.L_x_425) ;  /* 0x0000000000687947 */ /* 0x000fec0003800000 */
.L_x_459:
[----:B------:R-:W-:Y:S02]  /*5860*/  IMAD.U32 R4, R3, 0x10000, RZ ;  /* 0x0001000003047824 */ /* 0x000fe400078e00ff */
[----:B------:R-:W-:-:S03]  /*5870*/  IMAD.MOV.U32 R25, RZ, RZ, R23 ;  /* 0x000000ffff197224 */ /* 0x000fc600078e0017 */
[----:B------:R-:W-:-:S04]  /*5880*/  SHF.R.U32.HI R5, RZ, 0x17, R4 ;  /* 0x00000017ff057819 */ /* 0x000fc80000011604 */
[----:B------:R-:W-:-:S04]  /*5890*/  LOP3.LUT R3, R5, 0xff, RZ, 0xc0, !PT ;  /* 0x000000ff05037812 */ /* 0x000fc800078ec0ff */
[----:B------:R-:W-:-:S13]  /*58a0*/  ISETP.NE.AND P2, PT, R3, 0xff, PT ;  /* 0x000000ff0300780c */ /* 0x000fda0003f45270 */
[--C-:B------:R-:W-:Y:S02]  /*58b0*/  @P2 SHF.R.U32.HI R0, RZ, 0x16, R4.reuse ;  /* 0x00000016ff002819 */ /* 0x100fe40000011604 */
[----:B------:R-:W-:Y:S01]  /*58c0*/  @P2 LOP3.LUT P0, RZ, R3, 0x3fffff, R4, 0xf8, !PT ;  /* 0x003fffff03ff2812 */ /* 0x000fe2000780f804 */
[----:B------:R-:W-:Y:S01]  /*58d0*/  IMAD.MOV.U32 R3, RZ, RZ, 0xff ;  /* 0x000000ffff037424 */ /* 0x000fe200078e00ff */
[----:B------:R-:W-:-:S04]  /*58e0*/  @P2 LOP3.LUT R0, R0, 0x1, RZ, 0xc0, !PT ;  /* 0x0000000100002812 */ /* 0x000fc800078ec0ff */
[----:B------:R-:W-:Y:S01]  /*58f0*/  @P2 ISETP.EQ.U32.AND P1, PT, R0, 0x1, P0 ;  /* 0x000000010000280c */ /* 0x000fe20000722070 */
[----:B------:R-:W-:Y:S01]  /*5900*/  @P2 VIADD R0, R5, 0x1 ;  /* 0x0000000105002836 */ /* 0x000fe20000000000 */
[----:B------:R-:W-:Y:S02]  /*5910*/  PLOP3.LUT P0, PT, PT, PT, PT, 0x80, 0x8 ;  /* 0x000000000008781c */ /* 0x000fe40003f0f070 */
[----:B------:R-:W-:-:S13]  /*5920*/  @P2 PLOP3.LUT P0, PT, P1, PT, PT, 0x80, 0x8 ;  /* 0x000000000008281c */ /* 0x000fda0000f0f070 */
[----:B------:R-:W-:-:S04]  /*5930*/  @!P0 IMAD.MOV R0, RZ, RZ, R5 ;  /* 0x000000ffff008224 */ /* 0x000fc800078e0205 */
[----:B------:R-:W-:-:S05]  /*5940*/  @P2 IMAD.MOV.U32 R3, RZ, RZ, R0 ;  /* 0x000000ffff032224 */ /* 0x000fca00078e0000 */
[----:B------:R0:W-:Y:S01]  /*5950*/  STG.E.U8 desc[UR36][R8.64], R3 ;  /* 0x0000000308007986 */ /* 0x0001e2000c101124 */
[----:B------:R-:W-:Y:S05]  /*5960*/  BRA `(.L_x_425) ;  /* 0x0000000000247947 */ /* 0x000fea0003800000 */
.L_x_458:
[----:B------:R-:W-:Y:S02]  /*5970*/  IMAD.U32 R4, R3, 0x10000, RZ ;  /* 0x0001000003047824 */ /* 0x000fe400078e00ff */
[----:B------:R-:W-:-:S04]  /*5980*/  IMAD.MOV.U32 R25, RZ, RZ, R23 ;  /* 0x000000ffff197224 */ /* 0x000fc800078e0017 */
[----:B------:R-:W0:Y:S02]  /*5990*/  F2I.U64.TRUNC R4, R4 ;  /* 0x0000000400047311 */ /* 0x000e24000020d800 */
[----:B0-----:R0:W-:Y:S01]  /*59a0*/  STG.E.64 desc[UR36][R8.64], R4 ;  /* 0x0000000408007986 */ /* 0x0011e2000c101b24 */
[----:B------:R-:W-:Y:S05]  /*59b0*/  BRA `(.L_x_425) ;  /* 0x0000000000107947 */ /* 0x000fea0003800000 */
.L_x_457:
[----:B------:R-:W-:Y:S02]  /*59c0*/  IMAD.U32 R3, R3, 0x10000, RZ ;  /* 0x0001000003037824 */ /* 0x000fe400078e00ff */
[----:B------:R-:W-:-:S04]  /*59d0*/  IMAD.MOV.U32 R25, RZ, RZ, R23 ;  /* 0x000000ffff197224 */ /* 0x000fc800078e0017 */
[----:B------:R-:W0:Y:S02]  /*59e0*/  F2I.FTZ.U32.TRUNC.NTZ R3, R3 ;  /* 0x0000000300037305 */ /* 0x000e24000021f000 */
[----:B0-----:R0:W-:Y:S02]  /*59f0*/  STG.E desc[UR36][R8.64], R3 ;  /* 0x0000000308007986 */ /* 0x0011e4000c101924 */
.L_x_425:
[----:B------:R-:W-:Y:S05]  /*5a00*/  BSYNC.RECONVERGENT B6 ;  /* 0x0000000000067941 */ /* 0x000fea0003800200 */
.L_x_424:
[----:B------:R-:W-:Y:S01]  /*5a10*/  ISETP.GE.AND P0, PT, R25, R16, PT ;  /* 0x000000101900720c */ /* 0x000fe20003f06270 */
[----:B------:R-:W-:-:S12]  /*5a20*/  BSSY.RECONVERGENT B6, `(.L_x_461) ;  /* 0x00001f0000067945 */ /* 0x000fd80003800200 */
[----:B------:R-:W-:Y:S05]  /*5a30*/  @P0 BRA `(.L_x_462) ;  /* 0x0000001c00b80947 */ /* 0x000fea0003800000 */
[----:B------:R-:W5:Y:S01]  /*5a40*/  LDCU UR4, c[0x0][0x3a8] ;  /* 0x00007500ff0477ac */ /* 0x000f620008000800 */
[----:B012-4-:R-:W0:Y:S01]  /*5a50*/  LDC.64 R8, c[0x0][0x388] ;  /* 0x0000e200ff087b82 */ /* 0x017e220000000a00 */
[----:B------:R-:W-:Y:S01]  /*5a60*/  IMAD R0, R2, 0x200, R25 ;  /* 0x0000020002007824 */ /* 0x000fe200078e0219 */
[----:B------:R-:W-:-:S03]  /*5a70*/  PRMT R4, R18, 0x9910, RZ ;  /* 0x0000991012047816 */ /* 0x000fc600000000ff */
[----:B-----5:R-:W-:Y:S02]  /*5a80*/  IMAD R3, R0, UR4, RZ ;  /* 0x0000000400037c24 */ /* 0x020fe4000f8e02ff */
        /* <DEDUP_REMOVED lines=13> */
[----:B------:R-:W-:-:S04]  /*5b60*/  IMAD.U32 R22, R22, 0x10000, RZ ;  /* 0x0001000016167824 */ /* 0x000fc800078e00ff */
[----:B------:R-:W0:Y:S02]  /*5b70*/  F2I.FTZ.TRUNC.NTZ R3, R22 ;  /* 0x0000001600037305 */ /* 0x000e24000021f100 */
[----:B0-----:R0:W-:Y:S01]  /*5b80*/  STG.E.U8 desc[UR36][R8.64], R3 ;  /* 0x0000000308007986 */ /* 0x0011e2000c101124 */
[----:B------:R-:W-:Y:S05]  /*5b90*/  BRA `(.L_x_468) ;  /* 0x0000000c007c7947 */ /* 0x000fea0003800000 */
.L_x_466:
[----:B------:R-:W-:-:S06]  /*5ba0*/  IMAD.U32 R5, R22, 0x10000, RZ ;  /* 0x0001000016057824 */ /* 0x000fcc00078e00ff */
[----:B------:R-:W0:Y:S02]  /*5bb0*/  F2I.S64.TRUNC R4, R5 ;  /* 0x0000000500047311 */ /* 0x000e24000020d900 */
[----:B0-----:R0:W-:Y:S01]  /*5bc0*/  STG.E.U8 desc[UR36][R8.64], R4 ;  /* 0x0000000408007986 */ /* 0x0011e2000c101124 */
[----:B------:R-:W-:Y:S05]  /*5bd0*/  BRA `(.L_x_468) ;  /* 0x0000000c006c7947 */ /* 0x000fea0003800000 */
.L_x_465:
[----:B------:R-:W-:-:S13]  /*5be0*/  ISETP.NE.AND P0, PT, R0, 0x2, PT ;  /* 0x000000020000780c */ /* 0x000fda0003f05270 */
[----:B------:R-:W-:Y:S05]  /*5bf0*/  @!P0 BRA `(.L_x_469) ;  /* 0x0000000000308947 */ /* 0x000fea0003800000 */
[----:B------:R-:W-:-:S13]  /*5c00*/  ISETP.NE.AND P0, PT, R0, 0x3, PT ;  /* 0x000000030000780c */ /* 0x000fda0003f05270 */
[----:B------:R-:W-:Y:S05]  /*5c10*/  @!P0 BRA `(.L_x_470) ;  /* 0x0000000000188947 */ /* 0x000fea0003800000 */
[----:B------:R-:W-:-:S13]  /*5c20*/  ISETP.NE.AND P0, PT, R0, 0x4, PT ;  /* 0x000000040000780c */ /* 0x000fda0003f05270 */
[----:B------:R-:W-:Y:S05]  /*5c30*/  @P0 BRA `(.L_x_467) ;  /* 0x0000000800780947 */ /* 0x000fea0003800000 */
[----:B------:R-:W-:-:S06]  /*5c40*/  IMAD.U32 R4, R22, 0x10000, RZ ;  /* 0x0001000016047824 */ /* 0x000fcc00078e00ff */
[----:B------:R-:W0:Y:S02]  /*5c50*/  F2I.S64.TRUNC R4, R4 ;  /* 0x0000000400047311 */ /* 0x000e24000020d900 */
[----:B0-----:R0:W-:Y:S01]  /*5c60*/  STG.E.64 desc[UR36][R8.64], R4 ;  /* 0x0000000408007986 */ /* 0x0011e2000c101b24 */
[----:B------:R-:W-:Y:S05]  /*5c70*/  BRA `(.L_x_468) ;  /* 0x0000000c00447947 */ /* 0x000fea0003800000 */
.L_x_470:
[----:B------:R-:W-:-:S04]  /*5c80*/  IMAD.U32 R22, R22, 0x10000, RZ ;  /* 0x0001000016167824 */ /* 0x000fc800078e00ff */
[----:B------:R-:W0:Y:S02]  /*5c90*/  F2I.FTZ.TRUNC.NTZ R3, R22 ;  /* 0x0000001600037305 */ /* 0x000e24000021f100 */
[----:B0-----:R0:W-:Y:S01]  /*5ca0*/  STG.E desc[UR36][R8.64], R3 ;  /* 0x0000000308007986 */ /* 0x0011e2000c101924 */
[----:B------:R-:W-:Y:S05]  /*5cb0*/  BRA `(.L_x_468) ;  /* 0x0000000c00347947 */ /* 0x000fea0003800000 */
.L_x_469:
[----:B------:R-:W-:-:S04]  /*5cc0*/  IMAD.U32 R22, R22, 0x10000, RZ ;  /* 0x0001000016167824 */ /* 0x000fc800078e00ff */
[----:B------:R-:W0:Y:S02]  /*5cd0*/  F2I.FTZ.TRUNC.NTZ R3, R22 ;  /* 0x0000001600037305 */ /* 0x000e24000021f100 */
[----:B0-----:R0:W-:Y:S01]  /*5ce0*/  STG.E.U16 desc[UR36][R8.64], R3 ;  /* 0x0000000308007986 */ /* 0x0011e2000c101524 */
[----:B------:R-:W-:Y:S05]  /*5cf0*/  BRA `(.L_x_468) ;  /* 0x0000000c00247947 */ /* 0x000fea0003800000 */
.L_x_464:
[----:B------:R-:W-:-:S13]  /*5d00*/  ISETP.GT.AND P0, PT, R0, 0x6, PT ;  /* 0x000000060000780c */ /* 0x000fda0003f04270 */
[----:B------:R-:W-:Y:S05]  /*5d10*/  @P0 BRA `(.L_x_471) ;  /* 0x00000000002c0947 */ /* 0x000fea0003800000 */
[----:B------:R-:W-:-:S13]  /*5d20*/  ISETP.NE.AND P0, PT, R0, 0x5, PT ;  /* 0x000000050000780c */ /* 0x000fda0003f05270 */
[----:B------:R-:W-:Y:S05]  /*5d30*/  @!P0 BRA `(.L_x_472) ;  /* 0x0000000000148947 */ /* 0x000fea0003800000 */
[----:B------:R-:W-:-:S13]  /*5d40*/  ISETP.NE.AND P0, PT, R0, 0x6, PT ;  /* 0x000000060000780c */ /* 0x000fda0003f05270 */
[----:B------:R-:W-:Y:S05]  /*5d50*/  @P0 BRA `(.L_x_467) ;  /* 0x0000000800300947 */ /* 0x000fea0003800000 */
[----:B------:R-:W-:-:S05]  /*5d60*/  IMAD.U32 R3, R22, 0x10000, RZ ;  /* 0x0001000016037824 */ /* 0x000fca00078e00ff */
[----:B------:R0:W-:Y:S01]  /*5d70*/  STG.E desc[UR36][R8.64], R3 ;  /* 0x0000000308007986 */ /* 0x0001e2000c101924 */
[----:B------:R-:W-:Y:S05]  /*5d80*/  BRA `(.L_x_468) ;  /* 0x0000000c00007947 */ /* 0x000fea0003800000 */
.L_x_472:
[----:B------:R-:W-:-:S05]  /*5d90*/  IMAD.U32 R0, R22, 0x10000, RZ ;  /* 0x0001000016007824 */ /* 0x000fca00078e00ff */
[----:B------:R-:W-:-:S05]  /*5da0*/  F2FP.F16.F32.PACK_AB R0, RZ, R0 ;  /* 0x00000000ff00723e */ /* 0x000fca00000000ff */
[----:B------:R0:W-:Y:S01]  /*5db0*/  STG.E.U16 desc[UR36][R8.64], R0 ;  /* 0x0000000008007986 */ /* 0x0001e2000c101524 */
[----:B------:R-:W-:Y:S05]  /*5dc0*/  BRA `(.L_x_468) ;  /* 0x0000000800f07947 */ /* 0x000fea0003800000 */
.L_x_471:
[----:B------:R-:W-:-:S13]  /*5dd0*/  ISETP.NE.AND P0, PT, R0, 0x7, PT ;  /* 0x000000070000780c */ /* 0x000fda0003f05270 */
[----:B------:R-:W-:Y:S05]  /*5de0*/  @!P0 BRA `(.L_x_473) ;  /* 0x0000000000348947 */ /* 0x000fea0003800000 */
[----:B------:R-:W-:-:S13]  /*5df0*/  ISETP.NE.AND P0, PT, R0, 0x8, PT ;  /* 0x000000080000780c */ /* 0x000fda0003f05270 */
[----:B------:R-:W-:Y:S05]  /*5e00*/  @!P0 BRA `(.L_x_474) ;  /* 0x0000000000188947 */ /* 0x000fea0003800000 */
[----:B------:R-:W-:-:S13]  /*5e10*/  ISETP.NE.AND P0, PT, R0, 0x9, PT ;  /* 0x000000090000780c */ /* 0x000fda0003f05270 */
[----:B------:R-:W-:Y:S05]  /*5e20*/  @P0 BRA `(.L_x_467) ;  /* 0x0000000400fc0947 */ /* 0x000fea0003800000 */
[----:B------:R-:W-:Y:S02]  /*5e30*/  IMAD.U32 R22, R22, 0x10000, RZ ;  /* 0x0001000016167824 */ /* 0x000fe400078e00ff */
[----:B------:R-:W-:-:S05]  /*5e40*/  IMAD.MOV.U32 R23, RZ, RZ, RZ ;  /* 0x000000ffff177224 */ /* 0x000fca00078e00ff */
[----:B------:R0:W-:Y:S01]  /*5e50*/  STG.E.64 desc[UR36][R8.64], R22 ;  /* 0x0000001608007986 */ /* 0x0001e2000c101b24 */
[----:B------:R-:W-:Y:S05]  /*5e60*/  BRA `(.L_x_468) ;  /* 0x0000000800c87947 */ /* 0x000fea0003800000 */
.L_x_474:
[----:B------:R-:W-:-:S05]  /*5e70*/  IMAD.U32 R22, R22, 0x10000, RZ ;  /* 0x0001000016167824 */ /* 0x000fca00078e00ff */
[----:B------:R-:W-:-:S04]  /*5e80*/  F2FP.F16.F32.PACK_AB R3, RZ, R22 ;  /* 0x00000016ff03723e */ /* 0x000fc800000000ff */
[----:B------:R-:W-:-:S05]  /*5e90*/  PRMT R3, R3, 0x5410, RZ ;  /* 0x0000541003037816 */ /* 0x000fca00000000ff */
[----:B------:R0:W-:Y:S01]  /*5ea0*/  STG.E desc[UR36][R8.64], R3 ;  /* 0x0000000308007986 */ /* 0x0001e2000c101924 */
[----:B------:R-:W-:Y:S05]  /*5eb0*/  BRA `(.L_x_468) ;  /* 0x0000000800b47947 */ /* 0x000fea0003800000 */
.L_x_473:
[----:B------:R-:W-:-:S04]  /*5ec0*/  IMAD.U32 R4, R22, 0x10000, RZ ;  /* 0x0001000016047824 */ /* 0x000fc800078e00ff */
[----:B------:R-:W-:-:S06]  /*5ed0*/  FMUL.FTZ R4, R4, 1 ;  /* 0x3f80000004047820 */ /* 0x000fcc0000410000 */
[----:B------:R-:W0:Y:S02]  /*5ee0*/  F2F.F64.F32 R4, R4 ;  /* 0x0000000400047310 */ /* 0x000e240000201800 */
[----:B0-----:R0:W-:Y:S01]  /*5ef0*/  STG.E.64 desc[UR36][R8.64], R4 ;  /* 0x0000000408007986 */ /* 0x0011e2000c101b24 */
[----:B------:R-:W-:Y:S05]  /*5f00*/  BRA `(.L_x_468) ;  /* 0x0000000800a07947 */ /* 0x000fea0003800000 */
.L_x_463:
[----:B------:R-:W-:-:S13]  /*5f10*/  ISETP.GT.AND P0, PT, R0, 0x18, PT ;  /* 0x000000180000780c */ /* 0x000fda0003f04270 */
[----:B------:R-:W-:Y:S05]  /*5f20*/  @!P0 BRA `(.L_x_475) ;  /* 0x0000000400608947 */ /* 0x000fea0003800000 */
        /* <DEDUP_REMOVED lines=8> */
[----:B------:R-:W-:-:S06]  /*5fb0*/  IMAD.U32 R3, R22, 0x10000, RZ ;  /* 0x0001000016037824 */ /* 0x000fcc00078e00ff */
[----:B------:R-:W0:Y:S02]  /*5fc0*/  F2I.FTZ.U32.TRUNC.NTZ R3, R3 ;  /* 0x0000000300037305 */ /* 0x000e24000021f000 */
[----:B0-----:R0:W-:Y:S01]  /*5fd0*/  STG.E.U16 desc[UR36][R8.64], R3 ;  /* 0x0000000308007986 */ /* 0x0011e2000c101524 */
[----:B------:R-:W-:Y:S05]  /*5fe0*/  BRA `(.L_x_468) ;  /* 0x0000000800687947 */ /* 0x000fea0003800000 */
.L_x_478:
[----:B------:R-:W-:Y:S01]  /*5ff0*/  IMAD.U32 R5, R22, 0x10000, RZ ;  /* 0x0001000016057824 */ /* 0x000fe200078e00ff */
[----:B------:R-:W-:Y:S01]  /*6000*/  BSSY.RECONVERGENT B0, `(.L_x_479) ;  /* 0x0000013000007945 */ /* 0x000fe20003800200 */
[----:B------:R-:W-:-:S03]  /*6010*/  IMAD.MOV.U32 R4, RZ, RZ, 0x80 ;  /* 0x00000080ff047424 */ /* 0x000fc600078e00ff */
        /* <DEDUP_REMOVED lines=14> */
.L_x_481:
[----:B------:R-:W-:-:S04]  /*6100*/  SHF.R.U32.HI R3, RZ, 0x18, R5 ;  /* 0x00000018ff037819 */ /* 0x000fc80000011605 */
[----:B------:R-:W-:-:S04]  /*6110*/  LOP3.LUT R0, R0, 0x80, R3, 0xf8, !PT ;  /* 0x0000008000007812 */ /* 0x000fc800078ef803 */
[----:B------:R-:W-:-:S07]  /*6120*/  PRMT R4, R0, 0x7610, R4 ;  /* 0x0000761000047816 */ /* 0x000fce0000000004 */
.L_x_480:
[----:B------:R-:W-:Y:S05]  /*6130*/  BSYNC.RECONVERGENT B0 ;  /* 0x0000000000007941 */ /* 0x000fea0003800200 */
.L_x_479:
[----:B------:R0:W-:Y:S01]  /*6140*/  STG.E.U8 desc[UR36][R8.64], R4 ;  /* 0x0000000408007986 */ /* 0x0001e2000c101124 */
[----:B------:R-:W-:Y:S05]  /*6150*/  BRA `(.L_x_468) ;  /* 0x00000008000c7947 */ /* 0x000fea0003800000 */
.L_x_477:
        /* <DEDUP_REMOVED lines=17> */
.L_x_484:
[----:B------:R-:W-:-:S04]  /*6270*/  SHF.R.U32.HI R3, RZ, 0x18, R5 ;  /* 0x00000018ff037819 */ /* 0x000fc80000011605 */
[----:B------:R-:W-:-:S04]  /*6280*/  LOP3.LUT R0, R0, 0x80, R3, 0xf8, !PT ;  /* 0x0000008000007812 */ /* 0x000fc800078ef803 */
[----:B------:R-:W-:-:S07]  /*6290*/  PRMT R4, R0, 0x7610, R4 ;  /* 0x0000761000047816 */ /* 0x000fce0000000004 */
.L_x_483:
[----:B------:R-:W-:Y:S05]  /*62a0*/  BSYNC.RECONVERGENT B0 ;  /* 0x0000000000007941 */ /* 0x000fea0003800200 */
.L_x_482:
[----:B------:R0:W-:Y:S01]  /*62b0*/  STG.E.U8 desc[UR36][R8.64], R4 ;  /* 0x0000000408007986 */ /* 0x0001e2000c101124 */
[----:B------:R-:W-:Y:S05]  /*62c0*/  BRA `(.L_x_468) ;  /* 0x0000000400b07947 */ /* 0x000fea0003800000 */
.L_x_476:
[----:B------:R-:W-:-:S13]  /*62d0*/  ISETP.NE.AND P0, PT, R0, 0x1c, PT ;  /* 0x0000001c0000780c */ /* 0x000fda0003f05270 */
[----:B------:R-:W-:Y:S05]  /*62e0*/  @!P0 BRA `(.L_x_485) ;  /* 0x0000000000608947 */ /* 0x000fea0003800000 */
[----:B------:R-:W-:-:S13]  /*62f0*/  ISETP.NE.AND P0, PT, R0, 0x1d, PT ;  /* 0x0000001d0000780c */ /* 0x000fda0003f05270 */
[----:B------:R-:W-:Y:S05]  /*6300*/  @!P0 BRA `(.L_x_486) ;  /* 0x0000000000488947 */ /* 0x000fea0003800000 */
[----:B------:R-:W-:-:S13]  /*6310*/  ISETP.NE.AND P0, PT, R0, 0x2c, PT ;  /* 0x0000002c0000780c */ /* 0x000fda0003f05270 */
[----:B------:R-:W-:Y:S05]  /*6320*/  @P0 BRA `(.L_x_467) ;  /* 0x0000000000bc0947 */ /* 0x000fea0003800000 */
[----:B------:R-:W-:-:S05]  /*6330*/  IMAD.U32 R22, R22, 0x10000, RZ ;  /* 0x0001000016167824 */ /* 0x000fca00078e00ff */
        /* <DEDUP_REMOVED lines=15> */
.L_x_486:
[----:B------:R-:W-:-:S06]  /*6430*/  IMAD.U32 R4, R22, 0x10000, RZ ;  /* 0x0001000016047824 */ /* 0x000fcc00078e00ff */
[----:B------:R-:W0:Y:S02]  /*6440*/  F2I.U64.TRUNC R4, R4 ;  /* 0x0000000400047311 */ /* 0x000e24000020d800 */
[----:B0-----:R0:W-:Y:S01]  /*6450*/  STG.E.64 desc[UR36][R8.64], R4 ;  /* 0x0000000408007986 */ /* 0x0011e2000c101b24 */
[----:B------:R-:W-:Y:S05]  /*6460*/  BRA `(.L_x_468) ;  /* 0x0000000400487947 */ /* 0x000fea0003800000 */
.L_x_485:
[----:B------:R-:W-:-:S04]  /*6470*/  IMAD.U32 R22, R22, 0x10000, RZ ;  /* 0x0001000016167824 */ /* 0x000fc800078e00ff */
[----:B------:R-:W0:Y:S02]  /*6480*/  F2I.FTZ.U32.TRUNC.NTZ R3, R22 ;  /* 0x0000001600037305 */ /* 0x000e24000021f000 */
[----:B0-----:R0:W-:Y:S01]  /*6490*/  STG.E desc[UR36][R8.64], R3 ;  /* 0x0000000308007986 */ /* 0x0011e2000c101924 */
[----:B------:R-:W-:Y:S05]  /*64a0*/  BRA `(.L_x_468) ;  /* 0x0000000400387947 */ /* 0x000fea0003800000 */
.L_x_475:
[----:B------:R-:W-:-:S13]  /*64b0*/  ISETP.GT.AND P0, PT, R0, 0xe, PT ;  /* 0x0000000e0000780c */ /* 0x000fda0003f04270 */
[----:B------:R-:W-:Y:S05]  /*64c0*/  @P0 BRA `(.L_x_487) ;  /* 0x00000000003c0947 */ /* 0x000fea0003800000 */
[----:B------:R-:W-:-:S13]  /*64d0*/  ISETP.NE.AND P0, PT, R0, 0xa, PT ;  /* 0x0000000a0000780c */ /* 0x000fda0003f05270 */
[----:B------:R-:W-:Y:S05]  /*64e0*/  @!P0 BRA `(.L_x_488) ;  /* 0x00000000001c8947 */ /* 0x000fea0003800000 */
[----:B------:R-:W-:-:S13]  /*64f0*/  ISETP.NE.AND P0, PT, R0, 0xb, PT ;  /* 0x0000000b0000780c */ /* 0x000fda0003f05270 */
[----:B------:R-:W-:Y:S05]  /*6500*/  @P0 BRA `(.L_x_467) ;  /* 0x0000000000440947 */ /* 0x000fea0003800000 */
[----:B------:R-:W-:-:S05]  /*6510*/  IMAD.U32 R22, R22, 0x10000, RZ ;  /* 0x0001000016167824 */ /* 0x000fca00078e00ff */
[----:B------:R-:W-:-:S04]  /*6520*/  FSETP.NEU.FTZ.AND P0, PT, R22, RZ, PT ;  /* 0x000000ff1600720b */ /* 0x000fc80003f1d000 */
[----:B------:R-:W-:-:S05]  /*6530*/  SEL R3, RZ, 0x1, !P0 ;  /* 0x00000001ff037807 */ /* 0x000fca0004000000 */
[----:B------:R4:W-:Y:S01]  /*6540*/  STG.E.U8 desc[UR36][R8.64], R3 ;  /* 0x0000000308007986 */ /* 0x0009e2000c101124 */
[----:B------:R-:W-:Y:S05]  /*6550*/  BRA `(.L_x_468) ;  /* 0x00000004000c7947 */ /* 0x000fea0003800000 */
.L_x_488:
[----:B------:R-:W-:Y:S01]  /*6560*/  IMAD.U32 R22, R22, 0x10000, RZ ;  /* 0x0001000016167824 */ /* 0x000fe200078e00ff */
[----:B------:R-:W-:-:S03]  /*6570*/  CS2R R6, SRZ ;  /* 0x0000000000067805 */ /* 0x000fc6000001ff00 */
[----:B------:R-:W-:-:S06]  /*6580*/  FMUL.FTZ R4, R22, 1 ;  /* 0x3f80000016047820 */ /* 0x000fcc0000410000 */
[----:B------:R-:W0:Y:S02]  /*6590*/  F2F.F64.F32 R4, R4 ;  /* 0x0000000400047310 */ /* 0x000e240000201800 */
[----:B0-----:R0:W-:Y:S01]  /*65a0*/  STG.E.128 desc[UR36][R8.64], R4 ;  /* 0x0000000408007986 */ /* 0x0011e2000c101d24 */
[----:B------:R-:W-:Y:S05]  /*65b0*/  BRA `(.L_x_468) ;  /* 0x0000000000f47947 */ /* 0x000fea0003800000 */
.L_x_487:
[----:B------:R-:W-:-:S13]  /*65c0*/  ISETP.NE.AND P0, PT, R0, 0xf, PT ;  /* 0x0000000f0000780c */ /* 0x000fda0003f05270 */
[----:B------:R-:W-:Y:S05]  /*65d0*/  @!P0 BRA `(.L_x_489) ;  /* 0x0000000000e88947 */ /* 0x000fea0003800000 */
[----:B------:R-:W-:-:S13]  /*65e0*/  ISETP.NE.AND P0, PT, R0, 0x17, PT ;  /* 0x000000170000780c */ /* 0x000fda0003f05270 */
[----:B------:R-:W-:Y:S05]  /*65f0*/  @!P0 BRA `(.L_x_490) ;  /* 0x0000000000908947 */ /* 0x000fea0003800000 */
[----:B------:R-:W-:-:S13]  /*6600*/  ISETP.NE.AND P0, PT, R0, 0x18, PT ;  /* 0x000000180000780c */ /* 0x000fda0003f05270 */
[----:B------:R-:W-:Y:S05]  /*6610*/  @!P0 BRA `(.L_x_491) ;  /* 0x0000000000448947 */ /* 0x000fea0003800000 */
.L_x_467:
        /* <DEDUP_REMOVED lines=16> */
.L_x_492:
[----:B------:R-:W-:Y:S05]  /*6720*/  BRA `(.L_x_468) ;  /* 0x0000000000987947 */ /* 0x000fea0003800000 */
.L_x_491:
[----:B------:R-:W-:Y:S01]  /*6730*/  IMAD.U32 R5, R22, 0x10000, RZ ;  /* 0x0001000016057824 */ /* 0x000fe200078e00ff */
[----:B------:R-:W-:Y:S01]  /*6740*/  BSSY.RECONVERGENT B0, `(.L_x_493) ;  /* 0x000000c000007945 */ /* 0x000fe20003800200 */
[----:B------:R-:W-:-:S03]  /*6750*/  IMAD.MOV.U32 R0, RZ, RZ, 0x7f ;  /* 0x0000007fff007424 */ /* 0x000fc600078e00ff */
        /* <DEDUP_REMOVED lines=10> */
.L_x_494:
[----:B------:R-:W-:Y:S05]  /*6800*/  BSYNC.RECONVERGENT B0 ;  /* 0x0000000000007941 */ /* 0x000fea0003800200 */
.L_x_493:
[----:B------:R-:W-:-:S05]  /*6810*/  LOP3.LUT R3, R0, 0x80, R3, 0xf8, !PT ;  /* 0x0000008000037812 */ /* 0x000fca00078ef803 */
[----:B------:R2:W-:Y:S01]  /*6820*/  STG.E.U8 desc[UR36][R8.64], R3 ;  /* 0x0000000308007986 */ /* 0x0005e2000c101124 */
[----:B------:R-:W-:Y:S05]  /*6830*/  BRA `(.L_x_468) ;  /* 0x0000000000547947 */ /* 0x000fea0003800000 */
.L_x_490:
[----:B------:R-:W-:Y:S01]  /*6840*/  IMAD.U32 R3, R22, 0x10000, RZ ;  /* 0x0001000016037824 */ /* 0x000fe200078e00ff */
[----:B------:R-:W-:Y:S04]  /*6850*/  BSSY.RECONVERGENT B0, `(.L_x_495) ;  /* 0x000000e000007945 */ /* 0x000fe80003800200 */
[----:B------:R-:W-:-:S04]  /*6860*/  LOP3.LUT R4, R3, 0x7fffffff, RZ, 0xc0, !PT ;  /* 0x7fffffff03047812 */ /* 0x000fc800078ec0ff */
[----:B------:R-:W-:-:S13]  /*6870*/  ISETP.GT.U32.AND P0, PT, R4, 0x477fffff, PT ;  /* 0x477fffff0400780c */ /* 0x000fda0003f04070 */
[----:B------:R-:W-:Y:S05]  /*6880*/  @P0 BRA `(.L_x_496) ;  /* 0x00000000001c0947 */ /* 0x000fea0003800000 */
[----:B------:R-:W-:-:S13]  /*6890*/  ISETP.GE.U32.AND P0, PT, R4, 0x38800000, PT ;  /* 0x388000000400780c */ /* 0x000fda0003f06070 */
[----:B------:R-:W-:-:S04]  /*68a0*/  @P0 SHF.R.U32.HI R0, RZ, 0x15, R3 ;  /* 0x00000015ff000819 */ /* 0x000fc80000011603 */
[----:B------:R-:W-:-:S04]  /*68b0*/  @P0 LOP3.LUT R0, R0, 0x1, RZ, 0xc0, !PT ;  /* 0x0000000100000812 */ /* 0x000fc800078ec0ff */
[----:B------:R-:W-:-:S04]  /*68c0*/  @P0 IADD3 R0, PT, PT, R3, 0x80fffff, R0 ;  /* 0x080fffff03000810 */ /* 0x000fc80007ffe000 */
[----:B------:R-:W-:Y:S01]  /*68d0*/  @P0 SHF.R.U32.HI R0, RZ, 0x15, R0 ;  /* 0x00000015ff000819 */ /* 0x000fe20000011600 */
[----:B------:R-:W-:Y:S01]  /*68e0*/  @!P0 FADD.FTZ R0, R4, 128 ;  /* 0x4300000004008421 */ /* 0x000fe20000010000 */
[----:B------:R-:W-:Y:S06]  /*68f0*/  BRA `(.L_x_497) ;  /* 0x00000000000c7947 */ /* 0x000fec0003800000 */
.L_x_496:
[----:B------:R-:W-:Y:S01]  /*6900*/  IMAD.MOV.U32 R0, RZ, RZ, 0x7f ;  /* 0x0000007fff007424 */ /* 0x000fe200078e00ff */
[----:B------:R-:W-:-:S04]  /*6910*/  ISETP.GT.U32.AND P0, PT, R4, 0x7f800000, PT ;  /* 0x7f8000000400780c */ /* 0x000fc80003f04070 */
[----:B------:R-:W-:-:S09]  /*6920*/  SEL R0, R0, 0x7c, P0 ;  /* 0x0000007c00007807 */ /* 0x000fd20000000000 */
.L_x_497:
[----:B------:R-:W-:Y:S05]  /*6930*/  BSYNC.RECONVERGENT B0 ;  /* 0x0000000000007941 */ /* 0x000fea0003800200 */
.L_x_495:
[----:B------:R-:W-:-:S04]  /*6940*/  SHF.R.U32.HI R3, RZ, 0x18, R3 ;  /* 0x00000018ff037819 */ /* 0x000fc80000011603 */
[----:B------:R-:W-:-:S05]  /*6950*/  LOP3.LUT R3, R0, 0x80, R3, 0xf8, !PT ;  /* 0x0000008000037812 */ /* 0x000fca00078ef803 */
[----:B------:R1:W-:Y:S01]  /*6960*/  STG.E.U8 desc[UR36][R8.64], R3 ;  /* 0x0000000308007986 */ /* 0x0003e2000c101124 */
[----:B------:R-:W-:Y:S05]  /*6970*/  BRA `(.L_x_468) ;  /* 0x0000000000047947 */ /* 0x000fea0003800000 */
.L_x_489:
[----:B------:R0:W-:Y:S02]  /*6980*/  STG.E.U16 desc[UR36][R8.64], R22 ;  /* 0x0000001608007986 */ /* 0x0001e4000c101524 */
.L_x_468:
[----:B------:R-:W-:-:S05]  /*6990*/  VIADD R25, R25, 0x80 ;  /* 0x0000008019197836 */ /* 0x000fca0000000000 */
[----:B------:R-:W-:-:S13]  /*69a0*/  ISETP.GE.AND P0, PT, R25, R16, PT ;  /* 0x000000101900720c */ /* 0x000fda0003f06270 */
        /* <DEDUP_REMOVED lines=19> */
[----:B------:R-:W-:-:S06]  /*6ae0*/  IMAD.U32 R17, R17, 0x10000, RZ ;  /* 0x0001000011117824 */ /* 0x000fcc00078e00ff */
[----:B------:R-:W0:Y:S02]  /*6af0*/  F2I.FTZ.TRUNC.NTZ R17, R17 ;  /* 0x0000001100117305 */ /* 0x000e24000021f100 */
[----:B0-----:R1:W-:Y:S01]  /*6b00*/  STG.E.U8 desc[UR36][R8.64], R17 ;  /* 0x0000001108007986 */ /* 0x0013e2000c101124 */
[----:B------:R-:W-:Y:S05]  /*6b10*/  BRA `(.L_x_503) ;  /* 0x0000000c007c7947 */ /* 0x000fea0003800000 */
.L_x_501:
[----:B------:R-:W-:-:S06]  /*6b20*/  IMAD.U32 R5, R17, 0x10000, RZ ;  /* 0x0001000011057824 */ /* 0x000fcc00078e00ff */
[----:B------:R-:W0:Y:S02]  /*6b30*/  F2I.S64.TRUNC R4, R5 ;  /* 0x0000000500047311 */ /* 0x000e24000020d900 */
[----:B0-----:R0:W-:Y:S01]  /*6b40*/  STG.E.U8 desc[UR36][R8.64], R4 ;  /* 0x0000000408007986 */ /* 0x0011e2000c101124 */
[----:B------:R-:W-:Y:S05]  /*6b50*/  BRA `(.L_x_503) ;  /* 0x0000000c006c7947 */ /* 0x000fea0003800000 */
.L_x_500:
        /* <DEDUP_REMOVED lines=10> */
.L_x_505:
[----:B------:R-:W-:-:S06]  /*6c00*/  IMAD.U32 R17, R17, 0x10000, RZ ;  /* 0x0001000011117824 */ /* 0x000fcc00078e00ff */
[----:B------:R-:W0:Y:S02]  /*6c10*/  F2I.FTZ.TRUNC.NTZ R17, R17 ;  /* 0x0000001100117305 */ /* 0x000e24000021f100 */
[----:B0-----:R4:W-:Y:S01]  /*6c20*/  STG.E desc[UR36][R8.64], R17 ;  /* 0x0000001108007986 */ /* 0x0019e2000c101924 */
[----:B------:R-:W-:Y:S05]  /*6c30*/  BRA `(.L_x_503) ;  /* 0x0000000c00347947 */ /* 0x000fea0003800000 */
.L_x_504:
[----:B------:R-:W-:-:S06]  /*6c40*/  IMAD.U32 R17, R17, 0x10000, RZ ;  /* 0x0001000011117824 */ /* 0x000fcc00078e00ff */
[----:B------:R-:W0:Y:S02]  /*6c50*/  F2I.FTZ.TRUNC.NTZ R17, R17 ;  /* 0x0000001100117305 */ /* 0x000e24000021f100 */
[----:B0-----:R2:W-:Y:S01]  /*6c60*/  STG.E.U16 desc[UR36][R8.64], R17 ;  /* 0x0000001108007986 */ /* 0x0015e2000c101524 */
[----:B------:R-:W-:Y:S05]  /*6c70*/  BRA `(.L_x_503) ;  /* 0x0000000c00247947 */ /* 0x000fea0003800000 */
.L_x_499:
        /* <DEDUP_REMOVED lines=9> */
.L_x_507:
[----:B------:R-:W-:-:S05]  /*6d10*/  IMAD.U32 R0, R17, 0x10000, RZ ;  /* 0x0001000011007824 */ /* 0x000fca00078e00ff */
[----:B------:R-:W-:-:S05]  /*6d20*/  F2FP.F16.F32.PACK_AB R0, RZ, R0 ;  /* 0x00000000ff00723e */ /* 0x000fca00000000ff */
[----:B------:R0:W-:Y:S01]  /*6d30*/  STG.E.U16 desc[UR36][R8.64], R0 ;  /* 0x0000000008007986 */ /* 0x0001e2000c101524 */
[----:B------:R-:W-:Y:S05]  /*6d40*/  BRA `(.L_x_503) ;  /* 0x0000000800f07947 */ /* 0x000fea0003800000 */
.L_x_506:
        /* <DEDUP_REMOVED lines=10> */
.L_x_509:
[----:B------:R-:W-:-:S05]  /*6df0*/  IMAD.U32 R17, R17, 0x10000, RZ ;  /* 0x0001000011117824 */ /* 0x000fca00078e00ff */
[----:B------:R-:W-:-:S04]  /*6e00*/  F2FP.F16.F32.PACK_AB R3, RZ, R17 ;  /* 0x00000011ff03723e */ /* 0x000fc800000000ff */
[----:B------:R-:W-:-:S05]  /*6e10*/  PRMT R3, R3, 0x5410, RZ ;  /* 0x0000541003037816 */ /* 0x000fca00000000ff */
[----:B------:R0:W-:Y:S01]  /*6e20*/  STG.E desc[UR36][R8.64], R3 ;  /* 0x0000000308007986 */ /* 0x0001e2000c101924 */
[----:B------:R-:W-:Y:S05]  /*6e30*/  BRA `(.L_x_503) ;  /* 0x0000000800b47947 */ /* 0x000fea0003800000 */
.L_x_508:
[----:B------:R-:W-:-:S04]  /*6e40*/  IMAD.U32 R4, R17, 0x10000, RZ ;  /* 0x0001000011047824 */ /* 0x000fc800078e00ff */
[----:B------:R-:W-:-:S06]  /*6e50*/  FMUL.FTZ R4, R4, 1 ;  /* 0x3f80000004047820 */ /* 0x000fcc0000410000 */
[----:B------:R-:W0:Y:S02]  /*6e60*/  F2F.F64.F32 R4, R4 ;  /* 0x0000000400047310 */ /* 0x000e240000201800 */
[----:B0-----:R0:W-:Y:S01]  /*6e70*/  STG.E.64 desc[UR36][R8.64], R4 ;  /* 0x0000000408007986 */ /* 0x0011e2000c101b24 */
[----:B------:R-:W-:Y:S05]  /*6e80*/  BRA `(.L_x_503) ;  /* 0x0000000800a07947 */ /* 0x000fea0003800000 */
.L_x_498:
        /* <DEDUP_REMOVED lines=14> */
.L_x_513:
        /* <DEDUP_REMOVED lines=17> */
.L_x_516:
[----:B------:R-:W-:-:S04]  /*7080*/  SHF.R.U32.HI R3, RZ, 0x18, R17 ;  /* 0x00000018ff037819 */ /* 0x000fc80000011611 */
[----:B------:R-:W-:-:S04]  /*7090*/  LOP3.LUT R0, R0, 0x80, R3, 0xf8, !PT ;  /* 0x0000008000007812 */ /* 0x000fc800078ef803 */
[----:B------:R-:W-:-:S07]  /*70a0*/  PRMT R4, R0, 0x7610, R4 ;  /* 0x0000761000047816 */ /* 0x000fce0000000004 */
.L_x_515:
[----:B------:R-:W-:Y:S05]  /*70b0*/  BSYNC.RECONVERGENT B0 ;  /* 0x0000000000007941 */ /* 0x000fea0003800200 */
.L_x_514:
[----:B------:R0:W-:Y:S01]  /*70c0*/  STG.E.U8 desc[UR36][R8.64], R4 ;  /* 0x0000000408007986 */ /* 0x0001e2000c101124 */
[----:B------:R-:W-:Y:S05]  /*70d0*/  BRA `(.L_x_503) ;  /* 0x00000008000c7947 */ /* 0x000fea0003800000 */
.L_x_512:
        /* <DEDUP_REMOVED lines=17> */
.L_x_519:
[----:B------:R-:W-:-:S04]  /*71f0*/  SHF.R.U32.HI R3, RZ, 0x18, R17 ;  /* 0x00000018ff037819 */ /* 0x000fc80000011611 */
[----:B------:R-:W-:-:S04]  /*7200*/  LOP3.LUT R0, R0, 0x80, R3, 0xf8, !PT ;  /* 0x0000008000007812 */ /* 0x000fc800078ef803 */
[----:B------:R-:W-:-:S07]  /*7210*/  PRMT R4, R0, 0x7610, R4 ;  /* 0x0000761000047816 */ /* 0x000fce0000000004 */
.L_x_518:
[----:B------:R-:W-:Y:S05]  /*7220*/  BSYNC.RECONVERGENT B0 ;  /* 0x0000000000007941 */ /* 0x000fea0003800200 */
.L_x_517:
[----:B------:R0:W-:Y:S01]  /*7230*/  STG.E.U8 desc[UR36][R8.64], R4 ;  /* 0x0000000408007986 */ /* 0x0001e2000c101124 */
[----:B------:R-:W-:Y:S05]  /*7240*/  BRA `(.L_x_503) ;  /* 0x0000000400b07947 */ /* 0x000fea0003800000 */
.L_x_511:
        /* <DEDUP_REMOVED lines=22> */
.L_x_521:
[----:B------:R-:W-:-:S06]  /*73b0*/  IMAD.U32 R4, R17, 0x10000, RZ ;  /* 0x0001000011047824 */ /* 0x000fcc00078e00ff */
[----:B------:R-:W0:Y:S02]  /*73c0*/  F2I.U64.TRUNC R4, R4 ;  /* 0x0000000400047311 */ /* 0x000e24000020d800 */
[----:B0-----:R0:W-:Y:S01]  /*73d0*/  STG.E.64 desc[UR36][R8.64], R4 ;  /* 0x0000000408007986 */ /* 0x0011e2000c101b24 */
[----:B------:R-:W-:Y:S05]  /*73e0*/  BRA `(.L_x_503) ;  /* 0x0000000400487947 */ /* 0x000fea0003800000 */
.L_x_520:
[----:B------:R-:W-:-:S06]  /*73f0*/  IMAD.U32 R17, R17, 0x10000, RZ ;  /* 0x0001000011117824 */ /* 0x000fcc00078e00ff */
[----:B------:R-:W0:Y:S02]  /*7400*/  F2I.FTZ.U32.TRUNC.NTZ R17, R17 ;  /* 0x0000001100117305 */ /* 0x000e24000021f000 */
[----:B0-----:R0:W-:Y:S01]  /*7410*/  STG.E desc[UR36][R8.64], R17 ;  /* 0x0000001108007986 */ /* 0x0011e2000c101924 */
[----:B------:R-:W-:Y:S05]  /*7420*/  BRA `(.L_x_503) ;  /* 0x0000000400387947 */ /* 0x000fea0003800000 */
.L_x_510:
        /* <DEDUP_REMOVED lines=11> */
.L_x_523:
[----:B------:R-:W-:Y:S01]  /*74e0*/  IMAD.U32 R17, R17, 0x10000, RZ ;  /* 0x0001000011117824 */ /* 0x000fe200078e00ff */
[----:B------:R-:W-:-:S03]  /*74f0*/  CS2R R6, SRZ ;  /* 0x0000000000067805 */ /* 0x000fc6000001ff00 */
[----:B------:R-:W-:-:S06]  /*7500*/  FMUL.FTZ R4, R17, 1 ;  /* 0x3f80000011047820 */ /* 0x000fcc0000410000 */
[----:B------:R-:W0:Y:S02]  /*7510*/  F2F.F64.F32 R4, R4 ;  /* 0x0000000400047310 */ /* 0x000e240000201800 */
[----:B0-----:R0:W-:Y:S01]  /*7520*/  STG.E.128 desc[UR36][R8.64], R4 ;  /* 0x0000000408007986 */ /* 0x0011e2000c101d24 */
[----:B------:R-:W-:Y:S05]  /*7530*/  BRA `(.L_x_503) ;  /* 0x0000000000f47947 */ /* 0x000fea0003800000 */
.L_x_522:
[----:B------:R-:W-:-:S13]  /*7540*/  ISETP.NE.AND P0, PT, R0, 0xf, PT ;  /* 0x0000000f0000780c */ /* 0x000fda0003f05270 */
[----:B------:R-:W-:Y:S05]  /*7550*/  @!P0 BRA `(.L_x_524) ;  /* 0x0000000000e88947 */ /* 0x000fea0003800000 */
[----:B------:R-:W-:-:S13]  /*7560*/  ISETP.NE.AND P0, PT, R0, 0x17, PT ;  /* 0x000000170000780c */ /* 0x000fda0003f05270 */
[----:B------:R-:W-:Y:S05]  /*7570*/  @!P0 BRA `(.L_x_525) ;  /* 0x0000000000908947 */ /* 0x000fea0003800000 */
[----:B------:R-:W-:-:S13]  /*7580*/  ISETP.NE.AND P0, PT, R0, 0x18, PT ;  /* 0x000000180000780c */ /* 0x000fda0003f05270 */
[----:B------:R-:W-:Y:S05]  /*7590*/  @!P0 BRA `(.L_x_526) ;  /* 0x0000000000448947 */ /* 0x000fea0003800000 */
.L_x_502:
        /* <DEDUP_REMOVED lines=16> */
.L_x_527:
[----:B------:R-:W-:Y:S05]  /*76a0*/  BRA `(.L_x_503) ;  /* 0x0000000000987947 */ /* 0x000fea0003800000 */
.L_x_526:
        /* <DEDUP_REMOVED lines=13> */
.L_x_529:
[----:B------:R-:W-:Y:S05]  /*7780*/  BSYNC.RECONVERGENT B0 ;  /* 0x0000000000007941 */ /* 0x000fea0003800200 */
.L_x_528:
[----:B------:R-:W-:-:S05]  /*7790*/  LOP3.LUT R3, R0, 0x80, R3, 0xf8, !PT ;  /* 0x0000008000037812 */ /* 0x000fca00078ef803 */
[----:B------:R0:W-:Y:S01]  /*77a0*/  STG.E.U8 desc[UR36][R8.64], R3 ;  /* 0x0000000308007986 */ /* 0x0001e2000c101124 */
[----:B------:R-:W-:Y:S05]  /*77b0*/  BRA `(.L_x_503) ;  /* 0x0000000000547947 */ /* 0x000fea0003800000 */
.L_x_525:
        /* <DEDUP_REMOVED lines=12> */
.L_x_531:
[----:B------:R-:W-:Y:S01]  /*7880*/  IMAD.MOV.U32 R0, RZ, RZ, 0x7f ;  /* 0x0000007fff007424 */ /* 0x000fe200078e00ff */
[----:B------:R-:W-:-:S04]  /*7890*/  ISETP.GT.U32.AND P0, PT, R4, 0x7f800000, PT ;  /* 0x7f8000000400780c */ /* 0x000fc80003f04070 */
[----:B------:R-:W-:-:S09]  /*78a0*/  SEL R0, R0, 0x7c, P0 ;  /* 0x0000007c00007807 */ /* 0x000fd20000000000 */
.L_x_532:
[----:B------:R-:W-:Y:S05]  /*78b0*/  BSYNC.RECONVERGENT B0 ;  /* 0x0000000000007941 */ /* 0x000fea0003800200 */
.L_x_530:
[----:B------:R-:W-:-:S04]  /*78c0*/  SHF.R.U32.HI R3, RZ, 0x18, R3 ;  /* 0x00000018ff037819 */ /* 0x000fc80000011603 */
[----:B------:R-:W-:-:S05]  /*78d0*/  LOP3.LUT R3, R0, 0x80, R3, 0xf8, !PT ;  /* 0x0000008000037812 */ /* 0x000fca00078ef803 */
[----:B------:R0:W-:Y:S01]  /*78e0*/  STG.E.U8 desc[UR36][R8.64], R3 ;  /* 0x0000000308007986 */ /* 0x0001e2000c101124 */
[----:B------:R-:W-:Y:S05]  /*78f0*/  BRA `(.L_x_503) ;  /* 0x0000000000047947 */ /* 0x000fea0003800000 */
.L_x_524:
[----:B------:R0:W-:Y:S02]  /*7900*/  STG.E.U16 desc[UR36][R8.64], R17 ;  /* 0x0000001108007986 */ /* 0x0001e4000c101524 */
.L_x_503:
[----:B------:R-:W-:-:S07]  /*7910*/  VIADD R25, R25, 0x80 ;  /* 0x0000008019197836 */ /* 0x000fce0000000000 */
.L_x_462:
[----:B------:R-:W-:Y:S05]  /*7920*/  BSYNC.RECONVERGENT B6 ;  /* 0x0000000000067941 */ /* 0x000fea0003800200 */
.L_x_461:
[----:B------:R-:W-:-:S13]  /*7930*/  ISETP.GE.AND P0, PT, R25, R16, PT ;  /* 0x000000101900720c */ /* 0x000fda0003f06270 */
[----:B------:R-:W-:Y:S05]  /*7940*/  @P0 EXIT ;  /* 0x000000000000094d */ /* 0x000fea0003800000 */
[----:B0-2-4-:R-:W0:Y:S01]  /*7950*/  LDC.64 R4, c[0x0][0x388] ;  /* 0x0000e200ff047b82 */ /* 0x015e220000000a00 */
[----:B------:R-:W1:Y:S01]  /*7960*/  LDCU UR4, c[0x0][0x3a8] ;  /* 0x00007500ff0477ac */ /* 0x000e620008000800 */
[----:B------:R-:W-:Y:S01]  /*7970*/  PRMT R0, R18, 0x9910, RZ ;  /* 0x0000991012007816 */ /* 0x000fe200000000ff */
[----:B------:R-:W-:-:S03]  /*7980*/  IMAD R2, R2, 0x200, R25 ;  /* 0x0000020002027824 */ /* 0x000fc600078e0219 */
[----:B------:R-:W-:Y:S01]  /*7990*/  ISETP.GT.AND P1, PT, R0, 0x9, PT ;  /* 0x000000090000780c */ /* 0x000fe20003f24270 */
[----:B-1----:R-:W-:-:S05]  /*79a0*/  IMAD R3, R2, UR4, RZ ;  /* 0x0000000402037c24 */ /* 0x002fca000f8e02ff */
[----:B0-----:R-:W-:-:S05]  /*79b0*/  IADD3 R2, P0, PT, R3, R4, RZ ;  /* 0x0000000403027210 */ /* 0x001fca0007f1e0ff */
[----:B------:R-:W-:Y:S02]  /*79c0*/  IMAD.X R3, RZ, RZ, R5, P0 ;  /* 0x000000ffff037224 */ /* 0x000fe400000e0605 */
[----:B------:R-:W-:Y:S06]  /*79d0*/  @P1 BRA `(.L_x_533) ;  /* 0x00000004000c1947 */ /* 0x000fec0003800000 */
        /* <DEDUP_REMOVED lines=8> */
[----:B---3--:R-:W-:-:S06]  /*7a60*/  IMAD.U32 R19, R19, 0x10000, RZ ;  /* 0x0001000013137824 */ /* 0x008fcc00078e00ff */
[----:B------:R-:W0:Y:S02]  /*7a70*/  F2I.FTZ.TRUNC.NTZ R19, R19 ;  /* 0x0000001300137305 */ /* 0x000e24000021f100 */
[----:B0-----:R-:W-:Y:S01]  /*7a80*/  STG.E.U8 desc[UR36][R2.64], R19 ;  /* 0x0000001302007986 */ /* 0x001fe2000c101124 */
[----:B------:R-:W-:Y:S05]  /*7a90*/  EXIT ;  /* 0x000000000000794d */ /* 0x000fea0003800000 */
.L_x_536:
[----:B---3--:R-:W-:-:S06]  /*7aa0*/  IMAD.U32 R5, R19, 0x10000, RZ ;  /* 0x0001000013057824 */ /* 0x008fcc00078e00ff */
[----:B------:R-:W0:Y:S02]  /*7ab0*/  F2I.S64.TRUNC R4, R5 ;  /* 0x0000000500047311 */ /* 0x000e24000020d900 */
[----:B0-----:R-:W-:Y:S01]  /*7ac0*/  STG.E.U8 desc[UR36][R2.64], R4 ;  /* 0x0000000402007986 */ /* 0x001fe2000c101124 */
[----:B------:R-:W-:Y:S05]  /*7ad0*/  EXIT ;  /* 0x000000000000794d */ /* 0x000fea0003800000 */
.L_x_535:
[----:B------:R-:W-:-:S13]  /*7ae0*/  ISETP.NE.AND P0, PT, R0, 0x2, PT ;  /* 0x000000020000780c */ /* 0x000fda0003f05270 */
[----:B------:R-:W-:Y:S05]  /*7af0*/  @!P0 BRA `(.L_x_538) ;  /* 0x0000000000308947 */ /* 0x000fea0003800000 */
[----:B------:R-:W-:-:S13]  /*7b00*/  ISETP.NE.AND P0, PT, R0, 0x3, PT ;  /* 0x000000030000780c */ /* 0x000fda0003f05270 */
[----:B------:R-:W-:Y:S05]  /*7b10*/  @!P0 BRA `(.L_x_539) ;  /* 0x0000000000188947 */ /* 0x000fea0003800000 */
[----:B------:R-:W-:-:S13]  /*7b20*/  ISETP.NE.AND P0, PT, R0, 0x4, PT ;  /* 0x000000040000780c */ /* 0x000fda0003f05270 */
[----:B------:R-:W-:Y:S05]  /*7b30*/  @P0 BRA `(.L_x_537) ;  /* 0x0000000800780947 */ /* 0x000fea0003800000 */
[----:B---3--:R-:W-:-:S06]  /*7b40*/  IMAD.U32 R4, R19, 0x10000, RZ ;  /* 0x0001000013047824 */ /* 0x008fcc00078e00ff */
[----:B------:R-:W0:Y:S02]  /*7b50*/  F2I.S64.TRUNC R4, R4 ;  /* 0x0000000400047311 */ /* 0x000e24000020d900 */
[----:B0-----:R-:W-:Y:S01]  /*7b60*/  STG.E.64 desc[UR36][R2.64], R4 ;  /* 0x0000000402007986 */ /* 0x001fe2000c101b24 */
[----:B------:R-:W-:Y:S05]  /*7b70*/  EXIT ;  /* 0x000000000000794d */ /* 0x000fea0003800000 */
.L_x_539:
[----:B---3--:R-:W-:-:S06]  /*7b80*/  IMAD.U32 R19, R19, 0x10000, RZ ;  /* 0x0001000013137824 */ /* 0x008fcc00078e00ff */
[----:B------:R-:W0:Y:S02]  /*7b90*/  F2I.FTZ.TRUNC.NTZ R19, R19 ;  /* 0x0000001300137305 */ /* 0x000e24000021f100 */
[----:B0-----:R-:W-:Y:S01]  /*7ba0*/  STG.E desc[UR36][R2.64], R19 ;  /* 0x0000001302007986 */ /* 0x001fe2000c101924 */
[----:B------:R-:W-:Y:S05]  /*7bb0*/  EXIT ;  /* 0x000000000000794d */ /* 0x000fea0003800000 */
.L_x_538:
[----:B---3--:R-:W-:-:S06]  /*7bc0*/  IMAD.U32 R19, R19, 0x10000, RZ ;  /* 0x0001000013137824 */ /* 0x008fcc00078e00ff */
[----:B------:R-:W0:Y:S02]  /*7bd0*/  F2I.FTZ.TRUNC.NTZ R19, R19 ;  /* 0x0000001300137305 */ /* 0x000e24000021f100 */
[----:B0-----:R-:W-:Y:S01]  /*7be0*/  STG.E.U16 desc[UR36][R2.64], R19 ;  /* 0x0000001302007986 */ /* 0x001fe2000c101524 */
[----:B------:R-:W-:Y:S05]  /*7bf0*/  EXIT ;  /* 0x000000000000794d */ /* 0x000fea0003800000 */
.L_x_534:
[----:B------:R-:W-:-:S13]  /*7c00*/  ISETP.GT.AND P0, PT, R0, 0x6, PT ;  /* 0x000000060000780c */ /* 0x000fda0003f04270 */
[----:B------:R-:W-:Y:S05]  /*7c10*/  @P0 BRA `(.L_x_540) ;  /* 0x00000000002c0947 */ /* 0x000fea0003800000 */
[----:B------:R-:W-:-:S13]  /*7c20*/  ISETP.NE.AND P0, PT, R0, 0x5, PT ;  /* 0x000000050000780c */ /* 0x000fda0003f05270 */
[----:B------:R-:W-:Y:S05]  /*7c30*/  @!P0 BRA `(.L_x_541) ;  /* 0x0000000000148947 */ /* 0x000fea0003800000 */
[----:B------:R-:W-:-:S13]  /*7c40*/  ISETP.NE.AND P0, PT, R0, 0x6, PT ;  /* 0x000000060000780c */ /* 0x000fda0003f05270 */
[----:B------:R-:W-:Y:S05]  /*7c50*/  @P0 BRA `(.L_x_537) ;  /* 0x0000000800300947 */ /* 0x000fea0003800000 */
[----:B---3--:R-:W-:-:S05]  /*7c60*/  IMAD.U32 R19, R19, 0x10000, RZ ;  /* 0x0001000013137824 */ /* 0x008fca00078e00ff */
[----:B------:R-:W-:Y:S01]  /*7c70*/  STG.E desc[UR36][R2.64], R19 ;  /* 0x0000001302007986 */ /* 0x000fe2000c101924 */
[----:B------:R-:W-:Y:S05]  /*7c80*/  EXIT ;  /* 0x000000000000794d */ /* 0x000fea0003800000 */
.L_x_541:
[----:B---3--:R-:W-:-:S05]  /*7c90*/  IMAD.U32 R0, R19, 0x10000, RZ ;  /* 0x0001000013007824 */ /* 0x008fca00078e00ff */
[----:B------:R-:W-:-:S05]  /*7ca0*/  F2FP.F16.F32.PACK_AB R0, RZ, R0 ;  /* 0x00000000ff00723e */ /* 0x000fca00000000ff */
[----:B------:R-:W-:Y:S01]  /*7cb0*/  STG.E.U16 desc[UR36][R2.64], R0 ;  /* 0x0000000002007986 */ /* 0x000fe2000c101524 */
[----:B------:R-:W-:Y:S05]  /*7cc0*/  EXIT ;  /* 0x000000000000794d */ /* 0x000fea0003800000 */
.L_x_540:
[----:B------:R-:W-:-:S13]  /*7cd0*/  ISETP.NE.AND P0, PT, R0, 0x7, PT ;  /* 0x000000070000780c */ /* 0x000fda0003f05270 */
[----:B------:R-:W-:Y:S05]  /*7ce0*/  @!P0 BRA `(.L_x_542) ;  /* 0x0000000000348947 */ /* 0x000fea0003800000 */
[----:B------:R-:W-:-:S13]  /*7cf0*/  ISETP.NE.AND P0, PT, R0, 0x8, PT ;  /* 0x000000080000780c */ /* 0x000fda0003f05270 */
[----:B------:R-:W-:Y:S05]  /*7d00*/  @!P0 BRA `(.L_x_543) ;  /* 0x0000000000188947 */ /* 0x000fea0003800000 */
[----:B------:R-:W-:-:S13]  /*7d10*/  ISETP.NE.AND P0, PT, R0, 0x9, PT ;  /* 0x000000090000780c */ /* 0x000fda0003f05270 */
[----:B------:R-:W-:Y:S05]  /*7d20*/  @P0 BRA `(.L_x_537) ;  /* 0x0000000400fc0947 */ /* 0x000fea0003800000 */
[----:B---3--:R-:W-:Y:S02]  /*7d30*/  IMAD.U32 R4, R19, 0x10000, RZ ;  /* 0x0001000013047824 */ /* 0x008fe400078e00ff */
[----:B------:R-:W-:-:S05]  /*7d40*/  IMAD.MOV.U32 R5, RZ, RZ, RZ ;  /* 0x000000ffff057224 */ /* 0x000fca00078e00ff */
[----:B------:R-:W-:Y:S01]  /*7d50*/  STG.E.64 desc[UR36][R2.64], R4 ;  /* 0x0000000402007986 */ /* 0x000fe2000c101b24 */
[----:B------:R-:W-:Y:S05]  /*7d60*/  EXIT ;  /* 0x000000000000794d */ /* 0x000fea0003800000 */
.L_x_543:
[----:B---3--:R-:W-:-:S05]  /*7d70*/  IMAD.U32 R19, R19, 0x10000, RZ ;  /* 0x0001000013137824 */ /* 0x008fca00078e00ff */
[----:B------:R-:W-:-:S04]  /*7d80*/  F2FP.F16.F32.PACK_AB R5, RZ, R19 ;  /* 0x00000013ff05723e */ /* 0x000fc800000000ff */
[----:B------:R-:W-:-:S05]  /*7d90*/  PRMT R5, R5, 0x5410, RZ ;  /* 0x0000541005057816 */ /* 0x000fca00000000ff */
[----:B------:R-:W-:Y:S01]  /*7da0*/  STG.E desc[UR36][R2.64], R5 ;  /* 0x0000000502007986 */ /* 0x000fe2000c101924 */
[----:B------:R-:W-:Y:S05]  /*7db0*/  EXIT ;  /* 0x000000000000794d */ /* 0x000fea0003800000 */
.L_x_542:
[----:B---3--:R-:W-:-:S04]  /*7dc0*/  IMAD.U32 R4, R19, 0x10000, RZ ;  /* 0x0001000013047824 */ /* 0x008fc800078e00ff */
[----:B------:R-:W-:-:S06]  /*7dd0*/  FMUL.FTZ R4, R4, 1 ;  /* 0x3f80000004047820 */ /* 0x000fcc0000410000 */
[----:B------:R-:W0:Y:S02]  /*7de0*/  F2F.F64.F32 R4, R4 ;  /* 0x0000000400047310 */ /* 0x000e240000201800 */
[----:B0-----:R-:W-:Y:S01]  /*7df0*/  STG.E.64 desc[UR36][R2.64], R4 ;  /* 0x0000000402007986 */ /* 0x001fe2000c101b24 */
[----:B------:R-:W-:Y:S05]  /*7e00*/  EXIT ;  /* 0x000000000000794d */ /* 0x000fea0003800000 */
.L_x_533:
        /* <DEDUP_REMOVED lines=10> */
[----:B---3--:R-:W-:-:S06]  /*7eb0*/  IMAD.U32 R5, R19, 0x10000, RZ ;  /* 0x0001000013057824 */ /* 0x008fcc00078e00ff */
[----:B------:R-:W0:Y:S02]  /*7ec0*/  F2I.FTZ.U32.TRUNC.NTZ R5, R5 ;  /* 0x0000000500057305 */ /* 0x000e24000021f000 */
[----:B0-----:R-:W-:Y:S01]  /*7ed0*/  STG.E.U16 desc[UR36][R2.64], R5 ;  /* 0x0000000502007986 */ /* 0x001fe2000c101524 */
[----:B------:R-:W-:Y:S05]  /*7ee0*/  EXIT ;  /* 0x000000000000794d */ /* 0x000fea0003800000 */
.L_x_547:
[----:B---3--:R-:W-:Y:S01]  /*7ef0*/  IMAD.U32 R5, R19, 0x10000, RZ ;  /* 0x0001000013057824 */ /* 0x008fe200078e00ff */
        /* <DEDUP_REMOVED lines=17> */
.L_x_550:
[----:B------:R-:W-:-:S04]  /*8010*/  SHF.R.U32.HI R5, RZ, 0x18, R5 ;  /* 0x00000018ff057819 */ /* 0x000fc80000011605 */
[----:B------:R-:W-:-:S07]  /*8020*/  LOP3.LUT R0, R0, 0x80, R5, 0xf8, !PT ;  /* 0x0000008000007812 */ /* 0x000fce00078ef805 */
.L_x_549:
[----:B------:R-:W-:Y:S05]  /*8030*/  BSYNC.RECONVERGENT B0 ;  /* 0x0000000000007941 */ /* 0x000fea0003800200 */
.L_x_548:
[----:B------:R-:W-:Y:S01]  /*8040*/  STG.E.U8 desc[UR36][R2.64], R0 ;  /* 0x0000000002007986 */ /* 0x000fe2000c101124 */
[----:B------:R-:W-:Y:S05]  /*8050*/  EXIT ;  /* 0x000000000000794d */ /* 0x000fea0003800000 */
.L_x_546:
        /* <DEDUP_REMOVED lines=18> */
.L_x_553:
[----:B------:R-:W-:-:S04]  /*8180*/  SHF.R.U32.HI R5, RZ, 0x18, R5 ;  /* 0x00000018ff057819 */ /* 0x000fc80000011605 */
[----:B------:R-:W-:-:S07]  /*8190*/  LOP3.LUT R0, R0, 0x80, R5, 0xf8, !PT ;  /* 0x0000008000007812 */ /* 0x000fce00078ef805 */
.L_x_552:
[----:B------:R-:W-:Y:S05]  /*81a0*/  BSYNC.RECONVERGENT B0 ;  /* 0x0000000000007941 */ /* 0x000fea0003800200 */
.L_x_551:
[----:B------:R-:W-:Y:S01]  /*81b0*/  STG.E.U8 desc[UR36][R2.64], R0 ;  /* 0x0000000002007986 */ /* 0x000fe2000c101124 */
[----:B------:R-:W-:Y:S05]  /*81c0*/  EXIT ;  /* 0x000000000000794d */ /* 0x000fea0003800000 */
.L_x_545:
[----:B------:R-:W-:-:S13]  /*81d0*/  ISETP.NE.AND P0, PT, R0, 0x1c, PT ;  /* 0x0000001c0000780c */ /* 0x000fda0003f05270 */
[----:B------:R-:W-:Y:S05]  /*81e0*/  @!P0 BRA `(.L_x_554) ;  /* 0x0000000000608947 */ /* 0x000fea0003800000 */
[----:B------:R-:W-:-:S13]  /*81f0*/  ISETP.NE.AND P0, PT, R0, 0x1d, PT ;  /* 0x0000001d0000780c */ /* 0x000fda0003f05270 */
[----:B------:R-:W-:Y:S05]  /*8200*/  @!P0 BRA `(.L_x_555) ;  /* 0x0000000000488947 */ /* 0x000fea0003800000 */
[----:B------:R-:W-:-:S13]  /*8210*/  ISETP.NE.AND P0, PT, R0, 0x2c, PT ;  /* 0x0000002c0000780c */ /* 0x000fda0003f05270 */
[----:B------:R-:W-:Y:S05]  /*8220*/  @P0 BRA `(.L_x_537) ;  /* 0x0000000000bc0947 */ /* 0x000fea0003800000 */
[----:B---3--:R-:W-:Y:S02]  /*8230*/  IMAD.U32 R19, R19, 0x10000, RZ ;  /* 0x0001000013137824 */ /* 0x008fe400078e00ff */
[----:B------:R-:W-:-:S03]  /*8240*/  IMAD.MOV.U32 R5, RZ, RZ, 0xff ;  /* 0x000000ffff057424 */ /* 0x000fc600078e00ff */
[----:B------:R-:W-:-:S04]  /*8250*/  SHF.R.U32.HI R6, RZ, 0x17, R19 ;  /* 0x00000017ff067819 */ /* 0x000fc80000011613 */
[----:B------:R-:W-:-:S04]  /*8260*/  LOP3.LUT R4, R6, 0xff, RZ, 0xc0, !PT ;  /* 0x000000ff06047812 */ /* 0x000fc800078ec0ff */
[----:B------:R-:W-:-:S13]  /*8270*/  ISETP.NE.AND P2, PT, R4, 0xff, PT ;  /* 0x000000ff0400780c */ /* 0x000fda0003f45270 */
[--C-:B------:R-:W-:Y:S02]  /*8280*/  @P2 SHF.R.U32.HI R0, RZ, 0x16, R19.reuse ;  /* 0x00000016ff002819 */ /* 0x100fe40000011613 */
[----:B------:R-:W-:Y:S02]  /*8290*/  @P2 LOP3.LUT P0, RZ, R4, 0x3fffff, R19, 0xf8, !PT ;  /* 0x003fffff04ff2812 */ /* 0x000fe4000780f813 */
[----:B------:R-:W-:-:S04]  /*82a0*/  @P2 LOP3.LUT R0, R0, 0x1, RZ, 0xc0, !PT ;  /* 0x0000000100002812 */ /* 0x000fc800078ec0ff */
[----:B------:R-:W-:Y:S01]  /*82b0*/  @P2 ISETP.EQ.U32.AND P1, PT, R0, 0x1, P0 ;  /* 0x000000010000280c */ /* 0x000fe20000722070 */
[----:B------:R-:W-:Y:S01]  /*82c0*/  @P2 VIADD R0, R6, 0x1 ;  /* 0x0000000106002836 */ /* 0x000fe20000000000 */
[----:B------:R-:W-:Y:S02]  /*82d0*/  PLOP3.LUT P0, PT, PT, PT, PT, 0x80, 0x8 ;  /* 0x000000000008781c */ /* 0x000fe40003f0f070 */
[----:B------:R-:W-:-:S13]  /*82e0*/  @P2 PLOP3.LUT P0, PT, P1, PT, PT, 0x80, 0x8 ;  /* 0x000000000008281c */ /* 0x000fda0000f0f070 */
[----:B------:R-:W-:-:S04]  /*82f0*/  @!P0 IMAD.MOV R0, RZ, RZ, R6 ;  /* 0x000000ffff008224 */ /* 0x000fc800078e0206 */
[----:B------:R-:W-:-:S05]  /*8300*/  @P2 IMAD.MOV.U32 R5, RZ, RZ, R0 ;  /* 0x000000ffff052224 */ /* 0x000fca00078e0000 */
[----:B------:R-:W-:Y:S01]  /*8310*/  STG.E.U8 desc[UR36][R2.64], R5 ;  /* 0x0000000502007986 */ /* 0x000fe2000c101124 */
[----:B------:R-:W-:Y:S05]  /*8320*/  EXIT ;  /* 0x000000000000794d */ /* 0x000fea0003800000 */
.L_x_555:
[----:B---3--:R-:W-:-:S06]  /*8330*/  IMAD.U32 R4, R19, 0x10000, RZ ;  /* 0x0001000013047824 */ /* 0x008fcc00078e00ff */
[----:B------:R-:W0:Y:S02]  /*8340*/  F2I.U64.TRUNC R4, R4 ;  /* 0x0000000400047311 */ /* 0x000e24000020d800 */
[----:B0-----:R-:W-:Y:S01]  /*8350*/  STG.E.64 desc[UR36][R2.64], R4 ;  /* 0x0000000402007986 */ /* 0x001fe2000c101b24 */
[----:B------:R-:W-:Y:S05]  /*8360*/  EXIT ;  /* 0x000000000000794d */ /* 0x000fea0003800000 */
.L_x_554:
[----:B---3--:R-:W-:-:S06]  /*8370*/  IMAD.U32 R19, R19, 0x10000, RZ ;  /* 0x0001000013137824 */ /* 0x008fcc00078e00ff */
[----:B------:R-:W0:Y:S02]  /*8380*/  F2I.FTZ.U32.TRUNC.NTZ R19, R19 ;  /* 0x0000001300137305 */ /* 0x000e24000021f000 */
[----:B0-----:R-:W-:Y:S01]  /*8390*/  STG.E desc[UR36][R2.64], R19 ;  /* 0x0000001302007986 */ /* 0x001fe2000c101924 */
[----:B------:R-:W-:Y:S05]  /*83a0*/  EXIT ;  /* 0x000000000000794d */ /* 0x000fea0003800000 */
.L_x_544:
[----:B------:R-:W-:-:S13]  /*83b0*/  ISETP.GT.AND P0, PT, R0, 0xe, PT ;  /* 0x0000000e0000780c */ /* 0x000fda0003f04270 */
[----:B------:R-:W-:Y:S05]  /*83c0*/  @P0 BRA `(.L_x_556) ;  /* 0x00000000003c0947 */ /* 0x000fea0003800000 */
[----:B------:R-:W-:-:S13]  /*83d0*/  ISETP.NE.AND P0, PT, R0, 0xa, PT ;  /* 0x0000000a0000780c */ /* 0x000fda0003f05270 */
[----:B------:R-:W-:Y:S05]  /*83e0*/  @!P0 BRA `(.L_x_557) ;  /* 0x00000000001c8947 */ /* 0x000fea0003800000 */
[----:B------:R-:W-:-:S13]  /*83f0*/  ISETP.NE.AND P0, PT, R0, 0xb, PT ;  /* 0x0000000b0000780c */ /* 0x000fda0003f05270 */
[----:B------:R-:W-:Y:S05]  /*8400*/  @P0 BRA `(.L_x_537) ;  /* 0x0000000000440947 */ /* 0x000fea0003800000 */
[----:B---3--:R-:W-:-:S05]  /*8410*/  IMAD.U32 R19, R19, 0x10000, RZ ;  /* 0x0001000013137824 */ /* 0x008fca00078e00ff */
[----:B------:R-:W-:-:S04]  /*8420*/  FSETP.NEU.FTZ.AND P0, PT, R19, RZ, PT ;  /* 0x000000ff1300720b */ /* 0x000fc80003f1d000 */
[----:B------:R-:W-:-:S05]  /*8430*/  SEL R5, RZ, 0x1, !P0 ;  /* 0x00000001ff057807 */ /* 0x000fca0004000000 */
[----:B------:R-:W-:Y:S01]  /*8440*/  STG.E.U8 desc[UR36][R2.64], R5 ;  /* 0x0000000502007986 */ /* 0x000fe2000c101124 */
[----:B------:R-:W-:Y:S05]  /*8450*/  EXIT ;  /* 0x000000000000794d */ /* 0x000fea0003800000 */
.L_x_557:
[----:B---3--:R-:W-:Y:S01]  /*8460*/  IMAD.U32 R19, R19, 0x10000, RZ ;  /* 0x0001000013137824 */ /* 0x008fe200078e00ff */
[----:B------:R-:W-:-:S03]  /*8470*/  CS2R R6, SRZ ;  /* 0x0000000000067805 */ /* 0x000fc6000001ff00 */
[----:B------:R-:W-:-:S06]  /*8480*/  FMUL.FTZ R4, R19, 1 ;  /* 0x3f80000013047820 */ /* 0x000fcc0000410000 */
[----:B------:R-:W0:Y:S02]  /*8490*/  F2F.F64.F32 R4, R4 ;  /* 0x0000000400047310 */ /* 0x000e240000201800 */
[----:B0-----:R-:W-:Y:S01]  /*84a0*/  STG.E.128 desc[UR36][R2.64], R4 ;  /* 0x0000000402007986 */ /* 0x001fe2000c101d24 */
[----:B------:R-:W-:Y:S05]  /*84b0*/  EXIT ;  /* 0x000000000000794d */ /* 0x000fea0003800000 */
.L_x_556:
[----:B------:R-:W-:-:S13]  /*84c0*/  ISETP.NE.AND P0, PT, R0, 0xf, PT ;  /* 0x0000000f0000780c */ /* 0x000fda0003f05270 */
[----:B------:R-:W-:Y:S05]  /*84d0*/  @!P0 BRA `(.L_x_558) ;  /* 0x0000000000e88947 */ /* 0x000fea0003800000 */
[----:B------:R-:W-:-:S13]  /*84e0*/  ISETP.NE.AND P0, PT, R0, 0x17, PT ;  /* 0x000000170000780c */ /* 0x000fda0003f05270 */
[----:B------:R-:W-:Y:S05]  /*84f0*/  @!P0 BRA `(.L_x_559) ;  /* 0x0000000000908947 */ /* 0x000fea0003800000 */
[----:B------:R-:W-:-:S13]  /*8500*/  ISETP.NE.AND P0, PT, R0, 0x18, PT ;  /* 0x000000180000780c */ /* 0x000fda0003f05270 */
[----:B------:R-:W-:Y:S05]  /*8510*/  @!P0 BRA `(.L_x_560) ;  /* 0x0000000000448947 */ /* 0x000fea0003800000 */
.L_x_537:
[----:B------:R-:W-:Y:S01]  /*8520*/  MOV R0, 0x0 ;  /* 0x0000000000007802 */ /* 0x000fe20000000f00 */
[----:B------:R-:W0:Y:S01]  /*8530*/  LDCU.64 UR4, c[0x4][0x158] ;  /* 0x01002b00ff0477ac */ /* 0x000e220008000a00 */
[----:B------:R-:W-:Y:S02]  /*8540*/  IMAD.MOV.U32 R8, RZ, RZ, 0x65 ;  /* 0x00000065ff087424 */ /* 0x000fe400078e00ff */
[----:B------:R1:W2:Y:S01]  /*8550*/  LDC.64 R2, c[0x4][R0] ;  /* 0x0100000000027b82 */ /* 0x0002a20000000a00 */
[----:B------:R-:W4:Y:S01]  /*8560*/  LDCU.64 UR6, c[0x4][0x160] ;  /* 0x01002c00ff0677ac */ /* 0x000f220008000a00 */
[----:B------:R-:W-:Y:S02]  /*8570*/  IMAD.MOV.U32 R12, RZ, RZ, 0x1 ;  /* 0x00000001ff0c7424 */ /* 0x000fe400078e00ff */
[----:B------:R-:W-:Y:S01]  /*8580*/  IMAD.MOV.U32 R13, RZ, RZ, RZ ;  /* 0x000000ffff0d7224 */ /* 0x000fe200078e00ff */
[----:B------:R-:W5:Y:S01]  /*8590*/  LDCU.64 UR8, c[0x4][0x70] ;  /* 0x01000e00ff0877ac */ /* 0x000f620008000a00 */
[----:B0-----:R-:W-:-:S02]  /*85a0*/  IMAD.U32 R4, RZ, RZ, UR4 ;  /* 0x00000004ff047e24 */ /* 0x001fc4000f8e00ff */
[----:B------:R-:W-:Y:S02]  /*85b0*/  IMAD.U32 R5, RZ, RZ, UR5 ;  /* 0x00000005ff057e24 */ /* 0x000fe4000f8e00ff */
[----:B----4-:R-:W-:Y:S02]  /*85c0*/  IMAD.U32 R6, RZ, RZ, UR6 ;  /* 0x00000006ff067e24 */ /* 0x010fe4000f8e00ff */
[----:B------:R-:W-:Y:S02]  /*85d0*/  IMAD.U32 R7, RZ, RZ, UR7 ;  /* 0x00000007ff077e24 */ /* 0x000fe4000f8e00ff */
[----:B-----5:R-:W-:Y:S02]  /*85e0*/  IMAD.U32 R10, RZ, RZ, UR8 ;  /* 0x00000008ff0a7e24 */ /* 0x020fe4000f8e00ff */
[----:B-1----:R-:W-:-:S07]  /*85f0*/  IMAD.U32 R11, RZ, RZ, UR9 ;  /* 0x00000009ff0b7e24 */ /* 0x002fce000f8e00ff */
[----:B------:R-:W-:-:S07]  /*8600*/  LEPC R20, `(.L_x_561) ;  /* 0x000000001014794e */ /* 0x000fce0000000000 */
[----:B--23--:R-:W-:Y:S05]  /*8610*/  CALL.ABS.NOINC R2 ;  /* 0x0000000002007343 */ /* 0x00cfea0003c00000 */
.L_x_561:
[----:B------:R-:W-:Y:S05]  /*8620*/  EXIT ;  /* 0x000000000000794d */ /* 0x000fea0003800000 */
.L_x_560:
[----:B---3--:R-:W-:Y:S01]  /*8630*/  IMAD.U32 R19, R19, 0x10000, RZ ;  /* 0x0001000013137824 */ /* 0x008fe200078e00ff */
        /* <DEDUP_REMOVED lines=12> */
.L_x_563:
[----:B------:R-:W-:Y:S05]  /*8700*/  BSYNC.RECONVERGENT B0 ;  /* 0x0000000000007941 */ /* 0x000fea0003800200 */
.L_x_562:
[----:B------:R-:W-:-:S05]  /*8710*/  LOP3.LUT R5, R0, 0x80, R5, 0xf8, !PT ;  /* 0x0000008000057812 */ /* 0x000fca00078ef805 */
[----:B------:R-:W-:Y:S01]  /*8720*/  STG.E.U8 desc[UR36][R2.64], R5 ;  /* 0x0000000502007986 */ /* 0x000fe2000c101124 */
[----:B------:R-:W-:Y:S05]  /*8730*/  EXIT ;  /* 0x000000000000794d */ /* 0x000fea0003800000 */
.L_x_559:
[----:B---3--:R-:W-:Y:S01]  /*8740*/  IMAD.U32 R5, R19, 0x10000, RZ ;  /* 0x0001000013057824 */ /* 0x008fe200078e00ff */
        /* <DEDUP_REMOVED lines=11> */
.L_x_565:
[----:B------:R-:W-:Y:S01]  /*8800*/  IMAD.MOV.U32 R0, RZ, RZ, 0x7f ;  /* 0x0000007fff007424 */ /* 0x000fe200078e00ff */
[----:B------:R-:W-:-:S04]  /*8810*/  ISETP.GT.U32.AND P0, PT, R4, 0x7f800000, PT ;  /* 0x7f8000000400780c */ /* 0x000fc80003f04070 */
[----:B------:R-:W-:-:S09]  /*8820*/  SEL R0, R0, 0x7c, P0 ;  /* 0x0000007c00007807 */ /* 0x000fd20000000000 */
.L_x_566:
[----:B------:R-:W-:Y:S05]  /*8830*/  BSYNC.RECONVERGENT B0 ;  /* 0x0000000000007941 */ /* 0x000fea0003800200 */
.L_x_564:
[----:B------:R-:W-:-:S04]  /*8840*/  SHF.R.U32.HI R5, RZ, 0x18, R5 ;  /* 0x00000018ff057819 */ /* 0x000fc80000011605 */
[----:B------:R-:W-:-:S05]  /*8850*/  LOP3.LUT R5, R0, 0x80, R5, 0xf8, !PT ;  /* 0x0000008000057812 */ /* 0x000fca00078ef805 */
[----:B------:R-:W-:Y:S01]  /*8860*/  STG.E.U8 desc[UR36][R2.64], R5 ;  /* 0x0000000502007986 */ /* 0x000fe2000c101124 */
[----:B------:R-:W-:Y:S05]  /*8870*/  EXIT ;  /* 0x000000000000794d */ /* 0x000fea0003800000 */
.L_x_558:
[----:B---3--:R-:W-:Y:S01]  /*8880*/  STG.E.U16 desc[UR36][R2.64], R19 ;  /* 0x0000001302007986 */ /* 0x008fe2000c101524 */
[----:B------:R-:W-:Y:S05]  /*8890*/  EXIT ;  /* 0x000000000000794d */ /* 0x000fea0003800000 */
.L_x_567:
        /* <DEDUP_REMOVED lines=14> */
.L_x_6589:


//--------------------- .text._ZN2at6native18elementwise_kernelILi128ELi4EZNS0_22gpu_kernel_impl_nocastIZZZNS0_15tan_kernel_cudaERNS_18TensorIteratorBaseEENKUlvE0_clEvENKUlvE2_clEvEUlN3c108BFloat16EE_EEvS4_RKT_EUliE_EEviT1_ --------------------------
	.section	.text._ZN2at6native18elementwise_kernelILi128ELi4EZNS0_22gpu_kernel_impl_nocastIZZZNS0_15tan_kernel_cudaERNS_18TensorIteratorBaseEENKUlvE0_clEvENKUlvE2_clEvEUlN3c108BFloat16EE_EEvS4_RKT_EUliE_EEviT1_,"ax",@progbits
	.align	128
        .global         _ZN2at6native18elementwise_kernelILi128ELi4EZNS0_22gpu_kernel_impl_nocastIZZZNS0_15tan_kernel_cudaERNS_18TensorIteratorBaseEENKUlvE0_clEvENKUlvE2_clEvEUlN3c108BFloat16EE_EEvS4_RKT_EUliE_EEviT1_
        .type           _ZN2at6native18elementwise_kernelILi128ELi4EZNS0_22gpu_kernel_impl_nocastIZZZNS0_15tan_kernel_cudaERNS_18TensorIteratorBaseEENKUlvE0_clEvENKUlvE2_clEvEUlN3c108BFloat16EE_EEvS4_RKT_EUliE_EEviT1_,@function
        .size           _ZN2at6native18elementwise_kernelILi128ELi4EZNS0_22gpu_kernel_impl_nocastIZZZNS0_15tan_kernel_cudaERNS_18TensorIteratorBaseEENKUlvE0_clEvENKUlvE2_clEvEUlN3c108BFloat16EE_EEvS4_RKT_EUliE_EEviT1_,(.L_x_6590 - _ZN2at6native18elementwise_kernelILi128ELi4EZNS0_22gpu_kernel_impl_nocastIZZZNS0_15tan_kernel_cudaERNS_18TensorIteratorBaseEENKUlvE0_clEvENKUlvE2_clEvEUlN3c108BFloat16EE_EEvS4_RKT_EUliE_EEviT1_)
        .other          _ZN2at6native18elementwise_kernelILi128ELi4EZNS0_22gpu_kernel_impl_nocastIZZZNS0_15tan_kernel_cudaERNS_18TensorIteratorBaseEENKUlvE0_clEvENKUlvE2_clEvEUlN3c108BFloat16EE_EEvS4_RKT_EUliE_EEviT1_,@"STO_CUDA_ENTRY STV_DEFAULT"
_ZN2at6native18elementwise_kernelILi128ELi4EZNS0_22gpu_kernel_impl_nocastIZZZNS0_15tan_kernel_cudaERNS_18TensorIteratorBaseEENKUlvE0_clEvENKUlvE2_clEvEUlN3c108BFloat16EE_EEvS4_RKT_EUliE_EEviT1_:
.text._ZN2at6native18elementwise_kernelILi128ELi4EZNS0_22gpu_kernel_impl_nocastIZZZNS0_15tan_kernel_cudaERNS_18TensorIteratorBaseEENKUlvE0_clEvENKUlvE2_clEvEUlN3c108BFloat16EE_EEvS4_RKT_EUliE_EEviT1_:
[----:B------:R-:W-:Y:S08]  /*0000*/  LDC R1, c[0x0][0x37c] ;  /* 0x0000df00ff017b82 */ /* 0x000ff00000000800 */
[----:B------:R-:W0:Y:S01]  /*0010*/  LDC R2, c[0x0][0x388] ;  /* 0x0000e200ff027b82 */ /* 0x000e220000000800 */
[----:B------:R-:W1:Y:S01]  /*0020*/  S2R R3, SR_TID.X ;  /* 0x0000000000037919 */ /* 0x000e620000002100 */
[----:B------:R-:W2:Y:S06]  /*0030*/  LDCU.64 UR6, c[0x0][0x358] ;  /* 0x00006b00ff0677ac */ /* 0x000eac0008000a00 */
[----:B------:R-:W3:Y:S01]  /*0040*/  S2UR UR4, SR_CTAID.X ;  /* 0x00000000000479c3 */ /* 0x000ee20000002500 */
[----:B0-----:R-:W-:Y:S01]  /*0050*/  ISETP.NE.AND P0, PT, R2, RZ, PT ;  /* 0x000000ff0200720c */ /* 0x001fe20003f05270 */
[----:B---3--:R-:W-:-:S06]  /*0060*/  USHF.L.U32 UR4, UR4, 0x9, URZ ;  /* 0x0000000904047899 */ /* 0x008fcc00080006ff */
[----:B-1----:R-:W-:-:S06]  /*0070*/  LOP3.LUT R3, R3, UR4, RZ, 0xfc, !PT ;  /* 0x0000000403037c12 */ /* 0x002fcc000f8efcff */
[----:B--2---:R-:W-:Y:S05]  /*0080*/  @P0 BRA `(.L_x_568) ;  /* 0x0000000400000947 */ /* 0x004fea0003800000 */
[----:B------:R-:W0:Y:S01]  /*0090*/  LDCU UR4, c[0x0][0x380] ;  /* 0x00007000ff0477ac */ /* 0x000e220008000800 */
[----:B------:R-:W-:Y:S04]  /*00a0*/  BSSY.RECONVERGENT B0, `(.L_x_569) ;  /* 0x000002f000007945 */ /* 0x000fe80003800200 */
[----:B------:R-:W-:Y:S01]  /*00b0*/  BSSY.RELIABLE B1, `(.L_x_570) ;  /* 0x0000021000017945 */ /* 0x000fe20003800100 */
[----:B0-----:R-:W-:-:S13]  /*00c0*/  ISETP.GE.AND P0, PT, R3, UR4, PT ;  /* 0x0000000403007c0c */ /* 0x001fda000bf06270 */
[----:B------:R-:W-:Y:S05]  /*00d0*/  @P0 BRA `(.L_x_571) ;  /* 0x00000000006c0947 */ /* 0x000fea0003800000 */
[----:B------:R-:W0:Y:S02]  /*00e0*/  LDC.64 R4, c[0x0][0x588] ;  /* 0x00016200ff047b82 */ /* 0x000e240000000a00 */
[----:B0-----:R-:W2:Y:S06]  /*00f0*/  LDG.E.U16 R4, desc[UR6][R4.64] ;  /* 0x0000000604047981 */ /* 0x001eac000c1e1500 */
[----:B------:R-:W0:Y:S01]  /*0100*/  LDC.64 R6, c[0x0][0x580] ;  /* 0x00016000ff067b82 */ /* 0x000e220000000a00 */
[----:B------:R-:W-:-:S04]  /*0110*/  IADD3 R3, PT, PT, R3, 0x80, RZ ;  /* 0x0000008003037810 */ /* 0x000fc80007ffe0ff */
[----:B------:R-:W-:-:S13]  /*0120*/  ISETP.GE.AND P0, PT, R3, UR4, PT ;  /* 0x0000000403007c0c */ /* 0x000fda000bf06270 */
[----:B------:R-:W-:Y:S05]  /*0130*/  @P0 BREAK.RELIABLE B1 ;  /* 0x0000000000010942 */ /* 0x000fea0003800100 */
[----:B--2---:R-:W-:-:S05]  /*0140*/  SHF.L.U32 R0, R4, 0x10, RZ ;  /* 0x0000001004007819 */ /* 0x004fca00000006ff */
[----:B------:R-:W-:-:S04]  /*0150*/  FMUL.RZ R8, R0, 0.15915493667125701904 ;  /* 0x3e22f98300087820 */ /* 0x000fc8000040c000 */
[----:B------:R-:W1:Y:S08]  /*0160*/  MUFU.COS R2, R8 ;  /* 0x0000000800027308 */ /* 0x000e700000000000 */
[----:B------:R-:W-:Y:S08]  /*0170*/  MUFU.SIN R0, R8 ;  /* 0x0000000800007308 */ /* 0x000ff00000000400 */
[----:B-1----:R-:W1:Y:S02]  /*0180*/  MUFU.RCP R9, R2 ;  /* 0x0000000200097308 */ /* 0x002e640000001000 */
[----:B-1----:R-:W-:-:S05]  /*0190*/  FMUL.FTZ R0, R0, R9 ;  /* 0x0000000900007220 */ /* 0x002fca0000410000 */
[----:B------:R-:W-:-:S05]  /*01a0*/  F2FP.BF16.F32.PACK_AB R0, RZ, R0 ;  /* 0x00000000ff00723e */ /* 0x000fca00000010ff */
[----:B0-----:R0:W-:Y:S01]  /*01b0*/  STG.E.U16 desc[UR6][R6.64], R0 ;  /* 0x0000000006007986 */ /* 0x0011e2000c101506 */
[----:B------:R-:W-:Y:S05]  /*01c0*/  @P0 BRA `(.L_x_572) ;  /* 0x0000000000700947 */ /* 0x000fea0003800000 */
[----:B------:R-:W1:Y:S02]  /*01d0*/  LDC.64 R4, c[0x0][0x588] ;  /* 0x00016200ff047b82 */ /* 0x000e640000000a00 */
[----:B-1----:R-:W2:Y:S06]  /*01e0*/  LDG.E.U16 R4, desc[UR6][R4.64] ;  /* 0x0000000604047981 */ /* 0x002eac000c1e1500 */
[----:B0-----:R-:W0:Y:S01]  /*01f0*/  LDC.64 R6, c[0x0][0x580] ;  /* 0x00016000ff067b82 */ /* 0x001e220000000a00 */
[----:B------:R-:W-:Y:S02]  /*0200*/  IADD3 R3, PT, PT, R3, 0x80, RZ ;  /* 0x0000008003037810 */ /* 0x000fe40007ffe0ff */
[----:B--2---:R-:W-:-:S05]  /*0210*/  SHF.L.U32 R0, R4, 0x10, RZ ;  /* 0x0000001004007819 */ /* 0x004fca00000006ff */
[----:B------:R-:W-:-:S04]  /*0220*/  FMUL.RZ R8, R0, 0.15915493667125701904 ;  /* 0x3e22f98300087820 */ /* 0x000fc8000040c000 */
[----:B------:R-:W1:Y:S08]  /*0230*/  MUFU.COS R2, R8 ;  /* 0x0000000800027308 */ /* 0x000e700000000000 */
[----:B------:R-:W-:Y:S08]  /*0240*/  MUFU.SIN R0, R8 ;  /* 0x0000000800007308 */ /* 0x000ff00000000400 */
[----:B-1----:R-:W1:Y:S02]  /*0250*/  MUFU.RCP R9, R2 ;  /* 0x0000000200097308 */ /* 0x002e640000001000 */
[----:B-1----:R-:W-:-:S05]  /*0260*/  FMUL.FTZ R0, R0, R9 ;  /* 0x0000000900007220 */ /* 0x002fca0000410000 */
[----:B------:R-:W-:-:S05]  /*0270*/  F2FP.BF16.F32.PACK_AB R0, RZ, R0 ;  /* 0x00000000ff00723e */ /* 0x000fca00000010ff */
[----:B0-----:R0:W-:Y:S02]  /*0280*/  STG.E.U16 desc[UR6][R6.64], R0 ;  /* 0x0000000006007986 */ /* 0x0011e4000c101506 */
.L_x_571:
[----:B------:R-:W-:-:S13]  /*0290*/  ISETP.GE.AND P0, PT, R3, UR4, PT ;  /* 0x0000000403007c0c */ /* 0x000fda000bf06270 */
[----:B------:R-:W-:Y:S05]  /*02a0*/  @P0 BREAK.RELIABLE B1 ;  /* 0x0000000000010942 */ /* 0x000fea0003800100 */
[----:B------:R-:W-:Y:S05]  /*02b0*/  @P0 BRA `(.L_x_572) ;  /* 0x0000000000340947 */ /* 0x000fea0003800000 */
[----:B------:R-:W-:Y:S05]  /*02c0*/  BSYNC.RELIABLE B1 ;  /* 0x0000000000017941 */ /* 0x000fea0003800100 */
.L_x_570:
        /* <DEDUP_REMOVED lines=12> */
.L_x_572:
[----:B------:R-:W-:Y:S05]  /*0390*/  BSYNC.RECONVERGENT B0 ;  /* 0x0000000000007941 */ /* 0x000fea0003800200 */
.L_x_569:
[----:B------:R-:W-:Y:S05]  /*03a0*/  WARPSYNC.ALL ;  /* 0x0000000000007948 */ /* 0x000fea0003800000 */
[----:B------:R-:W-:-:S13]  /*03b0*/  ISETP.GE.AND P0, PT, R3, UR4, PT ;  /* 0x0000000403007c0c */ /* 0x000fda000bf06270 */
[----:B------:R-:W-:Y:S05]  /*03c0*/  @P0 EXIT ;  /* 0x000000000000094d */ /* 0x000fea0003800000 */
[----:B------:R-:W2:Y:S02]  /*03d0*/  LDC.64 R2, c[0x0][0x588] ;  /* 0x00016200ff027b82 */ /* 0x000ea40000000a00 */
[----:B--2---:R-:W0:Y:S06]  /*03e0*/  LDG.E.U16 R2, desc[UR6][R2.64] ;  /* 0x0000000602027981 */ /* 0x004e2c000c1e1500 */
[----:B------:R-:W2:Y:S01]  /*03f0*/  LDC.64 R4, c[0x0][0x580] ;  /* 0x00016000ff047b82 */ /* 0x000ea20000000a00 */
[----:B01----:R-:W-:-:S05]  /*0400*/  SHF.L.U32 R0, R2, 0x10, RZ ;  /* 0x0000001002007819 */ /* 0x003fca00000006ff */
[----:B------:R-:W-:-:S04]  /*0410*/  FMUL.RZ R8, R0, 0.15915493667125701904 ;  /* 0x3e22f98300087820 */ /* 0x000fc8000040c000 */
[----:B------:R-:W0:Y:S08]  /*0420*/  MUFU.COS R6, R8 ;  /* 0x0000000800067308 */ /* 0x000e300000000000 */
[----:B------:R-:W-:Y:S08]  /*0430*/  MUFU.SIN R0, R8 ;  /* 0x0000000800007308 */ /* 0x000ff00000000400 */
[----:B0-----:R-:W0:Y:S02]  /*0440*/  MUFU.RCP R7, R6 ;  /* 0x0000000600077308 */ /* 0x001e240000001000 */
[----:B0-----:R-:W-:-:S05]  /*0450*/  FMUL.FTZ R0, R0, R7 ;  /* 0x0000000700007220 */ /* 0x001fca0000410000 */
[----:B------:R-:W-:-:S05]  /*0460*/  F2FP.BF16.F32.PACK_AB R0, RZ, R0 ;  /* 0x00000000ff00723e */ /* 0x000fca00000010ff */
[----:B--2---:R-:W-:Y:S01]  /*0470*/  STG.E.U16 desc[UR6][R4.64], R0 ;  /* 0x0000000004007986 */ /* 0x004fe2000c101506 */
[----:B------:R-:W-:Y:S05]  /*0480*/  EXIT ;  /* 0x000000000000794d */ /* 0x000fea0003800000 */
.L_x_568:
[----:B------:R-:W0:Y:S01]  /*0490*/  LDCU UR4, c[0x0][0x380] ;  /* 0x00007000ff0477ac */ /* 0x000e220008000800 */
[----:B------:R-:W-:Y:S01]  /*04a0*/  IADD3 R2, PT, PT, R2, -0x1, RZ ;  /* 0xffffffff02027810 */ /* 0x000fe20007ffe0ff */
[----:B------:R-:W-:Y:S04]  /*04b0*/  BSSY.RECONVERGENT B0, `(.L_x_573) ;  /* 0x00003b8000007945 */ /* 0x000fe80003800200 */
[----:B------:R-:W-:Y:S01]  /*04c0*/  BSSY.RELIABLE B1, `(.L_x_574) ;  /* 0x000027d000017945 */ /* 0x000fe20003800100 */
[----:B------:R-:W-:-:S04]  /*04d0*/  VIMNMX.U32 R0, PT, PT, R2, 0x18, PT ;  /* 0x0000001802007848 */ /* 0x000fc80003fe0000 */
[----:B------:R-:W-:Y:S02]  /*04e0*/  IADD3 R0, PT, PT, R0, 0x1, RZ ;  /* 0x0000000100007810 */ /* 0x000fe40007ffe0ff */
[----:B0-----:R-:W-:-:S13]  /*04f0*/  ISETP.GE.AND P0, PT, R3, UR4, PT ;  /* 0x0000000403007c0c */ /* 0x001fda000bf06270 */
[----:B------:R-:W-:Y:S05]  /*0500*/  @P0 BRA `(.L_x_575) ;  /* 0x0000002400d40947 */ /* 0x000fea0003800000 */
[----:B------:R-:W0:Y:S01]  /*0510*/  LDCU.64 UR8, c[0x0][0x390] ;  /* 0x00007200ff0877ac */ /* 0x000e220008000a00 */
[----:B------:R-:W-:Y:S01]  /*0520*/  HFMA2 R4, -RZ, RZ, 0, 0 ;  /* 0x00000000ff047431 */ /* 0x000fe200000001ff */
[----:B------:R-:W-:Y:S01]  /*0530*/  MOV R5, R3 ;  /* 0x0000000300057202 */ /* 0x000fe20000000f00 */
[----:B------:R-:W1:Y:S01]  /*0540*/  LDCU UR5, c[0x0][0x38c] ;  /* 0x00007180ff0577ac */ /* 0x000e620008000800 */
[----:B------:R-:W-:Y:S01]  /*0550*/  ISETP.NE.AND P0, PT, R2, RZ, PT ;  /* 0x000000ff0200720c */ /* 0x000fe20003f05270 */
[----:B------:R-:W2:Y:S01]  /*0560*/  LDCU.64 UR10, c[0x0][0x4b8] ;  /* 0x00009700ff0a77ac */ /* 0x000ea20008000a00 */
[----:B0-----:R-:W-:-:S05]  /*0570*/  IMAD.HI.U32 R6, R3, UR8, R4 ;  /* 0x0000000803067c27 */ /* 0x001fca000f8e0004 */
[----:B------:R-:W-:-:S04]  /*0580*/  SHF.R.U32.HI R7, RZ, UR9, R6 ;  /* 0x00000009ff077c19 */ /* 0x000fc80008011606 */
[----:B------:R-:W-:-:S05]  /*0590*/  IADD3 R4, PT, PT, -R7, RZ, RZ ;  /* 0x000000ff07047210 */ /* 0x000fca0007ffe1ff */
[----:B-1----:R-:W-:-:S04]  /*05a0*/  IMAD R4, R4, UR5, R3 ;  /* 0x0000000504047c24 */ /* 0x002fc8000f8e0203 */
[C---:B--2---:R-:W-:Y:S02]  /*05b0*/  IMAD R5, R4.reuse, UR10, RZ ;  /* 0x0000000a04057c24 */ /* 0x044fe4000f8e02ff */
[----:B------:R-:W-:Y:S01]  /*05c0*/  IMAD R4, R4, UR11, RZ ;  /* 0x0000000b04047c24 */ /* 0x000fe2000f8e02ff */
[----:B------:R-:W-:Y:S06]  /*05d0*/  @!P0 BRA `(.L_x_576) ;  /* 0x0000001000748947 */ /* 0x000fec0003800000 */
[----:B------:R-:W0:Y:S01]  /*05e0*/  LDCU.64 UR8, c[0x0][0x398] ;  /* 0x00007300ff0877ac */ /* 0x000e220008000a00 */
[----:B------:R-:W-:Y:S01]  /*05f0*/  IMAD.MOV.U32 R6, RZ, RZ, RZ ;  /* 0x000000ffff067224 */ /* 0x000fe200078e00ff */
[----:B------:R-:W-:Y:S01]  /*0600*/  ISETP.NE.AND P0, PT, R0, 0x2, PT ;  /* 0x000000020000780c */ /* 0x000fe20003f05270 */
[----:B------:R-:W1:Y:S01]  /*0610*/  LDCU UR5, c[0x0][0x3a0] ;  /* 0x00007400ff0577ac */ /* 0x000e620008000800 */
[----:B------:R-:W2:Y:S01]  /*0620*/  LDCU.64 UR10, c[0x0][0x4c0] ;  /* 0x00009800ff0a77ac */ /* 0x000ea20008000a00 */
[----:B0-----:R-:W-:-:S05]  /*0630*/  IMAD.HI.U32 R8, R7, UR9, R6 ;  /* 0x0000000907087c27 */ /* 0x001fca000f8e0006 */
[----:B-1----:R-:W-:-:S04]  /*0640*/  SHF.R.U32.HI R9, RZ, UR5, R8 ;  /* 0x00000005ff097c19 */ /* 0x002fc80008011608 */
[----:B------:R-:W-:-:S05]  /*0650*/  IADD3 R6, PT, PT, -R9, RZ, RZ ;  /* 0x000000ff09067210 */ /* 0x000fca0007ffe1ff */
[----:B------:R-:W-:-:S04]  /*0660*/  IMAD R6, R6, UR8, R7 ;  /* 0x0000000806067c24 */ /* 0x000fc8000f8e0207 */
[C---:B--2---:R-:W-:Y:S02]  /*0670*/  IMAD R5, R6.reuse, UR10, R5 ;  /* 0x0000000a06057c24 */ /* 0x044fe4000f8e0205 */
[----:B------:R-:W-:Y:S01]  /*0680*/  IMAD R4, R6, UR11, R4 ;  /* 0x0000000b06047c24 */ /* 0x000fe2000f8e0204 */
[----:B------:R-:W-:Y:S06]  /*0690*/  @!P0 BRA `(.L_x_576) ;  /* 0x0000001000448947 */ /* 0x000fec0003800000 */
[----:B------:R-:W0:Y:S01]  /*06a0*/  LDCU.64 UR8, c[0x0][0x3a8] ;  /* 0x00007500ff0877ac */ /* 0x000e220008000a00 */
[----:B------:R-:W-:Y:S01]  /*06b0*/  HFMA2 R8, -RZ, RZ, 0, 0 ;  /* 0x00000000ff087431 */ /* 0x000fe200000001ff */
[----:B------:R-:W-:Y:S01]  /*06c0*/  ISETP.NE.AND P0, PT, R0, 0x3, PT ;  /* 0x000000030000780c */ /* 0x000fe20003f05270 */
[----:B------:R-:W1:Y:S01]  /*06d0*/  LDCU UR5, c[0x0][0x3a4] ;  /* 0x00007480ff0577ac */ /* 0x000e620008000800 */
[----:B------:R-:W2:Y:S02]  /*06e0*/  LDCU.64 UR10, c[0x0][0x4c8] ;  /* 0x00009900ff0a77ac */ /* 0x000ea40008000a00 */
[----:B0-----:R-:W-:-:S05]  /*06f0*/  IMAD.HI.U32 R6, R9, UR8, R8 ;  /* 0x0000000809067c27 */ /* 0x001fca000f8e0008 */
[----:B------:R-:W-:-:S04]  /*0700*/  SHF.R.U32.HI R7, RZ, UR9, R6 ;  /* 0x00000009ff077c19 */ /* 0x000fc80008011606 */
[----:B------:R-:W-:-:S05]  /*0710*/  IADD3 R8, PT, PT, -R7, RZ, RZ ;  /* 0x000000ff07087210 */ /* 0x000fca0007ffe1ff */
[----:B-1----:R-:W-:-:S04]  /*0720*/  IMAD R8, R8, UR5, R9 ;  /* 0x0000000508087c24 */ /* 0x002fc8000f8e0209 */
[C---:B--2---:R-:W-:Y:S02]  /*0730*/  IMAD R5, R8.reuse, UR10, R5 ;  /* 0x0000000a08057c24 */ /* 0x044fe4000f8e0205 */
[----:B------:R-:W-:Y:S01]  /*0740*/  IMAD R4, R8, UR11, R4 ;  /* 0x0000000b08047c24 */ /* 0x000fe2000f8e0204 */
[----:B------:R-:W-:Y:S06]  /*0750*/  @!P0 BRA `(.L_x_576) ;  /* 0x0000001000148947 */ /* 0x000fec0003800000 */
[----:B------:R-:W0:Y:S01]  /*0760*/  LDCU.64 UR8, c[0x0][0x3b0] ;  /* 0x00007600ff0877ac */ /* 0x000e220008000a00 */
[----:B------:R-:W-:Y:S02]  /*0770*/  MOV R6, RZ ;  /* 0x000000ff00067202 */ /* 0x000fe40000000f00 */
        /* <DEDUP_REMOVED lines=238> */
[----:B------:R-:W-:Y:S01]  /*1660*/  ISETP.NE.AND P0, PT, R0, 0x18, PT ;  /* 0x000000180000780c */ /* 0x000fe20003f05270 */
[----:B------:R-:W0:Y:S01]  /*1670*/  LDCU.64 UR8, c[0x0][0x4a0] ;  /* 0x00009400ff0877ac */ /* 0x000e220008000a00 */
[----:B------:R-:W-:Y:S01]  /*1680*/  MOV R6, RZ ;  /* 0x000000ff00067202 */ /* 0x000fe20000000f00 */
[----:B------:R-:W1:Y:S01]  /*1690*/  LDCU UR5, c[0x0][0x4a8] ;  /* 0x00009500ff0577ac */ /* 0x000e620008000800 */
[----:B------:R-:W2:Y:S09]  /*16a0*/  LDCU.64 UR10, c[0x0][0x570] ;  /* 0x0000ae00ff0a77ac */ /* 0x000eb20008000a00 */
[----:B------:R-:W3:Y:S01]  /*16b0*/  @P0 LDC.64 R14, c[0x0][0x4b0] ;  /* 0x00012c00ff0e0b82 */ /* 0x000ee20000000a00 */
[----:B0-----:R-:W-:-:S07]  /*16c0*/  IMAD.HI.U32 R10, R7, UR9, R6 ;  /* 0x00000009070a7c27 */ /* 0x001fce000f8e0006 */
[----:B------:R-:W0:Y:S01]  /*16d0*/  @P0 LDC R17, c[0x0][0x4ac] ;  /* 0x00012b00ff110b82 */ /* 0x000e220000000800 */
[----:B-1----:R-:W-:Y:S02]  /*16e0*/  SHF.R.U32.HI R11, RZ, UR5, R10 ;  /* 0x00000005ff0b7c19 */ /* 0x002fe4000801160a */
[----:B------:R-:W-:Y:S02]  /*16f0*/  @P0 MOV R10, RZ ;  /* 0x000000ff000a0202 */ /* 0x000fe40000000f00 */
[----:B------:R-:W-:-:S03]  /*1700*/  IADD3 R13, PT, PT, -R11, RZ, RZ ;  /* 0x000000ff0b0d7210 */ /* 0x000fc60007ffe1ff */
[----:B------:R-:W1:Y:S01]  /*1710*/  @P0 LDC.64 R8, c[0x0][0x578] ;  /* 0x00015e00ff080b82 */ /* 0x000e620000000a00 */
[----:B---3--:R-:W-:-:S05]  /*1720*/  @P0 IMAD.HI.U32 R6, R11, R14, R10 ;  /* 0x0000000e0b060227 */ /* 0x008fca00078e000a */
[----:B------:R-:W-:Y:S01]  /*1730*/  @P0 SHF.R.U32.HI R10, RZ, R15, R6 ;  /* 0x0000000fff0a0219 */ /* 0x000fe20000011606 */
[----:B------:R-:W-:-:S03]  /*1740*/  IMAD R6, R13, UR8, R7 ;  /* 0x000000080d067c24 */ /* 0x000fc6000f8e0207 */
[----:B------:R-:W-:Y:S01]  /*1750*/  @P0 IADD3 R10, PT, PT, -R10, RZ, RZ ;  /* 0x000000ff0a0a0210 */ /* 0x000fe20007ffe1ff */
[C---:B--2---:R-:W-:Y:S02]  /*1760*/  IMAD R5, R6.reuse, UR10, R5 ;  /* 0x0000000a06057c24 */ /* 0x044fe4000f8e0205 */
[----:B------:R-:W-:Y:S02]  /*1770*/  IMAD R4, R6, UR11, R4 ;  /* 0x0000000b06047c24 */ /* 0x000fe4000f8e0204 */
[----:B0-----:R-:W-:-:S04]  /*1780*/  @P0 IMAD R10, R10, R17, R11 ;  /* 0x000000110a0a0224 */ /* 0x001fc800078e020b */
[C---:B-1----:R-:W-:Y:S02]  /*1790*/  @P0 IMAD R5, R10.reuse, R8, R5 ;  /* 0x000000080a050224 */ /* 0x042fe400078e0205 */
[----:B------:R-:W-:-:S07]  /*17a0*/  @P0 IMAD R4, R10, R9, R4 ;  /* 0x000000090a040224 */ /* 0x000fce00078e0204 */
.L_x_576:
[----:B------:R-:W0:Y:S02]  /*17b0*/  LDCU.128 UR8, c[0x0][0x580] ;  /* 0x0000b000ff0877ac */ /* 0x000e240008000c00 */
[----:B0-----:R-:W-:-:S05]  /*17c0*/  IADD3 R6, P0, PT, R4, UR10, RZ ;  /* 0x0000000a04067c10 */ /* 0x001fca000ff1e0ff */
[----:B------:R-:W-:-:S05]  /*17d0*/  IMAD.X R7, RZ, RZ, UR11, P0 ;  /* 0x0000000bff077e24 */ /* 0x000fca00080e06ff */
[----:B------:R-:W2:Y:S01]  /*17e0*/  LDG.E.U16 R6, desc[UR6][R6.64] ;  /* 0x0000000606067981 */ /* 0x000ea2000c1e1500 */
[----:B------:R-:W-:Y:S02]  /*17f0*/  IADD3 R3, PT, PT, R3, 0x80, RZ ;  /* 0x0000008003037810 */ /* 0x000fe40007ffe0ff */
[----:B--2---:R-:W-:-:S05]  /*1800*/  SHF.L.U32 R4, R6, 0x10, RZ ;  /* 0x0000001006047819 */ /* 0x004fca00000006ff */
[----:B------:R-:W-:-:S04]  /*1810*/  FMUL.RZ R10, R4, 0.15915493667125701904 ;  /* 0x3e22f983040a7820 */ /* 0x000fc8000040c000 */
[----:B------:R-:W0:Y:S08]  /*1820*/  MUFU.COS R8, R10 ;  /* 0x0000000a00087308 */ /* 0x000e300000000000 */
[----:B------:R-:W-:Y:S08]  /*1830*/  MUFU.SIN R4, R10 ;  /* 0x0000000a00047308 */ /* 0x000ff00000000400 */
[----:B0-----:R-:W0:Y:S02]  /*1840*/  MUFU.RCP R9, R8 ;  /* 0x0000000800097308 */ /* 0x001e240000001000 */
[----:B0-----:R-:W-:Y:S01]  /*1850*/  FMUL.FTZ R9, R4, R9 ;  /* 0x0000000904097220 */ /* 0x001fe20000410000 */
[----:B------:R-:W-:-:S04]  /*1860*/  IADD3 R4, P0, PT, R5, UR8, RZ ;  /* 0x0000000805047c10 */ /* 0x000fc8000ff1e0ff */
[----:B------:R-:W-:Y:S02]  /*1870*/  F2FP.BF16.F32.PACK_AB R9, RZ, R9 ;  /* 0x00000009ff09723e */ /* 0x000fe400000010ff */
[----:B------:R-:W-:Y:S02]  /*1880*/  IADD3.X R5, PT, PT, RZ, UR9, RZ, P0, !PT ;  /* 0x00000009ff057c10 */ /* 0x000fe400087fe4ff */
[----:B------:R-:W-:-:S03]  /*1890*/  ISETP.GE.AND P0, PT, R3, UR4, PT ;  /* 0x0000000403007c0c */ /* 0x000fc6000bf06270 */
[----:B------:R0:W-:Y:S10]  /*18a0*/  STG.E.U16 desc[UR6][R4.64], R9 ;  /* 0x0000000904007986 */ /* 0x0001f4000c101506 */
[----:B------:R-:W-:Y:S05]  /*18b0*/  @P0 BREAK.RELIABLE B1 ;  /* 0x0000000000010942 */ /* 0x000fea0003800100 */
[----:B------:R-:W-:Y:S05]  /*18c0*/  @P0 BRA `(.L_x_577) ;  /* 0x0000002400d80947 */ /* 0x000fea0003800000 */
[----:B------:R-:W1:Y:S01]  /*18d0*/  LDCU.64 UR8, c[0x0][0x390] ;  /* 0x00007200ff0877ac */ /* 0x000e620008000a00 */
[----:B0-----:R-:W-:Y:S01]  /*18e0*/  HFMA2 R4, -RZ, RZ, 0, 0 ;  /* 0x00000000ff047431 */ /* 0x001fe200000001ff */
[----:B------:R-:W-:Y:S01]  /*18f0*/  MOV R5, R3 ;  /* 0x0000000300057202 */ /* 0x000fe20000000f00 */
[----:B------:R-:W0:Y:S01]  /*1900*/  LDCU UR5, c[0x0][0x38c] ;  /* 0x00007180ff0577ac */ /* 0x000e220008000800 */
[----:B------:R-:W-:Y:S01]  /*1910*/  ISETP.NE.AND P0, PT, R2, RZ, PT ;  /* 0x000000ff0200720c */ /* 0x000fe20003f05270 */
[----:B------:R-:W2:Y:S01]  /*1920*/  LDCU.64 UR10, c[0x0][0x4b8] ;  /* 0x00009700ff0a77ac */ /* 0x000ea20008000a00 */
[----:B-1----:R-:W-:-:S05]  /*1930*/  IMAD.HI.U32 R6, R3, UR8, R4 ;  /* 0x0000000803067c27 */ /* 0x002fca000f8e0004 */
[----:B------:R-:W-:-:S04]  /*1940*/  SHF.R.U32.HI R7, RZ, UR9, R6 ;  /* 0x00000009ff077c19 */ /* 0x000fc80008011606 */
[----:B------:R-:W-:-:S05]  /*1950*/  IADD3 R4, PT, PT, -R7, RZ, RZ ;  /* 0x000000ff07047210 */ /* 0x000fca0007ffe1ff */
[----:B0-----:R-:W-:-:S04]  /*1960*/  IMAD R4, R4, UR5, R3 ;  /* 0x0000000504047c24 */ /* 0x001fc8000f8e0203 */
[C---:B--2---:R-:W-:Y:S02]  /*1970*/  IMAD R5, R4.reuse, UR10, RZ ;  /* 0x0000000a04057c24 */ /* 0x044fe4000f8e02ff */
[----:B------:R-:W-:Y:S01]  /*1980*/  IMAD R4, R4, UR11, RZ ;  /* 0x0000000b04047c24 */ /* 0x000fe2000f8e02ff */
        /* <DEDUP_REMOVED lines=31> */
[----:B-1----:R-:W-:-:S05]  /*1b80*/  SHF.R.U32.HI R9, RZ, UR5, R8 ;  /* 0x00000005ff097c19 */ /* 0x002fca0008011608 */
[----:B------:R-:W-:-:S04]  /*1b90*/  IMAD.MOV R6, RZ, RZ, -R9 ;  /* 0x000000ffff067224 */ /* 0x000fc800078e0a09 */
        /* <DEDUP_REMOVED lines=154> */
[----:B------:R-:W-:-:S05]  /*2540*/  SHF.R.U32.HI R7, RZ, UR9, R6 ;  /* 0x00000009ff077c19 */ /* 0x000fca0008011606 */
[----:B------:R-:W-:-:S04]  /*2550*/  IMAD.MOV R8, RZ, RZ, -R7 ;  /* 0x000000ffff087224 */ /* 0x000fc800078e0a07 */
        /* <DEDUP_REMOVED lines=78> */
[----:B------:R-:W-:Y:S01]  /*2a40*/  IMAD.MOV.U32 R6, RZ, RZ, RZ ;  /* 0x000000ffff067224 */ /* 0x000fe200078e00ff */
        /* <DEDUP_REMOVED lines=18> */
.L_x_578:
[----:B------:R-:W0:Y:S02]  /*2b70*/  LDCU.128 UR8, c[0x0][0x580] ;  /* 0x0000b000ff0877ac */ /* 0x000e240008000c00 */
[----:B0-----:R-:W-:-:S04]  /*2b80*/  IADD3 R6, P0, PT, R4, UR10, RZ ;  /* 0x0000000a04067c10 */ /* 0x001fc8000ff1e0ff */
[----:B------:R-:W-:-:S05]  /*2b90*/  IADD3.X R7, PT, PT, RZ, UR11, RZ, P0, !PT ;  /* 0x0000000bff077c10 */ /* 0x000fca00087fe4ff */
        /* <DEDUP_REMOVED lines=10> */
[----:B------:R-:W-:-:S05]  /*2c40*/  IADD3.X R5, PT, PT, RZ, UR9, RZ, P0, !PT ;  /* 0x00000009ff057c10 */ /* 0x000fca00087fe4ff */
[----:B------:R0:W-:Y:S02]  /*2c50*/  STG.E.U16 desc[UR6][R4.64], R9 ;  /* 0x0000000904007986 */ /* 0x0001e4000c101506 */
.L_x_575:
[----:B------:R-:W-:-:S13]  /*2c60*/  ISETP.GE.AND P0, PT, R3, UR4, PT ;  /* 0x0000000403007c0c */ /* 0x000fda000bf06270 */
[----:B------:R-:W-:Y:S05]  /*2c70*/  @P0 BREAK.RELIABLE B1 ;  /* 0x0000000000010942 */ /* 0x000fea0003800100 */
[----:B------:R-:W-:Y:S05]  /*2c80*/  @P0 BRA `(.L_x_577) ;  /* 0x0000001000e80947 */ /* 0x000fea0003800000 */
[----:B------:R-:W-:Y:S05]  /*2c90*/  BSYNC.RELIABLE B1 ;  /* 0x0000000000017941 */ /* 0x000fea0003800100 */
.L_x_574:
        /* <DEDUP_REMOVED lines=298> */
.L_x_579:
        /* <DEDUP_REMOVED lines=15> */
.L_x_577:
[----:B------:R-:W-:Y:S05]  /*4030*/  BSYNC.RECONVERGENT B0 ;  /* 0x0000000000007941 */ /* 0x000fea0003800200 */
.L_x_573:
[----:B------:R-:W-:Y:S05]  /*4040*/  WARPSYNC.ALL ;  /* 0x0000000000007948 */ /* 0x000fea0003800000 */
[----:B------:R-:W-:-:S13]  /*4050*/  ISETP.GE.AND P0, PT, R3, UR4, PT ;  /* 0x0000000403007c0c */ /* 0x000fda000bf06270 */
[----:B------:R-:W-:Y:S05]  /*4060*/  @P0 EXIT ;  /* 0x000000000000094d */ /* 0x000fea0003800000 */
[----:B------:R-:W2:Y:S01]  /*4070*/  LDCU.64 UR4, c[0x0][0x390] ;  /* 0x00007200ff0477ac */ /* 0x000ea20008000a00 */
[----:B01----:R-:W-:Y:S02]  /*4080*/  MOV R4, RZ ;  /* 0x000000ff00047202 */ /* 0x003fe40000000f00 */
[----:B------:R-:W-:Y:S01]  /*4090*/  MOV R5, R3 ;  /* 0x0000000300057202 */ /* 0x000fe20000000f00 */
[----:B------:R-:W0:Y:S01]  /*40a0*/  LDCU UR8, c[0x0][0x38c] ;  /* 0x00007180ff0877ac */ /* 0x000e220008000800 */
[----:B------:R-:W-:Y:S01]  /*40b0*/  ISETP.NE.AND P0, PT, R2, RZ, PT ;  /* 0x000000ff0200720c */ /* 0x000fe20003f05270 */
[----:B------:R-:W1:Y:S01]  /*40c0*/  LDCU.64 UR10, c[0x0][0x4b8] ;  /* 0x00009700ff0a77ac */ /* 0x000e620008000a00 */
[----:B--2---:R-:W-:-:S05]  /*40d0*/  IMAD.HI.U32 R4, R3, UR4, R4 ;  /* 0x0000000403047c27 */ /* 0x004fca000f8e0004 */
[----:B------:R-:W-:-:S05]  /*40e0*/  SHF.R.U32.HI R5, RZ, UR5, R4 ;  /* 0x00000005ff057c19 */ /* 0x000fca0008011604 */
[----:B------:R-:W-:-:S04]  /*40f0*/  IMAD.MOV R6, RZ, RZ, -R5 ;  /* 0x000000ffff067224 */ /* 0x000fc800078e0a05 */
[----:B0-----:R-:W-:-:S04]  /*4100*/  IMAD R2, R6, UR8, R3 ;  /* 0x0000000806027c24 */ /* 0x001fc8000f8e0203 */
[C---:B-1----:R-:W-:Y:S02]  /*4110*/  IMAD R3, R2.reuse, UR10, RZ ;  /* 0x0000000a02037c24 */ /* 0x042fe4000f8e02ff */
[----:B------:R-:W-:Y:S01]  /*4120*/  IMAD R2, R2, UR11, RZ ;  /* 0x0000000b02027c24 */ /* 0x000fe2000f8e02ff */
        /* <DEDUP_REMOVED lines=268> */
[----:B------:R-:W1:Y:S10]  /*51f0*/  LDCU UR4, c[0x0][0x4a8] ;  /* 0x00009500ff0477ac */ /* 0x000e740008000800 */
[----:B------:R-:W2:Y:S01]  /*5200*/  @P0 LDC.64 R8, c[0x0][0x4b0] ;  /* 0x00012c00ff080b82 */ /* 0x000ea20000000a00 */
[----:B0-----:R-:W-:-:S07]  /*5210*/  IMAD.HI.U32 R6, R5, UR9, R4 ;  /* 0x0000000905067c27 */ /* 0x001fce000f8e0004 */
[----:B------:R-:W0:Y:S01]  /*5220*/  @P0 LDC R11, c[0x0][0x4ac] ;  /* 0x00012b00ff0b0b82 */ /* 0x000e220000000800 */
[----:B-1----:R-:W-:Y:S01]  /*5230*/  SHF.R.U32.HI R7, RZ, UR4, R6 ;  /* 0x00000004ff077c19 */ /* 0x002fe20008011606 */
[----:B------:R-:W1:Y:S01]  /*5240*/  LDCU.64 UR4, c[0x0][0x570] ;  /* 0x0000ae00ff0477ac */ /* 0x000e620008000a00 */
[----:B------:R-:W-:Y:S02]  /*5250*/  @P0 MOV R6, RZ ;  /* 0x000000ff00060202 */ /* 0x000fe40000000f00 */
[----:B------:R-:W-:-:S03]  /*5260*/  IADD3 R4, PT, PT, -R7, RZ, RZ ;  /* 0x000000ff07047210 */ /* 0x000fc60007ffe1ff */
[----:B------:R-:W3:Y:S02]  /*5270*/  @P0 LDC.64 R12, c[0x0][0x578] ;  /* 0x00015e00ff0c0b82 */ /* 0x000ee40000000a00 */
[----:B------:R-:W-:Y:S02]  /*5280*/  IMAD R4, R4, UR8, R5 ;  /* 0x0000000804047c24 */ /* 0x000fe4000f8e0205 */
[----:B--2---:R-:W-:-:S05]  /*5290*/  @P0 IMAD.HI.U32 R0, R7, R8, R6 ;  /* 0x0000000807000227 */ /* 0x004fca00078e0006 */
[----:B------:R-:W-:Y:S01]  /*52a0*/  @P0 SHF.R.U32.HI R0, RZ, R9, R0 ;  /* 0x00000009ff000219 */ /* 0x000fe20000011600 */
[C---:B-1----:R-:W-:Y:S02]  /*52b0*/  IMAD R3, R4.reuse, UR4, R3 ;  /* 0x0000000404037c24 */ /* 0x042fe4000f8e0203 */
[----:B------:R-:W-:Y:S01]  /*52c0*/  IMAD R2, R4, UR5, R2 ;  /* 0x0000000504027c24 */ /* 0x000fe2000f8e0202 */
[----:B------:R-:W-:-:S05]  /*52d0*/  @P0 IADD3 R6, PT, PT, -R0, RZ, RZ ;  /* 0x000000ff00060210 */ /* 0x000fca0007ffe1ff */
[----:B0-----:R-:W-:-:S04]  /*52e0*/  @P0 IMAD R6, R11, R6, R7 ;  /* 0x000000060b060224 */ /* 0x001fc800078e0207 */
[C---:B---3--:R-:W-:Y:S02]  /*52f0*/  @P0 IMAD R3, R6.reuse, R12, R3 ;  /* 0x0000000c06030224 */ /* 0x048fe400078e0203 */
[----:B------:R-:W-:-:S07]  /*5300*/  @P0 IMAD R2, R6, R13, R2 ;  /* 0x0000000d06020224 */ /* 0x000fce00078e0202 */
.L_x_580:
[----:B------:R-:W0:Y:S02]  /*5310*/  LDCU.128 UR8, c[0x0][0x580] ;  /* 0x0000b000ff0877ac */ /* 0x000e240008000c00 */
[----:B0-----:R-:W-:-:S04]  /*5320*/  IADD3 R4, P0, PT, R2, UR10, RZ ;  /* 0x0000000a02047c10 */ /* 0x001fc8000ff1e0ff */
[----:B------:R-:W-:-:S05]  /*5330*/  IADD3.X R5, PT, PT, RZ, UR11, RZ, P0, !PT ;  /* 0x0000000bff057c10 */ /* 0x000fca00087fe4ff */
[----:B------:R-:W2:Y:S01]  /*5340*/  LDG.E.U16 R4, desc[UR6][R4.64] ;  /* 0x0000000604047981 */ /* 0x000ea2000c1e1500 */
[----:B------:R-:W-:-:S04]  /*5350*/  IADD3 R2, P0, PT, R3, UR8, RZ ;  /* 0x0000000803027c10 */ /* 0x000fc8000ff1e0ff */
[----:B------:R-:W-:Y:S02]  /*5360*/  IADD3.X R3, PT, PT, RZ, UR9, RZ, P0, !PT ;  /* 0x00000009ff037c10 */ /* 0x000fe400087fe4ff */
[----:B--2---:R-:W-:-:S05]  /*5370*/  SHF.L.U32 R0, R4, 0x10, RZ ;  /* 0x0000001004007819 */ /* 0x004fca00000006ff */
[----:B------:R-:W-:-:S04]  /*5380*/  FMUL.RZ R8, R0, 0.15915493667125701904 ;  /* 0x3e22f98300087820 */ /* 0x000fc8000040c000 */
[----:B------:R-:W0:Y:S08]  /*5390*/  MUFU.COS R6, R8 ;  /* 0x0000000800067308 */ /* 0x000e300000000000 */
[----:B------:R-:W-:Y:S08]  /*53a0*/  MUFU.SIN R0, R8 ;  /* 0x0000000800007308 */ /* 0x000ff00000000400 */
[----:B0-----:R-:W0:Y:S02]  /*53b0*/  MUFU.RCP R7, R6 ;  /* 0x0000000600077308 */ /* 0x001e240000001000 */
[----:B0-----:R-:W-:-:S05]  /*53c0*/  FMUL.FTZ R0, R0, R7 ;  /* 0x0000000700007220 */ /* 0x001fca0000410000 */
[----:B------:R-:W-:-:S05]  /*53d0*/  F2FP.BF16.F32.PACK_AB R0, RZ, R0 ;  /* 0x00000000ff00723e */ /* 0x000fca00000010ff */
[----:B------:R-:W-:Y:S01]  /*53e0*/  STG.E.U16 desc[UR6][R2.64], R0 ;  /* 0x0000000002007986 */ /* 0x000fe2000c101506 */
[----:B------:R-:W-:Y:S05]  /*53f0*/  EXIT ;  /* 0x000000000000794d */ /* 0x000fea0003800000 */
.L_x_581:
        /* <DEDUP_REMOVED lines=16> */
.L_x_6590:


//--------------------- .text._ZN2at6native27unrolled_elementwise_kernelIZZZNS0_15tan_kernel_cudaERNS_18TensorIteratorBaseEENKUlvE0_clEvENKUlvE2_clEvEUlN3c108BFloat16EE_St5arrayIPcLm2EELi4E23TrivialOffsetCalculatorILi1EjESD_NS0_6memory15LoadWithoutCastENSE_16StoreWithoutCastEEEviT_T0_T2_T3_T4_T5_ --------------------------
	.section	.text._ZN2at6native27unrolled_elementwise_kernelIZZZNS0_15tan_kernel_cudaERNS_18TensorIteratorBaseEENKUlvE0_clEvENKUlvE2_clEvEUlN3c108BFloat16EE_St5arrayIPcLm2EELi4E23TrivialOffsetCalculatorILi1EjESD_NS0_6memory15LoadWithoutCastENSE_16StoreWithoutCastEEEviT_T0_T2_T3_T4_T5_,"ax",@progbits
	.align	128
        .global         _ZN2at6native27unrolled_elementwise_kernelIZZZNS0_15tan_kernel_cudaERNS_18TensorIteratorBaseEENKUlvE0_clEvENKUlvE2_clEvEUlN3c108BFloat16EE_St5arrayIPcLm2EELi4E23TrivialOffsetCalculatorILi1EjESD_NS0_6memory15LoadWithoutCastENSE_16StoreWithoutCastEEEviT_T0_T2_T3_T4_T5_
        .type           _ZN2at6native27unrolled_elementwise_kernelIZZZNS0_15tan_kernel_cudaERNS_18TensorIteratorBaseEENKUlvE0_clEvENKUlvE2_clEvEUlN3c108BFloat16EE_St5arrayIPcLm2EELi4E23TrivialOffsetCalculatorILi1EjESD_NS0_6memory15LoadWithoutCastENSE_16StoreWithoutCastEEEviT_T0_T2_T3_T4_T5_,@function
        .size           _ZN2at6native27unrolled_elementwise_kernelIZZZNS0_15tan_kernel_cudaERNS_18TensorIteratorBaseEENKUlvE0_clEvENKUlvE2_clEvEUlN3c108BFloat16EE_St5arrayIPcLm2EELi4E23TrivialOffsetCalculatorILi1EjESD_NS0_6memory15LoadWithoutCastENSE_16StoreWithoutCastEEEviT_T0_T2_T3_T4_T5_,(.L_x_6591 - _ZN2at6native27unrolled_elementwise_kernelIZZZNS0_15tan_kernel_cudaERNS_18TensorIteratorBaseEENKUlvE0_clEvENKUlvE2_clEvEUlN3c108BFloat16EE_St5arrayIPcLm2EELi4E23TrivialOffsetCalculatorILi1EjESD_NS0_6memory15LoadWithoutCastENSE_16StoreWithoutCastEEEviT_T0_T2_T3_T4_T5_)
        .other          _ZN2at6native27unrolled_elementwise_kernelIZZZNS0_15tan_kernel_cudaERNS_18TensorIteratorBaseEENKUlvE0_clEvENKUlvE2_clEvEUlN3c108BFloat16EE_St5arrayIPcLm2EELi4E23TrivialOffsetCalculatorILi1EjESD_NS0_6memory15LoadWithoutCastENSE_16StoreWithoutCastEEEviT_T0_T2_T3_T4_T5_,@"STO_CUDA_ENTRY STV_DEFAULT"
_ZN2at6native27unrolled_elementwise_kernelIZZZNS0_15tan_kernel_cudaERNS_18TensorIteratorBaseEENKUlvE0_clEvENKUlvE2_clEvEUlN3c108BFloat16EE_St5arrayIPcLm2EELi4E23TrivialOffsetCalculatorILi1EjESD_NS0_6memory15LoadWithoutCastENSE_16StoreWithoutCastEEEviT_T0_T2_T3_T4_T5_:
.text._ZN2at6native27unrolled_elementwise_kernelIZZZNS0_15tan_kernel_cudaERNS_18TensorIteratorBaseEENKUlvE0_clEvENKUlvE2_clEvEUlN3c108BFloat16EE_St5arrayIPcLm2EELi4E23TrivialOffsetCalculatorILi1EjESD_NS0_6memory15LoadWithoutCastENSE_16StoreWithoutCastEEEviT_T0_T2_T3_T4_T5_:
[----:B------:R-:W-:Y:S01]  /*0000*/  LDC R1, c[0x0][0x37c] ;  /* 0x0000df00ff017b82 */ /* 0x000fe20000000800 */
[----:B------:R-:W0:Y:S07]  /*0010*/  S2R R0, SR_CTAID.X ;  /* 0x0000000000007919 */ /* 0x000e2e0000002500 */
[----:B------:R-:W0:Y:S01]  /*0020*/  LDC R3, c[0x0][0x380] ;  /* 0x0000e000ff037b82 */ /* 0x000e220000000800 */
[----:B------:R-:W1:Y:S01]  /*0030*/  LDCU.64 UR4, c[0x0][0x358] ;  /* 0x00006b00ff0477ac */ /* 0x000e620008000a00 */
[----:B------:R-:W-:Y:S01]  /*0040*/  PRMT R16, RZ, 0x7610, R16 ;  /* 0x00007610ff107816 */ /* 0x000fe20000000010 */
[----:B------:R-:W2:Y:S01]  /*0050*/  S2R R7, SR_TID.X ;  /* 0x0000000000077919 */ /* 0x000ea20000002100 */
[----:B0-----:R-:W-:-:S02]  /*0060*/  IMAD R2, R0, -0x200, R3 ;  /* 0xfffffe0000027824 */ /* 0x001fc400078e0203 */
[----:B--2---:R-:W-:-:S03]  /*0070*/  IMAD.MOV.U32 R3, RZ, RZ, R7 ;  /* 0x000000ffff037224 */ /* 0x004fc600078e0007 */
[----:B------:R-:W-:-:S13]  /*0080*/  ISETP.GE.AND P0, PT, R7, R2, PT ;  /* 0x000000020700720c */ /* 0x000fda0003f06270 */
[----:B------:R-:W-:Y:S01]  /*0090*/  @!P0 VIADD R7, R3, 0x80 ;  /* 0x0000008003078836 */ /* 0x000fe20000000000 */
[----:B------:R-:W0:Y:S01]  /*00a0*/  @!P0 LDC.64 R10, c[0x0][0x390] ;  /* 0x0000e400ff0a8b82 */ /* 0x000e220000000a00 */
[----:B------:R-:W-:-:S03]  /*00b0*/  @!P0 LEA R13, R0, R3, 0x9 ;  /* 0x00000003000d8211 */ /* 0x000fc600078e48ff */
[----:B------:R-:W-:-:S13]  /*00c0*/  ISETP.GE.AND P1, PT, R7, R2, PT ;  /* 0x000000020700720c */ /* 0x000fda0003f26270 */
[----:B------:R-:W-:Y:S01]  /*00d0*/  @!P1 LEA R15, R0, R7, 0x9 ;  /* 0x00000007000f9211 */ /* 0x000fe200078e48ff */
[----:B------:R-:W-:Y:S01]  /*00e0*/  @!P1 VIADD R7, R7, 0x80 ;  /* 0x0000008007079836 */ /* 0x000fe20000000000 */
[----:B------:R-:W2:Y:S04]  /*00f0*/  @!P1 LDC.64 R8, c[0x0][0x390] ;  /* 0x0000e400ff089b82 */ /* 0x000ea80000000a00 */
[----:B------:R-:W-:Y:S01]  /*0100*/  ISETP.GE.AND P2, PT, R7, R2, PT ;  /* 0x000000020700720c */ /* 0x000fe20003f46270 */
[----:B0-----:R-:W-:-:S05]  /*0110*/  @!P0 IMAD.WIDE.U32 R10, R13, 0x2, R10 ;  /* 0x000000020d0a8825 */ /* 0x001fca00078e000a */
[----:B-1----:R0:W3:Y:S01]  /*0120*/  @!P0 LDG.E.U16 R16, desc[UR4][R10.64] ;  /* 0x000000040a108981 */ /* 0x0020e2000c1e1500 */
[----:B------:R-:W-:-:S06]  /*0130*/  PRMT R17, RZ, 0x7610, R17 ;  /* 0x00007610ff117816 */ /* 0x000fcc0000000011 */
[----:B------:R-:W1:Y:S01]  /*0140*/  @!P2 LDC.64 R12, c[0x0][0x390] ;  /* 0x0000e400ff0cab82 */ /* 0x000e620000000a00 */
[----:B------:R-:W-:Y:S01]  /*0150*/  @!P2 IMAD R19, R0, 0x200, R7 ;  /* 0x000002000013a824 */ /* 0x000fe200078e0207 */
[----:B------:R-:W-:-:S04]  /*0160*/  @!P2 IADD3 R7, PT, PT, R7, 0x80, RZ ;  /* 0x000000800707a810 */ /* 0x000fc80007ffe0ff */
[----:B------:R-:W-:Y:S01]  /*0170*/  ISETP.GE.AND P0, PT, R7, R2, PT ;  /* 0x000000020700720c */ /* 0x000fe20003f06270 */
[----:B--2---:R-:W-:Y:S01]  /*0180*/  @!P1 IMAD.WIDE.U32 R8, R15, 0x2, R8 ;  /* 0x000000020f089825 */ /* 0x004fe200078e0008 */
[----:B------:R-:W-:-:S04]  /*0190*/  PRMT R18, RZ, 0x7610, R18 ;  /* 0x00007610ff127816 */ /* 0x000fc80000000012 */
[----:B------:R2:W4:Y:S01]  /*01a0*/  @!P1 LDG.E.U16 R17, desc[UR4][R8.64] ;  /* 0x0000000408119981 */ /* 0x000522000c1e1500 */
[----:B-1----:R-:W-:-:S06]  /*01b0*/  @!P2 IMAD.WIDE.U32 R14, R19, 0x2, R12 ;  /* 0x00000002130ea825 */ /* 0x002fcc00078e000c */
[----:B------:R-:W1:Y:S01]  /*01c0*/  @!P0 LDC.64 R12, c[0x0][0x390] ;  /* 0x0000e400ff0c8b82 */ /* 0x000e620000000a00 */
[----:B------:R-:W5:Y:S01]  /*01d0*/  @!P2 LDG.E.U16 R18, desc[UR4][R14.64] ;  /* 0x000000040e12a981 */ /* 0x000f62000c1e1500 */
[----:B------:R-:W-:-:S04]  /*01e0*/  @!P0 IMAD R7, R0, 0x200, R7 ;  /* 0x0000020000078824 */ /* 0x000fc800078e0207 */
[----:B-1----:R-:W-:Y:S01]  /*01f0*/  @!P0 IMAD.WIDE.U32 R12, R7, 0x2, R12 ;  /* 0x00000002070c8825 */ /* 0x002fe200078e000c */
[----:B------:R-:W-:-:S06]  /*0200*/  PRMT R7, RZ, 0x7610, R7 ;  /* 0x00007610ff077816 */ /* 0x000fcc0000000007 */
[----:B------:R1:W5:Y:S01]  /*0210*/  @!P0 LDG.E.U16 R7, desc[UR4][R12.64] ;  /* 0x000000040c078981 */ /* 0x000362000c1e1500 */
[CC--:B------:R-:W-:Y:S01]  /*0220*/  ISETP.GE.AND P1, PT, R3.reuse, R2.reuse, PT ;  /* 0x000000020300720c */ /* 0x0c0fe20003f26270 */
[C---:B0-----:R-:W-:Y:S01]  /*0230*/  VIADD R11, R3.reuse, 0x80 ;  /* 0x00000080030b7836 */ /* 0x041fe20000000000 */
[----:B--2---:R-:W-:Y:S01]  /*0240*/  IADD3 R9, PT, PT, R3, 0x100, RZ ;  /* 0x0000010003097810 */ /* 0x004fe20007ffe0ff */
[----:B------:R-:W-:Y:S03]  /*0250*/  BSSY.RECONVERGENT B0, `(.L_x_582) ;  /* 0x000002f000007945 */ /* 0x000fe60003800200 */
[-C--:B------:R-:W-:Y:S01]  /*0260*/  ISETP.GE.AND P3, PT, R9, R2.reuse, PT ;  /* 0x000000020900720c */ /* 0x080fe20003f66270 */
[----:B------:R-:W-:Y:S01]  /*0270*/  VIADD R9, R3, 0x180 ;  /* 0x0000018003097836 */ /* 0x000fe20000000000 */
[----:B------:R-:W-:-:S04]  /*0280*/  ISETP.GE.AND P2, PT, R11, R2, PT ;  /* 0x000000020b00720c */ /* 0x000fc80003f46270 */
[----:B------:R-:W-:Y:S01]  /*0290*/  ISETP.GE.AND P0, PT, R9, R2, PT ;  /* 0x000000020900720c */ /* 0x000fe20003f06270 */
[----:B------:R-:W-:Y:S01]  /*02a0*/  @!P1 IMAD R23, R0, 0x200, R3 ;  /* 0x0000020000179824 */ /* 0x000fe200078e0203 */
[----:B------:R-:W-:-:S04]  /*02b0*/  @!P1 MOV R3, R11 ;  /* 0x0000000b00039202 */ /* 0x000fc80000000f00 */
[----:B------:R-:W-:Y:S02]  /*02c0*/  ISETP.GE.AND P4, PT, R3, R2, PT ;  /* 0x000000020300720c */ /* 0x000fe40003f86270 */
[----:B---3--:R-:W-:-:S05]  /*02d0*/  @!P1 SHF.L.U32 R16, R16, 0x10, RZ ;  /* 0x0000001010109819 */ /* 0x008fca00000006ff */
[----:B------:R-:W-:-:S04]  /*02e0*/  @!P1 FMUL.RZ R8, R16, 0.15915493667125701904 ;  /* 0x3e22f98310089820 */ /* 0x000fc8000040c000 */
[----:B------:R-:W1:Y:S08]  /*02f0*/  @!P1 MUFU.COS R16, R8 ;  /* 0x0000000800109308 */ /* 0x000e700000000000 */
[----:B------:R0:W-:Y:S01]  /*0300*/  @!P1 MUFU.SIN R10, R8 ;  /* 0x00000008000a9308 */ /* 0x0001e20000000400 */
[----:B----4-:R-:W-:-:S04]  /*0310*/  @!P2 IMAD.U32 R17, R17, 0x10000, RZ ;  /* 0x000100001111a824 */ /* 0x010fc800078e00ff */
[----:B------:R-:W-:Y:S01]  /*0320*/  @!P2 FMUL.RZ R20, R17, 0.15915493667125701904 ;  /* 0x3e22f9831114a820 */ /* 0x000fe2000040c000 */
[----:B0-----:R-:W0:Y:S02]  /*0330*/  @!P1 LDC.64 R8, c[0x0][0x388] ;  /* 0x0000e200ff089b82 */ /* 0x001e240000000a00 */
[----:B-1----:R-:W1:Y:S08]  /*0340*/  @!P1 MUFU.RCP R13, R16 ;  /* 0x00000010000d9308 */ /* 0x002e700000001000 */
[----:B------:R-:W2:Y:S01]  /*0350*/  @!P2 MUFU.COS R14, R20 ;  /* 0x00000014000ea308 */ /* 0x000ea20000000000 */
[----:B-----5:R-:W-:-:S05]  /*0360*/  @!P3 SHF.L.U32 R18, R18, 0x10, RZ ;  /* 0x000000101212b819 */ /* 0x020fca00000006ff */
[----:B------:R-:W-:Y:S02]  /*0370*/  @!P3 FMUL.RZ R18, R18, 0.15915493667125701904 ;  /* 0x3e22f9831212b820 */ /* 0x000fe4000040c000 */
[----:B------:R-:W-:Y:S01]  /*0380*/  @!P2 MUFU.SIN R12, R20 ;  /* 0x00000014000ca308 */ /* 0x000fe20000000400 */
[----:B-1----:R-:W-:-:S05]  /*0390*/  @!P1 FMUL.FTZ R13, R10, R13 ;  /* 0x0000000d0a0d9220 */ /* 0x002fca0000410000 */
[----:B------:R-:W-:Y:S02]  /*03a0*/  @!P1 F2FP.BF16.F32.PACK_AB R6, RZ, R13 ;  /* 0x0000000dff06923e */ /* 0x000fe400000010ff */
[----:B------:R-:W1:Y:S01]  /*03b0*/  @!P3 MUFU.COS R17, R18 ;  /* 0x000000120011b308 */ /* 0x000e620000000000 */
[----:B0-----:R-:W-:-:S05]  /*03c0*/  @!P1 IMAD.WIDE.U32 R8, R23, 0x2, R8 ;  /* 0x0000000217089825 */ /* 0x001fca00078e0008 */
[----:B------:R0:W-:Y:S02]  /*03d0*/  @!P1 STG.E.U16 desc[UR4][R8.64], R6 ;  /* 0x0000000608009986 */ /* 0x0001e4000c101504 */
[----:B--2---:R-:W2:Y:S01]  /*03e0*/  @!P2 MUFU.RCP R19, R14 ;  /* 0x0000000e0013a308 */ /* 0x004ea20000001000 */
[----:B------:R-:W-:-:S07]  /*03f0*/  @!P0 SHF.L.U32 R7, R7, 0x10, RZ ;  /* 0x0000001007078819 */ /* 0x000fce00000006ff */
[----:B------:R-:W-:Y:S01]  /*0400*/  @!P3 MUFU.SIN R15, R18 ;  /* 0x00000012000fb308 */ /* 0x000fe20000000400 */
[----:B------:R-:W-:-:S07]  /*0410*/  @!P0 FMUL.RZ R21, R7, 0.15915493667125701904 ;  /* 0x3e22f98307158820 */ /* 0x000fce000040c000 */
[----:B-1----:R-:W1:Y:S01]  /*0420*/  @!P3 MUFU.RCP R16, R17 ;  /* 0x000000110010b308 */ /* 0x002e620000001000 */
[----:B--2---:R-:W-:-:S05]  /*0430*/  @!P2 FMUL.FTZ R12, R12, R19 ;  /* 0x000000130c0ca220 */ /* 0x004fca0000410000 */
[----:B------:R-:W-:Y:S02]  /*0440*/  @!P2 F2FP.BF16.F32.PACK_AB R4, RZ, R12 ;  /* 0x0000000cff04a23e */ /* 0x000fe400000010ff */
[----:B------:R0:W2:Y:S08]  /*0450*/  @!P0 MUFU.SIN R7, R21 ;  /* 0x0000001500078308 */ /* 0x0000b00000000400 */
[----:B------:R0:W3:Y:S01]  /*0460*/  @!P0 MUFU.COS R10, R21 ;  /* 0x00000015000a8308 */ /* 0x0000e20000000000 */
[----:B-1----:R-:W-:-:S05]  /*0470*/  @!P3 FMUL.FTZ R15, R15, R16 ;  /* 0x000000100f0fb220 */ /* 0x002fca0000410000 */
[----:B------:R-:W-:Y:S01]  /*0480*/  @!P3 F2FP.BF16.F32.PACK_AB R5, RZ, R15 ;  /* 0x0000000fff05b23e */ /* 0x000fe200000010ff */
[----:B------:R-:W-:Y:S06]  /*0490*/  @P4 BRA `(.L_x_583) ;  /* 0x0000000000284947 */ /* 0x000fec0003800000 */
[----:B0-----:R-:W0:Y:S01]  /*04a0*/  LDC.64 R8, c[0x0][0x388] ;  /* 0x0000e200ff087b82 */ /* 0x001e220000000a00 */
[----:B------:R-:W-:Y:S01]  /*04b0*/  IMAD R13, R0, 0x200, R3 ;  /* 0x00000200000d7824 */ /* 0x000fe200078e0203 */
[----:B------:R-:W-:-:S04]  /*04c0*/  IADD3 R3, PT, PT, R3, 0x80, RZ ;  /* 0x0000008003037810 */ /* 0x000fc80007ffe0ff */
[----:B------:R-:W-:-:S13]  /*04d0*/  ISETP.GE.AND P1, PT, R3, R2, PT ;  /* 0x000000020300720c */ /* 0x000fda0003f26270 */
[----:B------:R-:W-:Y:S01]  /*04e0*/  @!P1 IMAD R11, R0, 0x200, R3 ;  /* 0x00000200000b9824 */ /* 0x000fe200078e0203 */
[----:B------:R-:W-:Y:S01]  /*04f0*/  @!P1 IADD3 R3, PT, PT, R3, 0x80, RZ ;  /* 0x0000008003039810 */ /* 0x000fe20007ffe0ff */
[----:B0-----:R-:W-:-:S04]  /*0500*/  IMAD.WIDE.U32 R12, R13, 0x2, R8 ;  /* 0x000000020d0c7825 */ /* 0x001fc800078e0008 */
[----:B------:R-:W-:Y:S01]  /*0510*/  @!P1 IMAD.WIDE.U32 R8, R11, 0x2, R8 ;  /* 0x000000020b089825 */ /* 0x000fe200078e0008 */
[----:B------:R1:W-:Y:S04]  /*0520*/  STG.E.U16 desc[UR4][R12.64], R4 ;  /* 0x000000040c007986 */ /* 0x0003e8000c101504 */
[----:B------:R1:W-:Y:S02]  /*0530*/  @!P1 STG.E.U16 desc[UR4][R8.64], R5 ;  /* 0x0000000508009986 */ /* 0x0003e4000c101504 */
.L_x_583:
[----:B------:R-:W-:Y:S05]  /*0540*/  BSYNC.RECONVERGENT B0 ;  /* 0x0000000000007941 */ /* 0x000fea0003800200 */
.L_x_582:
[----:B------:R-:W-:Y:S01]  /*0550*/  ISETP.GE.AND P1, PT, R3, R2, PT ;  /* 0x000000020300720c */ /* 0x000fe20003f26270 */
[----:B---3--:R-:W3:-:S12]  /*0560*/  @!P0 MUFU.RCP R10, R10 ;  /* 0x0000000a000a8308 */ /* 0x008ed80000001000 */
[----:B------:R-:W-:Y:S05]  /*0570*/  @P1 EXIT ;  /* 0x000000000000194d */ /* 0x000fea0003800000 */
[----:B-1----:R-:W1:Y:S01]  /*0580*/  LDC.64 R4, c[0x0][0x388] ;  /* 0x0000e200ff047b82 */ /* 0x002e620000000a00 */
[----:B--23--:R-:W-:Y:S01]  /*0590*/  @!P0 FMUL.FTZ R7, R7, R10 ;  /* 0x0000000a07078220 */ /* 0x00cfe20000410000 */
[----:B------:R-:W-:-:S04]  /*05a0*/  IMAD R3, R0, 0x200, R3 ;  /* 0x0000020000037824 */ /* 0x000fc800078e0203 */
[----:B------:R-:W-:-:S04]  /*05b0*/  @!P0 F2FP.BF16.F32.PACK_AB R2, RZ, R7 ;  /* 0x00000007ff02823e */ /* 0x000fc800000010ff */
[----:B------:R-:W-:Y:S01]  /*05c0*/  PRMT R0, R2, 0x7610, R0 ;  /* 0x0000761002007816 */ /* 0x000fe20000000000 */
[----:B-1----:R-:W-:-:S05]  /*05d0*/  IMAD.WIDE.U32 R2, R3, 0x2, R4 ;  /* 0x0000000203027825 */ /* 0x002fca00078e0004 */
[----:B------:R-:W-:Y:S01]  /*05e0*/  STG.E.U16 desc[UR4][R2.64], R0 ;  /* 0x0000000002007986 */ /* 0x000fe2000c101504 */
[----:B------:R-:W-:Y:S05]  /*05f0*/  EXIT ;  /* 0x000000000000794d */ /* 0x000fea0003800000 */
.L_x_584:
        /* <DEDUP_REMOVED lines=16> */
.L_x_6591:


//--------------------- .text._ZN2at6native29vectorized_elementwise_kernelILi2EZZZNS0_15tan_kernel_cudaERNS_18TensorIteratorBaseEENKUlvE0_clEvENKUlvE2_clEvEUlN3c108BFloat16EE_St5arrayIPcLm2EEEEviT0_T1_ --------------------------
	.section	.text._ZN2at6native29vectorized_elementwise_kernelILi2EZZZNS0_15tan_kernel_cudaERNS_18TensorIteratorBaseEENKUlvE0_clEvENKUlvE2_clEvEUlN3c108BFloat16EE_St5arrayIPcLm2EEEEviT0_T1_,"ax",@progbits
	.align	128
        .global         _ZN2at6native29vectorized_elementwise_kernelILi2EZZZNS0_15tan_kernel_cudaERNS_18TensorIteratorBaseEENKUlvE0_clEvENKUlvE2_clEvEUlN3c108BFloat16EE_St5arrayIPcLm2EEEEviT0_T1_
        .type           _ZN2at6native29vectorized_elementwise_kernelILi2EZZZNS0_15tan_kernel_cudaERNS_18TensorIteratorBaseEENKUlvE0_clEvENKUlvE2_clEvEUlN3c108BFloat16EE_St5arrayIPcLm2EEEEviT0_T1_,@function
        .size           _ZN2at6native29vectorized_elementwise_kernelILi2EZZZNS0_15tan_kernel_cudaERNS_18TensorIteratorBaseEENKUlvE0_clEvENKUlvE2_clEvEUlN3c108BFloat16EE_St5arrayIPcLm2EEEEviT0_T1_,(.L_x_6592 - _ZN2at6native29vectorized_elementwise_kernelILi2EZZZNS0_15tan_kernel_cudaERNS_18TensorIteratorBaseEENKUlvE0_clEvENKUlvE2_clEvEUlN3c108BFloat16EE_St5arrayIPcLm2EEEEviT0_T1_)
        .other          _ZN2at6native29vectorized_elementwise_kernelILi2EZZZNS0_15tan_kernel_cudaERNS_18TensorIteratorBaseEENKUlvE0_clEvENKUlvE2_clEvEUlN3c108BFloat16EE_St5arrayIPcLm2EEEEviT0_T1_,@"STO_CUDA_ENTRY STV_DEFAULT"
_ZN2at6native29vectorized_elementwise_kernelILi2EZZZNS0_15tan_kernel_cudaERNS_18TensorIteratorBaseEENKUlvE0_clEvENKUlvE2_clEvEUlN3c108BFloat16EE_St5arrayIPcLm2EEEEviT0_T1_:
.text._ZN2at6native29vectorized_elementwise_kernelILi2EZZZNS0_15tan_kernel_cudaERNS_18TensorIteratorBaseEENKUlvE0_clEvENKUlvE2_clEvEUlN3c108BFloat16EE_St5arrayIPcLm2EEEEviT0_T1_:
[----:B------:R-:W-:Y:S01]  /*0000*/  LDC R1, c[0x0][0x37c] ;  /* 0x0000df00ff017b82 */ /* 0x000fe20000000800 */
[----:B------:R-:W0:Y:S01]  /*0010*/  S2R R3, SR_CTAID.X ;  /* 0x0000000000037919 */ /* 0x000e220000002500 */
[----:B------:R-:W1:Y:S01]  /*0020*/  LDCU UR6, c[0x0][0x380] ;  /* 0x00007000ff0677ac */ /* 0x000e620008000800 */
[----:B------:R-:W2:Y:S01]  /*0030*/  LDCU.64 UR4, c[0x0][0x358] ;  /* 0x00006b00ff0477ac */ /* 0x000ea20008000a00 */
[----:B0-----:R-:W-:-:S04]  /*0040*/  SHF.L.U32 R3, R3, 0xa, RZ ;  /* 0x0000000a03037819 */ /* 0x001fc800000006ff */
[----:B-1----:R-:W-:-:S04]  /*0050*/  IADD3 R5, PT, PT, -R3, UR6, RZ ;  /* 0x0000000603057c10 */ /* 0x002fc8000fffe1ff */
[----:B------:R-:W-:-:S13]  /*0060*/  ISETP.GT.U32.AND P0, PT, R5, 0x3ff, PT ;  /* 0x000003ff0500780c */ /* 0x000fda0003f04070 */
[----:B--2---:R-:W-:Y:S05]  /*0070*/  @P0 BRA `(.L_x_585) ;  /* 0x0000000800ec0947 */ /* 0x004fea0003800000 */
[----:B------:R-:W0:Y:S01]  /*0080*/  S2R R0, SR_TID.X ;  /* 0x0000000000007919 */ /* 0x000e220000002100 */
[----:B------:R-:W-:Y:S02]  /*0090*/  PRMT R22, RZ, 0x7610, R22 ;  /* 0x00007610ff167816 */ /* 0x000fe40000000016 */
[----:B0-----:R-:W-:Y:S01]  /*00a0*/  ISETP.GE.U32.AND P0, PT, R0, R5, PT ;  /* 0x000000050000720c */ /* 0x001fe20003f06070 */
[----:B------:R-:W-:-:S12]  /*00b0*/  IMAD.MOV.U32 R2, RZ, RZ, R0 ;  /* 0x000000ffff027224 */ /* 0x000fd800078e0000 */
[----:B------:R-:W-:Y:S01]  /*00c0*/  @!P0 IADD3 R0, PT, PT, R2, 0x80, RZ ;  /* 0x0000008002008810 */ /* 0x000fe20007ffe0ff */
[----:B------:R-:W0:Y:S01]  /*00d0*/  @!P0 LDC.64 R16, c[0x0][0x390] ;  /* 0x0000e400ff108b82 */ /* 0x000e220000000a00 */
[----:B------:R-:W-:Y:S02]  /*00e0*/  @!P0 IMAD.IADD R13, R3, 0x1, R2 ;  /* 0x00000001030d8824 */ /* 0x000fe400078e0202 */
[----:B------:R-:W-:-:S13]  /*00f0*/  ISETP.GE.U32.AND P1, PT, R0, R5, PT ;  /* 0x000000050000720c */ /* 0x000fda0003f26070 */
[----:B------:R-:W-:Y:S01]  /*0100*/  @!P1 IMAD.IADD R21, R3, 0x1, R0 ;  /* 0x0000000103159824 */ /* 0x000fe200078e0200 */
[----:B------:R-:W-:Y:S01]  /*0110*/  @!P1 IADD3 R0, PT, PT, R0, 0x80, RZ ;  /* 0x0000008000009810 */ /* 0x000fe20007ffe0ff */
[----:B------:R-:W1:Y:S03]  /*0120*/  @!P1 LDC.64 R14, c[0x0][0x390] ;  /* 0x0000e400ff0e9b82 */ /* 0x000e660000000a00 */
[----:B------:R-:W-:Y:S01]  /*0130*/  ISETP.GE.U32.AND P2, PT, R0, R5, PT ;  /* 0x000000050000720c */ /* 0x000fe20003f46070 */
[----:B0-----:R-:W-:-:S05]  /*0140*/  @!P0 IMAD.WIDE.U32 R16, R13, 0x2, R16 ;  /* 0x000000020d108825 */ /* 0x001fca00078e0010 */
[----:B------:R0:W2:Y:S07]  /*0150*/  @!P0 LDG.E.U16 R22, desc[UR4][R16.64] ;  /* 0x0000000410168981 */ /* 0x0000ae000c1e1500 */
[----:B------:R-:W-:Y:S01]  /*0160*/  @!P2 IADD3 R27, PT, PT, R3, R0, RZ ;  /* 0x00000000031ba210 */ /* 0x000fe20007ffe0ff */
[----:B------:R-:W-:Y:S01]  /*0170*/  @!P2 VIADD R0, R0, 0x80 ;  /* 0x000000800000a836 */ /* 0x000fe20000000000 */
[----:B------:R-:W3:Y:S04]  /*0180*/  @!P2 LDC.64 R12, c[0x0][0x390] ;  /* 0x0000e400ff0cab82 */ /* 0x000ee80000000a00 */
[----:B------:R-:W-:-:S13]  /*0190*/  ISETP.GE.U32.AND P3, PT, R0, R5, PT ;  /* 0x000000050000720c */ /* 0x000fda0003f66070 */
[----:B------:R-:W-:Y:S01]  /*01a0*/  @!P3 IADD3 R25, PT, PT, R3, R0, RZ ;  /* 0x000000000319b210 */ /* 0x000fe20007ffe0ff */
[----:B------:R-:W-:Y:S01]  /*01b0*/  @!P3 VIADD R0, R0, 0x80 ;  /* 0x000000800000b836 */ /* 0x000fe20000000000 */
[----:B------:R-:W-:Y:S01]  /*01c0*/  PRMT R23, RZ, 0x7610, R23 ;  /* 0x00007610ff177816 */ /* 0x000fe20000000017 */
[----:B-1----:R-:W-:Y:S01]  /*01d0*/  @!P1 IMAD.WIDE.U32 R14, R21, 0x2, R14 ;  /* 0x00000002150e9825 */ /* 0x002fe200078e000e */
[----:B------:R-:W1:Y:S02]  /*01e0*/  @!P3 LDC.64 R28, c[0x0][0x390] ;  /* 0x0000e400ff1cbb82 */ /* 0x000e640000000a00 */
[CC--:B------:R-:W-:Y:S02]  /*01f0*/  ISETP.GE.U32.AND P0, PT, R0.reuse, R5.reuse, PT ;  /* 0x000000050000720c */ /* 0x0c0fe40003f06070 */
[----:B------:R4:W5:Y:S11]  /*0200*/  @!P1 LDG.E.U16 R23, desc[UR4][R14.64] ;  /* 0x000000040e179981 */ /* 0x000976000c1e1500 */
[----:B0-----:R-:W-:Y:S01]  /*0210*/  @!P0 IADD3 R17, PT, PT, R3, R0, RZ ;  /* 0x0000000003118210 */ /* 0x001fe20007ffe0ff */
[----:B------:R-:W-:Y:S01]  /*0220*/  @!P0 VIADD R0, R0, 0x80 ;  /* 0x0000008000008836 */ /* 0x000fe20000000000 */
[----:B------:R-:W-:Y:S01]  /*0230*/  PRMT R18, RZ, 0x7610, R18 ;  /* 0x00007610ff127816 */ /* 0x000fe20000000012 */
[----:B---3--:R-:W-:Y:S01]  /*0240*/  @!P2 IMAD.WIDE.U32 R12, R27, 0x2, R12 ;  /* 0x000000021b0ca825 */ /* 0x008fe200078e000c */
[----:B------:R-:W0:Y:S02]  /*0250*/  @!P0 LDC.64 R20, c[0x0][0x390] ;  /* 0x0000e400ff148b82 */ /* 0x000e240000000a00 */
[----:B------:R-:W-:-:S02]  /*0260*/  ISETP.GE.U32.AND P1, PT, R0, R5, PT ;  /* 0x000000050000720c */ /* 0x000fc40003f26070 */
[----:B------:R3:W5:Y:S11]  /*0270*/  @!P2 LDG.E.U16 R18, desc[UR4][R12.64] ;  /* 0x000000040c12a981 */ /* 0x000776000c1e1500 */
[----:B------:R-:W-:Y:S01]  /*0280*/  @!P1 IADD3 R27, PT, PT, R3, R0, RZ ;  /* 0x00000000031b9210 */ /* 0x000fe20007ffe0ff */
[----:B------:R-:W-:-:S05]  /*0290*/  @!P1 VIADD R0, R0, 0x80 ;  /* 0x0000008000009836 */ /* 0x000fca0000000000 */
[----:B------:R-:W-:Y:S01]  /*02a0*/  ISETP.GE.U32.AND P2, PT, R0, R5, PT ;  /* 0x000000050000720c */ /* 0x000fe20003f46070 */
[----:B-1----:R-:W-:Y:S01]  /*02b0*/  @!P3 IMAD.WIDE.U32 R28, R25, 0x2, R28 ;  /* 0x00000002191cb825 */ /* 0x002fe200078e001c */
[----:B------:R-:W-:-:S03]  /*02c0*/  PRMT R25, RZ, 0x7610, R25 ;  /* 0x00007610ff197816 */ /* 0x000fc60000000019 */
[----:B0-----:R-:W-:Y:S01]  /*02d0*/  @!P0 IMAD.WIDE.U32 R20, R17, 0x2, R20 ;  /* 0x0000000211148825 */ /* 0x001fe200078e0014 */
[----:B------:R-:W-:Y:S01]  /*02e0*/  PRMT R24, RZ, 0x7610, R24 ;  /* 0x00007610ff187816 */ /* 0x000fe20000000018 */
[----:B------:R-:W0:Y:S03]  /*02f0*/  @!P1 LDC.64 R16, c[0x0][0x390] ;  /* 0x0000e400ff109b82 */ /* 0x000e260000000a00 */
[----:B------:R-:W5:Y:S03]  /*0300*/  @!P0 LDG.E.U16 R25, desc[UR4][R20.64] ;  /* 0x0000000414198981 */ /* 0x000f66000c1e1500 */
[----:B------:R-:W-:Y:S01]  /*0310*/  @!P2 IADD3 R26, PT, PT, R3, R0, RZ ;  /* 0x00000000031aa210 */ /* 0x000fe20007ffe0ff */
[----:B------:R-:W-:Y:S01]  /*0320*/  @!P2 VIADD R0, R0, 0x80 ;  /* 0x000000800000a836 */ /* 0x000fe20000000000 */
[----:B----4-:R-:W1:Y:S01]  /*0330*/  @!P2 LDC.64 R14, c[0x0][0x390] ;  /* 0x0000e400ff0eab82 */ /* 0x010e620000000a00 */
[----:B------:R4:W5:Y:S03]  /*0340*/  @!P3 LDG.E.U16 R24, desc[UR4][R28.64] ;  /* 0x000000041c18b981 */ /* 0x000966000c1e1500 */
[----:B------:R-:W-:-:S13]  /*0350*/  ISETP.GE.U32.AND P0, PT, R0, R5, PT ;  /* 0x000000050000720c */ /* 0x000fda0003f06070 */
[----:B---3--:R-:W3:Y:S01]  /*0360*/  @!P0 LDC.64 R12, c[0x0][0x390] ;  /* 0x0000e400ff0c8b82 */ /* 0x008ee20000000a00 */
[----:B0-----:R-:W-:Y:S01]  /*0370*/  @!P1 IMAD.WIDE.U32 R16, R27, 0x2, R16 ;  /* 0x000000021b109825 */ /* 0x001fe200078e0010 */
[----:B------:R-:W-:Y:S02]  /*0380*/  PRMT R27, RZ, 0x7610, R27 ;  /* 0x00007610ff1b7816 */ /* 0x000fe4000000001b */
[----:B----4-:R-:W-:Y:S01]  /*0390*/  @!P0 IADD3 R29, PT, PT, R3, R0, RZ ;  /* 0x00000000031d8210 */ /* 0x010fe20007ffe0ff */
[----:B-1----:R-:W-:Y:S01]  /*03a0*/  @!P2 IMAD.WIDE.U32 R14, R26, 0x2, R14 ;  /* 0x000000021a0ea825 */ /* 0x002fe200078e000e */
[----:B------:R-:W-:Y:S02]  /*03b0*/  PRMT R26, RZ, 0x7610, R26 ;  /* 0x00007610ff1a7816 */ /* 0x000fe4000000001a */
[----:B------:R0:W4:Y:S01]  /*03c0*/  @!P1 LDG.E.U16 R27, desc[UR4][R16.64] ;  /* 0x00000004101b9981 */ /* 0x000122000c1e1500 */
[----:B------:R-:W-:-:S03]  /*03d0*/  PRMT R20, RZ, 0x7610, R20 ;  /* 0x00007610ff147816 */ /* 0x000fc60000000014 */
[----:B------:R-:W4:Y:S01]  /*03e0*/  @!P2 LDG.E.U16 R26, desc[UR4][R14.64] ;  /* 0x000000040e1aa981 */ /* 0x000f22000c1e1500 */
[----:B---3--:R-:W-:-:S05]  /*03f0*/  @!P0 IMAD.WIDE.U32 R12, R29, 0x2, R12 ;  /* 0x000000021d0c8825 */ /* 0x008fca00078e000c */
[----:B------:R1:W3:Y:S01]  /*0400*/  @!P0 LDG.E.U16 R20, desc[UR4][R12.64] ;  /* 0x000000040c148981 */ /* 0x0002e2000c1e1500 */
[----:B0-----:R-:W-:-:S05]  /*0410*/  VIADD R16, R2, 0x100 ;  /* 0x0000010002107836 */ /* 0x001fca0000000000 */
[----:B------:R-:W-:Y:S02]  /*0420*/  ISETP.GE.U32.AND P5, PT, R16, R5, PT ;  /* 0x000000051000720c */ /* 0x000fe40003fa6070 */
[----:B-1----:R-:W-:-:S04]  /*0430*/  IADD3 R12, PT, PT, R2, 0x180, RZ ;  /* 0x00000180020c7810 */ /* 0x002fc80007ffe0ff */
[-C--:B------:R-:W-:Y:S02]  /*0440*/  ISETP.GE.U32.AND P2, PT, R12, R5.reuse, PT ;  /* 0x000000050c00720c */ /* 0x080fe40003f46070 */
[C---:B------:R-:W-:Y:S02]  /*0450*/  ISETP.GE.U32.AND P1, PT, R2.reuse, R5, PT ;  /* 0x000000050200720c */ /* 0x040fe40003f26070 */
[----:B------:R-:W-:-:S04]  /*0460*/  IADD3 R0, PT, PT, R2, 0x80, RZ ;  /* 0x0000008002007810 */ /* 0x000fc80007ffe0ff */
[----:B------:R-:W-:Y:S01]  /*0470*/  ISETP.GE.U32.AND P0, PT, R0, R5, PT ;  /* 0x000000050000720c */ /* 0x000fe20003f06070 */
[----:B------:R-:W-:Y:S04]  /*0480*/  BSSY.RECONVERGENT B0, `(.L_x_586) ;  /* 0x0000072000007945 */ /* 0x000fe80003800200 */
[----:B------:R-:W-:Y:S02]  /*0490*/  BSSY.RELIABLE B1, `(.L_x_587) ;  /* 0x000006a000017945 */ /* 0x000fe40003800100 */
[----:B--2---:R-:W-:Y:S02]  /*04a0*/  @!P1 IMAD.U32 R22, R22, 0x10000, RZ ;  /* 0x0001000016169824 */ /* 0x004fe400078e00ff */
[----:B-----5:R-:W-:-:S04]  /*04b0*/  @!P5 IMAD.U32 R18, R18, 0x10000, RZ ;  /* 0x000100001212d824 */ /* 0x020fc800078e00ff */
[----:B------:R-:W-:-:S04]  /*04c0*/  @!P5 FMUL.RZ R21, R18, 0.15915493667125701904 ;  /* 0x3e22f9831215d820 */ /* 0x000fc8000040c000 */
[----:B------:R-:W0:Y:S08]  /*04d0*/  @!P5 MUFU.COS R13, R21 ;  /* 0x00000015000dd308 */ /* 0x000e300000000000 */
[----:B------:R-:W-:Y:S08]  /*04e0*/  @!P5 MUFU.SIN R12, R21 ;  /* 0x00000015000cd308 */ /* 0x000ff00000000400 */
[----:B0-----:R-:W0:Y:S01]  /*04f0*/  @!P5 MUFU.RCP R13, R13 ;  /* 0x0000000d000dd308 */ /* 0x001e220000001000 */
[----:B------:R-:W-:Y:S01]  /*0500*/  @!P2 SHF.L.U32 R24, R24, 0x10, RZ ;  /* 0x000000101818a819 */ /* 0x000fe200000006ff */
[----:B------:R-:W-:-:S04]  /*0510*/  VIADD R18, R2, 0x200 ;  /* 0x0000020002127836 */ /* 0x000fc80000000000 */
[----:B------:R-:W-:Y:S01]  /*0520*/  @!P2 FMUL.RZ R28, R24, 0.15915493667125701904 ;  /* 0x3e22f983181ca820 */ /* 0x000fe2000040c000 */
[----:B------:R-:W-:Y:S01]  /*0530*/  IADD3 R24, PT, PT, R2, 0x280, RZ ;  /* 0x0000028002187810 */ /* 0x000fe20007ffe0ff */
[----:B0-----:R-:W-:-:S03]  /*0540*/  @!P5 FMUL.FTZ R12, R12, R13 ;  /* 0x0000000d0c0cd220 */ /* 0x001fc60000410000 */
[-C--:B------:R-:W-:Y:S01]  /*0550*/  ISETP.GE.U32.AND P4, PT, R24, R5.reuse, PT ;  /* 0x000000051800720c */ /* 0x080fe20003f86070 */
[----:B------:R-:W-:Y:S01]  /*0560*/  VIADD R24, R2, 0x300 ;  /* 0x0000030002187836 */ /* 0x000fe20000000000 */
[-C--:B------:R-:W-:Y:S01]  /*0570*/  ISETP.GE.U32.AND P3, PT, R18, R5.reuse, PT ;  /* 0x000000051200720c */ /* 0x080fe20003f66070 */
[----:B------:R-:W-:Y:S01]  /*0580*/  @!P1 FMUL.RZ R22, R22, 0.15915493667125701904 ;  /* 0x3e22f98316169820 */ /* 0x000fe2000040c000 */
[----:B------:R-:W-:Y:S02]  /*0590*/  @!P5 F2FP.BF16.F32.PACK_AB R4, RZ, R12 ;  /* 0x0000000cff04d23e */ /* 0x000fe400000010ff */
[----:B------:R-:W-:Y:S01]  /*05a0*/  IADD3 R12, PT, PT, R2, 0x380, RZ ;  /* 0x00000380020c7810 */ /* 0x000fe20007ffe0ff */
[----:B------:R-:W0:Y:S01]  /*05b0*/  @!P1 MUFU.COS R17, R22 ;  /* 0x0000001600119308 */ /* 0x000e220000000000 */
[-C--:B------:R-:W-:Y:S02]  /*05c0*/  ISETP.GE.U32.AND P6, PT, R24, R5.reuse, PT ;  /* 0x000000051800720c */ /* 0x080fe40003fc6070 */
[----:B------:R-:W-:-:S03]  /*05d0*/  ISETP.GE.U32.AND P5, PT, R12, R5, PT ;  /* 0x000000050c00720c */ /* 0x000fc60003fa6070 */
[----:B----4-:R-:W-:Y:S01]  /*05e0*/  @!P4 IMAD.U32 R27, R27, 0x10000, RZ ;  /* 0x000100001b1bc824 */ /* 0x010fe200078e00ff */
[----:B------:R-:W-:Y:S01]  /*05f0*/  @!P0 SHF.L.U32 R23, R23, 0x10, RZ ;  /* 0x0000001017178819 */ /* 0x000fe200000006ff */
[----:B------:R-:W-:Y:S02]  /*0600*/  @!P3 IMAD.U32 R25, R25, 0x10000, RZ ;  /* 0x000100001919b824 */ /* 0x000fe400078e00ff */
[----:B------:R-:W-:Y:S02]  /*0610*/  @!P4 FMUL.RZ R12, R27, 0.15915493667125701904 ;  /* 0x3e22f9831b0cc820 */ /* 0x000fe4000040c000 */
[----:B------:R-:W-:Y:S02]  /*0620*/  @!P3 FMUL.RZ R29, R25, 0.15915493667125701904 ;  /* 0x3e22f983191db820 */ /* 0x000fe4000040c000 */
[----:B------:R-:W-:Y:S01]  /*0630*/  @!P6 SHF.L.U32 R26, R26, 0x10, RZ ;  /* 0x000000101a1ae819 */ /* 0x000fe200000006ff */
[----:B------:R-:W-:Y:S01]  /*0640*/  @!P0 FMUL.RZ R23, R23, 0.15915493667125701904 ;  /* 0x3e22f98317178820 */ /* 0x000fe2000040c000 */
[----:B------:R-:W-:Y:S03]  /*0650*/  @!P1 MUFU.SIN R14, R22 ;  /* 0x00000016000e9308 */ /* 0x000fe60000000400 */
[----:B------:R-:W-:Y:S01]  /*0660*/  @!P6 FMUL.RZ R26, R26, 0.15915493667125701904 ;  /* 0x3e22f9831a1ae820 */ /* 0x000fe2000040c000 */
[----:B---3--:R-:W-:-:S04]  /*0670*/  @!P5 IMAD.U32 R20, R20, 0x10000, RZ ;  /* 0x000100001414d824 */ /* 0x008fc800078e00ff */
[----:B------:R-:W-:Y:S08]  /*0680*/  @!P3 MUFU.COS R22, R29 ;  /* 0x0000001d0016b308 */ /* 0x000ff00000000000 */
[----:B------:R1:W-:Y:S08]  /*0690*/  @!P3 MUFU.SIN R21, R29 ;  /* 0x0000001d0015b308 */ /* 0x0003f00000000400 */
[----:B------:R-:W-:Y:S01]  /*06a0*/  @!P4 MUFU.SIN R24, R12 ;  /* 0x0000000c0018c308 */ /* 0x000fe20000000400 */
[----:B-1----:R-:W-:-:S07]  /*06b0*/  @!P5 FMUL.RZ R29, R20, 0.15915493667125701904 ;  /* 0x3e22f983141dd820 */ /* 0x002fce000040c000 */
[----:B------:R1:W-:Y:S08]  /*06c0*/  @!P4 MUFU.COS R25, R12 ;  /* 0x0000000c0019c308 */ /* 0x0003f00000000000 */
[----:B0-----:R-:W0:Y:S01]  /*06d0*/  @!P1 MUFU.RCP R17, R17 ;  /* 0x0000001100119308 */ /* 0x001e220000001000 */
[----:B-1----:R-:W1:Y:S07]  /*06e0*/  @!P1 LDC.64 R12, c[0x0][0x388] ;  /* 0x0000e200ff0c9b82 */ /* 0x002e6e0000000a00 */
[----:B------:R-:W2:Y:S08]  /*06f0*/  @!P0 MUFU.COS R16, R23 ;  /* 0x0000001700108308 */ /* 0x000eb00000000000 */
[----:B------:R-:W-:Y:S08]  /*0700*/  @!P0 MUFU.SIN R15, R23 ;  /* 0x00000017000f8308 */ /* 0x000ff00000000400 */
[----:B------:R-:W3:Y:S08]  /*0710*/  @!P2 MUFU.COS R18, R28 ;  /* 0x0000001c0012a308 */ /* 0x000ef00000000000 */
[----:B------:R-:W-:Y:S08]  /*0720*/  @!P2 MUFU.SIN R23, R28 ;  /* 0x0000001c0017a308 */ /* 0x000ff00000000400 */
[----:B------:R-:W4:Y:S08]  /*0730*/  @!P6 MUFU.COS R27, R26 ;  /* 0x0000001a001be308 */ /* 0x000f300000000000 */
[----:B------:R-:W5:Y:S01]  /*0740*/  @!P5 MUFU.COS R28, R29 ;  /* 0x0000001d001cd308 */ /* 0x000f620000000000 */
[----:B0-----:R-:W-:-:S07]  /*0750*/  @!P1 FMUL.FTZ R14, R14, R17 ;  /* 0x000000110e0e9220 */ /* 0x001fce0000410000 */
[----:B------:R-:W-:Y:S01]  /*0760*/  @!P6 MUFU.SIN R20, R26 ;  /* 0x0000001a0014e308 */ /* 0x000fe20000000400 */
[----:B------:R-:W-:-:S07]  /*0770*/  @!P1 F2FP.BF16.F32.PACK_AB R19, RZ, R14 ;  /* 0x0000000eff13923e */ /* 0x000fce00000010ff */
[----:B------:R0:W-:Y:S02]  /*0780*/  @!P5 MUFU.SIN R26, R29 ;  /* 0x0000001d001ad308 */ /* 0x0001e40000000400 */
[----:B0-----:R-:W-:-:S06]  /*0790*/  @!P1 IADD3 R29, PT, PT, R3, R2, RZ ;  /* 0x00000002031d9210 */ /* 0x001fcc0007ffe0ff */
[----:B--2---:R-:W0:Y:S01]  /*07a0*/  @!P0 MUFU.RCP R16, R16 ;  /* 0x0000001000108308 */ /* 0x004e220000001000 */
[----:B------:R-:W-:Y:S02]  /*07b0*/  @!P1 IMAD.MOV.U32 R2, RZ, RZ, R0 ;  /* 0x000000ffff029224 */ /* 0x000fe400078e0000 */
[----:B-1----:R-:W-:-:S05]  /*07c0*/  @!P1 IMAD.WIDE.U32 R12, R29, 0x2, R12 ;  /* 0x000000021d0c9825 */ /* 0x002fca00078e000c */
[----:B---3--:R-:W1:Y:S01]  /*07d0*/  @!P2 MUFU.RCP R18, R18 ;  /* 0x000000120012a308 */ /* 0x008e620000001000 */
[----:B------:R2:W-:Y:S07]  /*07e0*/  @!P1 STG.E.U16 desc[UR4][R12.64], R19 ;  /* 0x000000130c009986 */ /* 0x0005ee000c101504 */
[----:B------:R-:W3:Y:S08]  /*07f0*/  @!P3 MUFU.RCP R22, R22 ;  /* 0x000000160016b308 */ /* 0x000ef00000001000 */
[----:B------:R-:W2:Y:S08]  /*0800*/  @!P4 MUFU.RCP R25, R25 ;  /* 0x000000190019c308 */ /* 0x000eb00000001000 */
[----:B----4-:R-:W4:Y:S08]  /*0810*/  @!P6 MUFU.RCP R27, R27 ;  /* 0x0000001b001be308 */ /* 0x010f300000001000 */
[----:B-----5:R-:W5:Y:S01]  /*0820*/  @!P5 MUFU.RCP R17, R28 ;  /* 0x0000001c0011d308 */ /* 0x020f620000001000 */
[----:B------:R-:W-:Y:S01]  /*0830*/  ISETP.GE.U32.AND P1, PT, R2, R5, PT ;  /* 0x000000050200720c */ /* 0x000fe20003f26070 */
[----:B0-----:R-:W-:Y:S01]  /*0840*/  @!P0 FMUL.FTZ R15, R15, R16 ;  /* 0x000000100f0f8220 */ /* 0x001fe20000410000 */
[----:B-1----:R-:W-:Y:S01]  /*0850*/  @!P2 FMUL.FTZ R18, R23, R18 ;  /* 0x000000121712a220 */ /* 0x002fe20000410000 */
[----:B---3--:R-:W-:Y:S01]  /*0860*/  @!P3 FMUL.FTZ R21, R21, R22 ;  /* 0x000000161515b220 */ /* 0x008fe20000410000 */
[----:B--2---:R-:W-:Y:S01]  /*0870*/  @!P4 FMUL.FTZ R24, R24, R25 ;  /* 0x000000191818c220 */ /* 0x004fe20000410000 */
[----:B----4-:R-:W-:Y:S01]  /*0880*/  @!P6 FMUL.FTZ R20, R20, R27 ;  /* 0x0000001b1414e220 */ /* 0x010fe20000410000 */
[----:B------:R-:W-:-:S02]  /*0890*/  @!P0 F2FP.BF16.F32.PACK_AB R6, RZ, R15 ;  /* 0x0000000fff06823e */ /* 0x000fc400000010ff */
[----:B------:R-:W-:Y:S01]  /*08a0*/  @!P2 F2FP.BF16.F32.PACK_AB R7, RZ, R18 ;  /* 0x00000012ff07a23e */ /* 0x000fe200000010ff */
[----:B-----5:R-:W-:Y:S01]  /*08b0*/  @!P5 FMUL.FTZ R17, R26, R17 ;  /* 0x000000111a11d220 */ /* 0x020fe20000410000 */
[----:B------:R-:W-:Y:S02]  /*08c0*/  @!P3 F2FP.BF16.F32.PACK_AB R8, RZ, R21 ;  /* 0x00000015ff08b23e */ /* 0x000fe400000010ff */
[----:B------:R-:W-:Y:S02]  /*08d0*/  @!P4 F2FP.BF16.F32.PACK_AB R9, RZ, R24 ;  /* 0x00000018ff09c23e */ /* 0x000fe400000010ff */
[----:B------:R-:W-:Y:S02]  /*08e0*/  @!P6 F2FP.BF16.F32.PACK_AB R10, RZ, R20 ;  /* 0x00000014ff0ae23e */ /* 0x000fe400000010ff */
[----:B------:R-:W-:Y:S01]  /*08f0*/  @!P5 F2FP.BF16.F32.PACK_AB R11, RZ, R17 ;  /* 0x00000011ff0bd23e */ /* 0x000fe200000010ff */
[----:B------:R-:W-:Y:S06]  /*0900*/  @P1 BRA `(.L_x_588) ;  /* 0x0000000000301947 */ /* 0x000fec0003800000 */
[----:B------:R-:W0:Y:S01]  /*0910*/  LDC.64 R12, c[0x0][0x388] ;  /* 0x0000e200ff0c7b82 */ /* 0x000e220000000a00 */
[----:B------:R-:W-:Y:S01]  /*0920*/  IADD3 R15, PT, PT, R3, R2, RZ ;  /* 0x00000002030f7210 */ /* 0x000fe20007ffe0ff */
[----:B------:R-:W-:-:S05]  /*0930*/  VIADD R2, R2, 0x80 ;  /* 0x0000008002027836 */ /* 0x000fca0000000000 */
[----:B------:R-:W-:Y:S01]  /*0940*/  ISETP.GE.U32.AND P0, PT, R2, R5, PT ;  /* 0x000000050200720c */ /* 0x000fe20003f06070 */
[----:B0-----:R-:W-:-:S05]  /*0950*/  IMAD.WIDE.U32 R12, R15, 0x2, R12 ;  /* 0x000000020f0c7825 */ /* 0x001fca00078e000c */
[----:B------:R0:W-:Y:S07]  /*0960*/  STG.E.U16 desc[UR4][R12.64], R6 ;  /* 0x000000060c007986 */ /* 0x0001ee000c101504 */
[----:B------:R-:W-:Y:S05]  /*0970*/  @P0 BRA `(.L_x_589) ;  /* 0x0000000000300947 */ /* 0x000fea0003800000 */
[----:B0-----:R-:W0:Y:S01]  /*0980*/  LDC.64 R12, c[0x0][0x388] ;  /* 0x0000e200ff0c7b82 */ /* 0x001e220000000a00 */
[----:B------:R-:W-:Y:S01]  /*0990*/  IADD3 R15, PT, PT, R3, R2, RZ ;  /* 0x00000002030f7210 */ /* 0x000fe20007ffe0ff */
[----:B------:R-:W-:-:S04]  /*09a0*/  VIADD R2, R2, 0x80 ;  /* 0x0000008002027836 */ /* 0x000fc80000000000 */
[----:B0-----:R-:W-:-:S05]  /*09b0*/  IMAD.WIDE.U32 R12, R15, 0x2, R12 ;  /* 0x000000020f0c7825 */ /* 0x001fca00078e000c */
[----:B------:R0:W-:Y:S02]  /*09c0*/  STG.E.U16 desc[UR4][R12.64], R4 ;  /* 0x000000040c007986 */ /* 0x0001e4000c101504 */
.L_x_588:
[----:B------:R-:W-:-:S13]  /*09d0*/  ISETP.GE.U32.AND P0, PT, R2, R5, PT ;  /* 0x000000050200720c */ /* 0x000fda0003f06070 */
[----:B------:R-:W-:Y:S05]  /*09e0*/  @P0 BRA `(.L_x_590) ;  /* 0x0000000000300947 */ /* 0x000fea0003800000 */
[----:B0-----:R-:W0:Y:S01]  /*09f0*/  LDC.64 R12, c[0x0][0x388] ;  /* 0x0000e200ff0c7b82 */ /* 0x001e220000000a00 */
[----:B------:R-:W-:Y:S01]  /*0a00*/  IADD3 R15, PT, PT, R3, R2, RZ ;  /* 0x00000002030f7210 */ /* 0x000fe20007ffe0ff */
[----:B------:R-:W-:-:S04]  /*0a10*/  VIADD R2, R2, 0x80 ;  /* 0x0000008002027836 */ /* 0x000fc80000000000 */
[----:B0-----:R-:W-:-:S05]  /*0a20*/  IMAD.WIDE.U32 R12, R15, 0x2, R12 ;  /* 0x000000020f0c7825 */ /* 0x001fca00078e000c */
[----:B------:R1:W-:Y:S02]  /*0a30*/  STG.E.U16 desc[UR4][R12.64], R7 ;  /* 0x000000070c007986 */ /* 0x0003e4000c101504 */
.L_x_589:
[----:B------:R-:W-:-:S13]  /*0a40*/  ISETP.GE.U32.AND P0, PT, R2, R5, PT ;  /* 0x000000050200720c */ /* 0x000fda0003f06070 */
[----:B------:R-:W-:Y:S05]  /*0a50*/  @P0 BRA `(.L_x_591) ;  /* 0x0000000000340947 */ /* 0x000fea0003800000 */
[----:B01----:R-:W0:Y:S01]  /*0a60*/  LDC.64 R6, c[0x0][0x388] ;  /* 0x0000e200ff067b82 */ /* 0x003e220000000a00 */
[----:B------:R-:W-:Y:S01]  /*0a70*/  IADD3 R13, PT, PT, R3, R2, RZ ;  /* 0x00000002030d7210 */ /* 0x000fe20007ffe0ff */
[----:B------:R-:W-:-:S04]  /*0a80*/  VIADD R2, R2, 0x80 ;  /* 0x0000008002027836 */ /* 0x000fc80000000000 */
[----:B0-----:R-:W-:-:S05]  /*0a90*/  IMAD.WIDE.U32 R6, R13, 0x2, R6 ;  /* 0x000000020d067825 */ /* 0x001fca00078e0006 */
[----:B------:R1:W-:Y:S02]  /*0aa0*/  STG.E.U16 desc[UR4][R6.64], R8 ;  /* 0x0000000806007986 */ /* 0x0003e4000c101504 */
.L_x_590:
[----:B------:R-:W-:-:S13]  /*0ab0*/  ISETP.GE.U32.AND P0, PT, R2, R5, PT ;  /* 0x000000050200720c */ /* 0x000fda0003f06070 */
[----:B------:R-:W-:Y:S05]  /*0ac0*/  @P0 BREAK.RELIABLE B1 ;  /* 0x0000000000010942 */ /* 0x000fea0003800100 */
[----:B------:R-:W-:Y:S05]  /*0ad0*/  @P0 BRA `(.L_x_592) ;  /* 0x0000000000300947 */ /* 0x000fea0003800000 */
[----:B-1----:R-:W1:Y:S01]  /*0ae0*/  LDC.64 R6, c[0x0][0x388] ;  /* 0x0000e200ff067b82 */ /* 0x002e620000000a00 */
[----:B0-----:R-:W-:Y:S01]  /*0af0*/  IADD3 R13, PT, PT, R3, R2, RZ ;  /* 0x00000002030d7210 */ /* 0x001fe20007ffe0ff */
[----:B------:R-:W-:-:S04]  /*0b00*/  VIADD R2, R2, 0x80 ;  /* 0x0000008002027836 */ /* 0x000fc80000000000 */
[----:B-1----:R-:W-:-:S05]  /*0b10*/  IMAD.WIDE.U32 R6, R13, 0x2, R6 ;  /* 0x000000020d067825 */ /* 0x002fca00078e0006 */
[----:B------:R2:W-:Y:S02]  /*0b20*/  STG.E.U16 desc[UR4][R6.64], R9 ;  /* 0x0000000906007986 */ /* 0x0005e4000c101504 */
.L_x_591:
[----:B------:R-:W-:Y:S05]  /*0b30*/  BSYNC.RELIABLE B1 ;  /* 0x0000000000017941 */ /* 0x000fea0003800100 */
.L_x_587:
[----:B------:R-:W-:-:S13]  /*0b40*/  ISETP.GE.U32.AND P0, PT, R2, R5, PT ;  /* 0x000000050200720c */ /* 0x000fda0003f06070 */
[----:B012---:R-:W0:Y:S01]  /*0b50*/  @!P0 LDC.64 R6, c[0x0][0x388] ;  /* 0x0000e200ff068b82 */ /* 0x007e220000000a00 */
[----:B------:R-:W-:Y:S01]  /*0b60*/  @!P0 IADD3 R9, PT, PT, R3, R2, RZ ;  /* 0x0000000203098210 */ /* 0x000fe20007ffe0ff */
[----:B------:R-:W-:-:S04]  /*0b70*/  @!P0 VIADD R2, R2, 0x80 ;  /* 0x0000008002028836 */ /* 0x000fc80000000000 */
[----:B0-----:R-:W-:-:S05]  /*0b80*/  @!P0 IMAD.WIDE.U32 R6, R9, 0x2, R6 ;  /* 0x0000000209068825 */ /* 0x001fca00078e0006 */
[----:B------:R2:W-:Y:S02]  /*0b90*/  @!P0 STG.E.U16 desc[UR4][R6.64], R10 ;  /* 0x0000000a06008986 */ /* 0x0005e4000c101504 */
.L_x_592:
[----:B------:R-:W-:Y:S05]  /*0ba0*/  BSYNC.RECONVERGENT B0 ;  /* 0x0000000000007941 */ /* 0x000fea0003800200 */
.L_x_586:
[----:B------:R-:W-:Y:S05]  /*0bb0*/  WARPSYNC.ALL ;  /* 0x0000000000007948 */ /* 0x000fea0003800000 */
[----:B------:R-:W-:-:S13]  /*0bc0*/  ISETP.GE.U32.AND P0, PT, R2, R5, PT ;  /* 0x000000050200720c */ /* 0x000fda0003f06070 */
[----:B------:R-:W-:Y:S05]  /*0bd0*/  @P0 EXIT ;  /* 0x000000000000094d */ /* 0x000fea0003800000 */
[----:B0-----:R-:W0:Y:S01]  /*0be0*/  LDC.64 R4, c[0x0][0x388] ;  /* 0x0000e200ff047b82 */ /* 0x001e220000000a00 */
[----:B------:R-:W-:-:S05]  /*0bf0*/  IADD3 R3, PT, PT, R3, R2, RZ ;  /* 0x0000000203037210 */ /* 0x000fca0007ffe0ff */
[----:B0-----:R-:W-:-:S05]  /*0c00*/  IMAD.WIDE.U32 R2, R3, 0x2, R4 ;  /* 0x0000000203027825 */ /* 0x001fca00078e0004 */
[----:B------:R-:W-:Y:S01]  /*0c10*/  STG.E.U16 desc[UR4][R2.64], R11 ;  /* 0x0000000b02007986 */ /* 0x000fe2000c101504 */
[----:B------:R-:W-:Y:S05]  /*0c20*/  EXIT ;  /* 0x000000000000794d */ /* 0x000fea0003800000 */
.L_x_585:
[----:B------:R-:W0:Y:S01]  /*0c30*/  S2R R0, SR_TID.X ;  /* 0x0000000000007919 */ /* 0x000e220000002100 */
[----:B------:R-:W1:Y:S02]  /*0c40*/  LDC.64 R4, c[0x0][0x390] ;  /* 0x0000e400ff047b82 */ /* 0x000e640000000a00 */
[----:B-1----:R-:W-:-:S04]  /*0c50*/  IMAD.WIDE.U32 R4, R3, 0x2, R4 ;  /* 0x0000000203047825 */ /* 0x002fc800078e0004 */
[----:B0-----:R-:W-:-:S05]  /*0c60*/  IMAD.WIDE.U32 R10, R0, 0x4, R4 ;  /* 0x00000004000a7825 */ /* 0x001fca00078e0004 */
[----:B------:R-:W2:Y:S04]  /*0c70*/  LDG.E R9, desc[UR4][R10.64] ;  /* 0x000000040a097981 */ /* 0x000ea8000c1e1900 */
[----:B------:R-:W3:Y:S04]  /*0c80*/  LDG.E R12, desc[UR4][R10.64+0x200] ;  /* 0x000200040a0c7981 */ /* 0x000ee8000c1e1900 */
[----:B------:R-:W4:Y:S04]  /*0c90*/  LDG.E R5, desc[UR4][R10.64+0x400] ;  /* 0x000400040a057981 */ /* 0x000f28000c1e1900 */
[----:B------:R0:W5:Y:S01]  /*0ca0*/  LDG.E R4, desc[UR4][R10.64+0x600] ;  /* 0x000600040a047981 */ /* 0x000162000c1e1900 */
[C---:B--2---:R-:W-:Y:S01]  /*0cb0*/  IMAD.U32 R2, R9.reuse, 0x10000, RZ ;  /* 0x0001000009027824 */ /* 0x044fe200078e00ff */
[----:B------:R-:W-:-:S03]  /*0cc0*/  PRMT R9, R9, 0x7632, R9 ;  /* 0x0000763209097816 */ /* 0x000fc60000000009 */
[----:B------:R-:W-:Y:S01]  /*0cd0*/  FMUL.RZ R14, R2, 0.15915493667125701904 ;  /* 0x3e22f983020e7820 */ /* 0x000fe2000040c000 */
[C---:B---3--:R-:W-:Y:S02]  /*0ce0*/  SHF.L.U32 R2, R12.reuse, 0x10, RZ ;  /* 0x000000100c027819 */ /* 0x048fe400000006ff */
[----:B------:R-:W-:Y:S01]  /*0cf0*/  PRMT R12, R12, 0x7632, R12 ;  /* 0x000076320c0c7816 */ /* 0x000fe2000000000c */
[----:B------:R-:W-:Y:S01]  /*0d00*/  MUFU.SIN R8, R14 ;  /* 0x0000000e00087308 */ /* 0x000fe20000000400 */
[----:B0-----:R-:W-:Y:S01]  /*0d10*/  SHF.L.U32 R10, R9, 0x10, RZ ;  /* 0x00000010090a7819 */ /* 0x001fe200000006ff */
[----:B------:R-:W-:Y:S01]  /*0d20*/  FMUL.RZ R18, R2, 0.15915493667125701904 ;  /* 0x3e22f98302127820 */ /* 0x000fe2000040c000 */
[C---:B----4-:R-:W-:Y:S01]  /*0d30*/  IMAD.U32 R2, R5.reuse, 0x10000, RZ ;  /* 0x0001000005027824 */ /* 0x050fe200078e00ff */
[----:B------:R-:W-:Y:S01]  /*0d40*/  PRMT R5, R5, 0x7632, R5 ;  /* 0x0000763205057816 */ /* 0x000fe20000000005 */
[----:B------:R-:W-:Y:S02]  /*0d50*/  IMAD.U32 R12, R12, 0x10000, RZ ;  /* 0x000100000c0c7824 */ /* 0x000fe400078e00ff */
[----:B------:R-:W-:Y:S01]  /*0d60*/  FMUL.RZ R19, R2, 0.15915493667125701904 ;  /* 0x3e22f98302137820 */ /* 0x000fe2000040c000 */
[C---:B-----5:R-:W-:Y:S01]  /*0d70*/  SHF.L.U32 R2, R4.reuse, 0x10, RZ ;  /* 0x0000001004027819 */ /* 0x060fe200000006ff */
[----:B------:R-:W-:Y:S01]  /*0d80*/  MUFU.SIN R7, R18 ;  /* 0x0000001200077308 */ /* 0x000fe20000000400 */
[----:B------:R-:W-:Y:S01]  /*0d90*/  PRMT R4, R4, 0x7632, R4 ;  /* 0x0000763204047816 */ /* 0x000fe20000000004 */
[----:B------:R-:W-:Y:S01]  /*0da0*/  FMUL.RZ R22, R12, 0.15915493667125701904 ;  /* 0x3e22f9830c167820 */ /* 0x000fe2000040c000 */
[----:B------:R-:W-:Y:S01]  /*0db0*/  SHF.L.U32 R5, R5, 0x10, RZ ;  /* 0x0000001005057819 */ /* 0x000fe200000006ff */
[----:B------:R-:W-:Y:S01]  /*0dc0*/  FMUL.RZ R20, R2, 0.15915493667125701904 ;  /* 0x3e22f98302147820 */ /* 0x000fe2000040c000 */
[----:B------:R-:W-:-:S03]  /*0dd0*/  SHF.L.U32 R4, R4, 0x10, RZ ;  /* 0x0000001004047819 */ /* 0x000fc600000006ff */
[----:B------:R0:W-:Y:S01]  /*0de0*/  MUFU.COS R17, R18 ;  /* 0x0000001200117308 */ /* 0x0001e20000000000 */
[----:B------:R-:W-:Y:S01]  /*0df0*/  FMUL.RZ R23, R5, 0.15915493667125701904 ;  /* 0x3e22f98305177820 */ /* 0x000fe2000040c000 */
[----:B------:R-:W-:Y:S02]  /*0e00*/  FMUL.RZ R24, R4, 0.15915493667125701904 ;  /* 0x3e22f98304187820 */ /* 0x000fe4000040c000 */
[----:B------:R-:W1:Y:S04]  /*0e10*/  LDC.64 R4, c[0x0][0x388] ;  /* 0x0000e200ff047b82 */ /* 0x000e680000000a00 */
[----:B------:R-:W2:Y:S01]  /*0e20*/  MUFU.COS R15, R14 ;  /* 0x0000000e000f7308 */ /* 0x000ea20000000000 */
[----:B0-----:R-:W-:-:S07]  /*0e30*/  FMUL.RZ R18, R10, 0.15915493667125701904 ;  /* 0x3e22f9830a127820 */ /* 0x001fce000040c000 */
[----:B------:R-:W-:Y:S08]  /*0e40*/  MUFU.SIN R6, R19 ;  /* 0x0000001300067308 */ /* 0x000ff00000000400 */
[----:B------:R-:W-:Y:S01]  /*0e50*/  MUFU.COS R13, R19 ;  /* 0x00000013000d7308 */ /* 0x000fe20000000000 */
[----:B-1----:R-:W-:-:S07]  /*0e60*/  IMAD.WIDE.U32 R4, R3, 0x2, R4 ;  /* 0x0000000203047825 */ /* 0x002fce00078e0004 */
[----:B------:R-:W-:Y:S01]  /*0e70*/  MUFU.SIN R2, R20 ;  /* 0x0000001400027308 */ /* 0x000fe20000000400 */
[----:B------:R-:W-:-:S07]  /*0e80*/  IMAD.WIDE.U32 R4, R0, 0x4, R4 ;  /* 0x0000000400047825 */ /* 0x000fce00078e0004 */
[----:B------:R-:W-:Y:S08]  /*0e90*/  MUFU.COS R16, R20 ;  /* 0x0000001400107308 */ /* 0x000ff00000000000 */
[----:B------:R-:W-:Y:S08]  /*0ea0*/  MUFU.COS R14, R18 ;  /* 0x00000012000e7308 */ /* 0x000ff00000000000 */
[----:B------:R-:W-:Y:S08]  /*0eb0*/  MUFU.COS R19, R22 ;  /* 0x0000001600137308 */ /* 0x000ff00000000000 */
[----:B------:R-:W-:Y:S08]  /*0ec0*/  MUFU.COS R20, R23 ;  /* 0x0000001700147308 */ /* 0x000ff00000000000 */
[----:B------:R-:W-:Y:S08]  /*0ed0*/  MUFU.COS R21, R24 ;  /* 0x0000001800157308 */ /* 0x000ff00000000000 */
[----:B--2---:R-:W0:Y:S08]  /*0ee0*/  MUFU.RCP R9, R15 ;  /* 0x0000000f00097308 */ /* 0x004e300000001000 */
[----:B------:R-:W-:Y:S08]  /*0ef0*/  MUFU.SIN R11, R18 ;  /* 0x00000012000b7308 */ /* 0x000ff00000000400 */
[----:B------:R-:W1:Y:S01]  /*0f00*/  MUFU.RCP R10, R17 ;  /* 0x00000011000a7308 */ /* 0x000e620000001000 */
[----:B0-----:R-:W-:-:S07]  /*0f10*/  FMUL.FTZ R8, R8, R9 ;  /* 0x0000000908087220 */ /* 0x001fce0000410000 */
[----:B------:R-:W-:Y:S08]  /*0f20*/  MUFU.SIN R12, R22 ;  /* 0x00000016000c7308 */ /* 0x000ff00000000400 */
[----:B------:R-:W0:Y:S01]  /*0f30*/  MUFU.RCP R13, R13 ;  /* 0x0000000d000d7308 */ /* 0x000e220000001000 */
[----:B-1----:R-:W-:-:S07]  /*0f40*/  FMUL.FTZ R7, R7, R10 ;  /* 0x0000000a07077220 */ /* 0x002fce0000410000 */
[----:B------:R-:W-:Y:S08]  /*0f50*/  MUFU.SIN R15, R23 ;  /* 0x00000017000f7308 */ /* 0x000ff00000000400 */
[----:B------:R-:W1:Y:S01]  /*0f60*/  MUFU.RCP R17, R16 ;  /* 0x0000001000117308 */ /* 0x000e620000001000 */
[----:B0-----:R-:W-:-:S07]  /*0f70*/  FMUL.FTZ R6, R6, R13 ;  /* 0x0000000d06067220 */ /* 0x001fce0000410000 */
[----:B------:R-:W-:Y:S08]  /*0f80*/  MUFU.SIN R18, R24 ;  /* 0x0000001800127308 */ /* 0x000ff00000000400 */
[----:B------:R-:W0:Y:S01]  /*0f90*/  MUFU.RCP R14, R14 ;  /* 0x0000000e000e7308 */ /* 0x000e220000001000 */
[----:B-1----:R-:W-:-:S07]  /*0fa0*/  FMUL.FTZ R2, R2, R17 ;  /* 0x0000001102027220 */ /* 0x002fce0000410000 */
[----:B------:R-:W1:Y:S08]  /*0fb0*/  MUFU.RCP R19, R19 ;  /* 0x0000001300137308 */ /* 0x000e700000001000 */
[----:B------:R-:W2:Y:S01]  /*0fc0*/  MUFU.RCP R20, R20 ;  /* 0x0000001400147308 */ /* 0x000ea20000001000 */
[----:B0-----:R-:W-:-:S05]  /*0fd0*/  FMUL.FTZ R11, R11, R14 ;  /* 0x0000000e0b0b7220 */ /* 0x001fca0000410000 */
[----:B------:R-:W-:Y:S02]  /*0fe0*/  F2FP.BF16.F32.PACK_AB R11, R11, R8 ;  /* 0x000000080b0b723e */ /* 0x000fe400000010ff */
[----:B------:R-:W0:Y:S01]  /*0ff0*/  MUFU.RCP R21, R21 ;  /* 0x0000001500157308 */ /* 0x000e220000001000 */
[----:B-1----:R-:W-:Y:S02]  /*1000*/  FMUL.FTZ R12, R12, R19 ;  /* 0x000000130c0c7220 */ /* 0x002fe40000410000 */
[----:B------:R-:W-:Y:S03]  /*1010*/  STG.E desc[UR4][R4.64], R11 ;  /* 0x0000000b04007986 */ /* 0x000fe6000c101904 */
[----:B------:R-:W-:Y:S01]  /*1020*/  F2FP.BF16.F32.PACK_AB R7, R12, R7 ;  /* 0x000000070c07723e */ /* 0x000fe200000010ff */
[----:B--2---:R-:W-:-:S04]  /*1030*/  FMUL.FTZ R15, R15, R20 ;  /* 0x000000140f0f7220 */ /* 0x004fc80000410000 */
[----:B------:R-:W-:Y:S01]  /*1040*/  STG.E desc[UR4][R4.64+0x200], R7 ;  /* 0x0002000704007986 */ /* 0x000fe2000c101904 */
[----:B------:R-:W-:Y:S01]  /*1050*/  F2FP.BF16.F32.PACK_AB R15, R15, R6 ;  /* 0x000000060f0f723e */ /* 0x000fe200000010ff */
[----:B0-----:R-:W-:-:S04]  /*1060*/  FMUL.FTZ R3, R18, R21 ;  /* 0x0000001512037220 */ /* 0x001fc80000410000 */
[----:B------:R-:W-:Y:S01]  /*1070*/  STG.E desc[UR4][R4.64+0x400], R15 ;  /* 0x0004000f04007986 */ /* 0x000fe2000c101904 */
[----:B------:R-:W-:-:S05]  /*1080*/  F2FP.BF16.F32.PACK_AB R3, R3, R2 ;  /* 0x000000020303723e */ /* 0x000fca00000010ff */
[----:B------:R-:W-:Y:S01]  /*1090*/  STG.E desc[UR4][R4.64+0x600], R3 ;  /* 0x0006000304007986 */ /* 0x000fe2000c101904 */
[----:B------:R-:W-:Y:S05]  /*10a0*/  EXIT ;  /* 0x000000000000794d */ /* 0x000fea0003800000 */
.L_x_593:
        /* <DEDUP_REMOVED lines=13> */
.L_x_6592:


//--------------------- .text._ZN2at6native29vectorized_elementwise_kernelILi4EZZZNS0_15tan_kernel_cudaERNS_18TensorIteratorBaseEENKUlvE0_clEvENKUlvE2_clEvEUlN3c108BFloat16EE_St5arrayIPcLm2EEEEviT0_T1_ --------------------------
	.section	.text._ZN2at6native29vectorized_elementwise_kernelILi4EZZZNS0_15tan_kernel_cudaERNS_18TensorIteratorBaseEENKUlvE0_clEvENKUlvE2_clEvEUlN3c108BFloat16EE_St5arrayIPcLm2EEEEviT0_T1_,"ax",@progbits
	.align	128
        .global         _ZN2at6native29vectorized_elementwise_kernelILi4EZZZNS0_15tan_kernel_cudaERNS_18TensorIteratorBaseEENKUlvE0_clEvENKUlvE2_clEvEUlN3c108BFloat16EE_St5arrayIPcLm2EEEEviT0_T1_
        .type           _ZN2at6native29vectorized_elementwise_kernelILi4EZZZNS0_15tan_kernel_cudaERNS_18TensorIteratorBaseEENKUlvE0_clEvENKUlvE2_clEvEUlN3c108BFloat16EE_St5arrayIPcLm2EEEEviT0_T1_,@function
        .size           _ZN2at6native29vectorized_elementwise_kernelILi4EZZZNS0_15tan_kernel_cudaERNS_18TensorIteratorBaseEENKUlvE0_clEvENKUlvE2_clEvEUlN3c108BFloat16EE_St5arrayIPcLm2EEEEviT0_T1_,(.L_x_6593 - _ZN2at6native29vectorized_elementwise_kernelILi4EZZZNS0_15tan_kernel_cudaERNS_18TensorIteratorBaseEENKUlvE0_clEvENKUlvE2_clEvEUlN3c108BFloat16EE_St5arrayIPcLm2EEEEviT0_T1_)
        .other          _ZN2at6native29vectorized_elementwise_kernelILi4EZZZNS0_15tan_kernel_cudaERNS_18TensorIteratorBaseEENKUlvE0_clEvENKUlvE2_clEvEUlN3c108BFloat16EE_St5arrayIPcLm2EEEEviT0_T1_,@"STO_CUDA_ENTRY STV_DEFAULT"
_ZN2at6native29vectorized_elementwise_kernelILi4EZZZNS0_15tan_kernel_cudaERNS_18TensorIteratorBaseEENKUlvE0_clEvENKUlvE2_clEvEUlN3c108BFloat16EE_St5arrayIPcLm2EEEEviT0_T1_:
.text._ZN2at6native29vectorized_elementwise_kernelILi4EZZZNS0_15tan_kernel_cudaERNS_18TensorIteratorBaseEENKUlvE0_clEvENKUlvE2_clEvEUlN3c108BFloat16EE_St5arrayIPcLm2EEEEviT0_T1_:
        /* <DEDUP_REMOVED lines=157> */
.L_x_597:
[----:B------:R-:W-:-:S13]  /*09d0*/  ISETP.GE.U32.AND P0, PT, R2, R5, PT ;  /* 0x000000050200720c */ /* 0x000fda0003f06070 */
[----:B------:R-:W-:Y:S05]  /*09e0*/  @P0 BRA `(.L_x_599) ;  /* 0x0000000000300947 */ /* 0x000fea0003800000 */
[----:B0-----:R-:W0:Y:S01]  /*09f0*/  LDC.64 R12, c[0x0][0x388] ;  /* 0x0000e200ff0c7b82 */ /* 0x001e220000000a00 */
[----:B------:R-:W-:Y:S01]  /*0a00*/  IADD3 R15, PT, PT, R3, R2, RZ ;  /* 0x00000002030f7210 */ /* 0x000fe20007ffe0ff */
[----:B------:R-:W-:-:S04]  /*0a10*/  VIADD R2, R2, 0x80 ;  /* 0x0000008002027836 */ /* 0x000fc80000000000 */
[----:B0-----:R-:W-:-:S05]  /*0a20*/  IMAD.WIDE.U32 R12, R15, 0x2, R12 ;  /* 0x000000020f0c7825 */ /* 0x001fca00078e000c */
[----:B------:R1:W-:Y:S02]  /*0a30*/  STG.E.U16 desc[UR4][R12.64], R7 ;  /* 0x000000070c007986 */ /* 0x0003e4000c101504 */
.L_x_598:
[----:B------:R-:W-:-:S13]  /*0a40*/  ISETP.GE.U32.AND P0, PT, R2, R5, PT ;  /* 0x000000050200720c */ /* 0x000fda0003f06070 */
[----:B------:R-:W-:Y:S05]  /*0a50*/  @P0 BRA `(.L_x_600) ;  /* 0x0000000000340947 */ /* 0x000fea0003800000 */
[----:B01----:R-:W0:Y:S01]  /*0a60*/  LDC.64 R6, c[0x0][0x388] ;  /* 0x0000e200ff067b82 */ /* 0x003e220000000a00 */
[----:B------:R-:W-:Y:S01]  /*0a70*/  IADD3 R13, PT, PT, R3, R2, RZ ;  /* 0x00000002030d7210 */ /* 0x000fe20007ffe0ff */
[----:B------:R-:W-:-:S04]  /*0a80*/  VIADD R2, R2, 0x80 ;  /* 0x0000008002027836 */ /* 0x000fc80000000000 */
[----:B0-----:R-:W-:-:S05]  /*0a90*/  IMAD.WIDE.U32 R6, R13, 0x2, R6 ;  /* 0x000000020d067825 */ /* 0x001fca00078e0006 */
[----:B------:R1:W-:Y:S02]  /*0aa0*/  STG.E.U16 desc[UR4][R6.64], R8 ;  /* 0x0000000806007986 */ /* 0x0003e4000c101504 */
.L_x_599:
        /* <DEDUP_REMOVED lines=8> */
.L_x_600:
[----:B------:R-:W-:Y:S05]  /*0b30*/  BSYNC.RELIABLE B1 ;  /* 0x0000000000017941 */ /* 0x000fea0003800100 */
.L_x_596:
[----:B------:R-:W-:-:S13]  /*0b40*/  ISETP.GE.U32.AND P0, PT, R2, R5, PT ;  /* 0x000000050200720c */ /* 0x000fda0003f06070 */
[----:B012---:R-:W0:Y:S01]  /*0b50*/  @!P0 LDC.64 R6, c[0x0][0x388] ;  /* 0x0000e200ff068b82 */ /* 0x007e220000000a00 */
[----:B------:R-:W-:Y:S01]  /*0b60*/  @!P0 IADD3 R9, PT, PT, R3, R2, RZ ;  /* 0x0000000203098210 */ /* 0x000fe20007ffe0ff */
[----:B------:R-:W-:-:S04]  /*0b70*/  @!P0 VIADD R2, R2, 0x80 ;  /* 0x0000008002028836 */ /* 0x000fc80000000000 */
[----:B0-----:R-:W-:-:S05]  /*0b80*/  @!P0 IMAD.WIDE.U32 R6, R9, 0x2, R6 ;  /* 0x0000000209068825 */ /* 0x001fca00078e0006 */
[----:B------:R2:W-:Y:S02]  /*0b90*/  @!P0 STG.E.U16 desc[UR4][R6.64], R10 ;  /* 0x0000000a06008986 */ /* 0x0005e4000c101504 */
.L_x_601:
[----:B------:R-:W-:Y:S05]  /*0ba0*/  BSYNC.RECONVERGENT B0 ;  /* 0x0000000000007941 */ /* 0x000fea0003800200 */
.L_x_595:
        /* <DEDUP_REMOVED lines=8> */
.L_x_594:
[----:B------:R-:W0:Y:S01]  /*0c30*/  S2R R0, SR_TID.X ;  /* 0x0000000000007919 */ /* 0x000e220000002100 */
[----:B------:R-:W1:Y:S02]  /*0c40*/  LDC.64 R4, c[0x0][0x390] ;  /* 0x0000e400ff047b82 */ /* 0x000e640000000a00 */
[----:B-1----:R-:W-:-:S04]  /*0c50*/  IMAD.WIDE.U32 R4, R3, 0x2, R4 ;  /* 0x0000000203047825 */ /* 0x002fc800078e0004 */
[----:B0-----:R-:W-:-:S05]  /*0c60*/  IMAD.WIDE.U32 R12, R0, 0x8, R4 ;  /* 0x00000008000c7825 */ /* 0x001fca00078e0004 */
[----:B------:R-:W2:Y:S04]  /*0c70*/  LDG.E.64 R8, desc[UR4][R12.64] ;  /* 0x000000040c087981 */ /* 0x000ea8000c1e1b00 */
[----:B------:R-:W3:Y:S01]  /*0c80*/  LDG.E.64 R4, desc[UR4][R12.64+0x400] ;  /* 0x000400040c047981 */ /* 0x000ee2000c1e1b00 */
[C---:B--2---:R-:W-:Y:S01]  /*0c90*/  IMAD.U32 R2, R8.reuse, 0x10000, RZ ;  /* 0x0001000008027824 */ /* 0x044fe200078e00ff */
[----:B------:R-:W-:-:S03]  /*0ca0*/  PRMT R8, R8, 0x7632, R8 ;  /* 0x0000763208087816 */ /* 0x000fc60000000008 */
[----:B------:R-:W-:Y:S01]  /*0cb0*/  FMUL.RZ R14, R2, 0.15915493667125701904 ;  /* 0x3e22f983020e7820 */ /* 0x000fe2000040c000 */
[C---:B------:R-:W-:Y:S02]  /*0cc0*/  SHF.L.U32 R2, R9.reuse, 0x10, RZ ;  /* 0x0000001009027819 */ /* 0x040fe400000006ff */
[----:B------:R-:W-:Y:S01]  /*0cd0*/  PRMT R9, R9, 0x7632, R9 ;  /* 0x0000763209097816 */ /* 0x000fe20000000009 */
[----:B------:R-:W-:Y:S01]  /*0ce0*/  MUFU.SIN R10, R14 ;  /* 0x0000000e000a7308 */ /* 0x000fe20000000400 */
[----:B------:R-:W-:Y:S01]  /*0cf0*/  SHF.L.U32 R8, R8, 0x10, RZ ;  /* 0x0000001008087819 */ /* 0x000fe200000006ff */
[----:B------:R-:W-:Y:S01]  /*0d00*/  FMUL.RZ R15, R2, 0.15915493667125701904 ;  /* 0x3e22f983020f7820 */ /* 0x000fe2000040c000 */
[C---:B---3--:R-:W-:Y:S01]  /*0d10*/  IMAD.U32 R2, R4.reuse, 0x10000, RZ ;  /* 0x0001000004027824 */ /* 0x048fe200078e00ff */
[----:B------:R-:W-:Y:S01]  /*0d20*/  PRMT R4, R4, 0x7632, R4 ;  /* 0x0000763204047816 */ /* 0x000fe20000000004 */
[----:B------:R-:W-:Y:S02]  /*0d30*/  IMAD.U32 R9, R9, 0x10000, RZ ;  /* 0x0001000009097824 */ /* 0x000fe400078e00ff */
[----:B------:R-:W-:Y:S01]  /*0d40*/  FMUL.RZ R17, R2, 0.15915493667125701904 ;  /* 0x3e22f98302117820 */ /* 0x000fe2000040c000 */
[C---:B------:R-:W-:Y:S01]  /*0d50*/  SHF.L.U32 R2, R5.reuse, 0x10, RZ ;  /* 0x0000001005027819 */ /* 0x040fe200000006ff */
[----:B------:R-:W-:Y:S01]  /*0d60*/  MUFU.SIN R7, R15 ;  /* 0x0000000f00077308 */ /* 0x000fe20000000400 */
[----:B------:R-:W-:Y:S01]  /*0d70*/  PRMT R5, R5, 0x7632, R5 ;  /* 0x0000763205057816 */ /* 0x000fe20000000005 */
[----:B------:R-:W-:Y:S01]  /*0d80*/  FMUL.RZ R21, R9, 0.15915493667125701904 ;  /* 0x3e22f98309157820 */ /* 0x000fe2000040c000 */
[----:B------:R-:W-:Y:S01]  /*0d90*/  SHF.L.U32 R4, R4, 0x10, RZ ;  /* 0x0000001004047819 */ /* 0x000fe200000006ff */
[----:B------:R-:W-:Y:S01]  /*0da0*/  FMUL.RZ R12, R2, 0.15915493667125701904 ;  /* 0x3e22f983020c7820 */ /* 0x000fe2000040c000 */
[----:B------:R-:W-:-:S03]  /*0db0*/  SHF.L.U32 R5, R5, 0x10, RZ ;  /* 0x0000001005057819 */ /* 0x000fc600000006ff */
[----:B------:R0:W1:Y:S01]  /*0dc0*/  MUFU.COS R16, R15 ;  /* 0x0000000f00107308 */ /* 0x0000620000000000 */
[----:B------:R-:W-:Y:S01]  /*0dd0*/  FMUL.RZ R26, R4, 0.15915493667125701904 ;  /* 0x3e22f983041a7820 */ /* 0x000fe2000040c000 */
[----:B------:R-:W-:Y:S02]  /*0de0*/  FMUL.RZ R27, R5, 0.15915493667125701904 ;  /* 0x3e22f983051b7820 */ /* 0x000fe4000040c000 */
[----:B------:R-:W2:Y:S04]  /*0df0*/  LDC.64 R4, c[0x0][0x388] ;  /* 0x0000e200ff047b82 */ /* 0x000ea80000000a00 */
[----:B------:R-:W-:Y:S01]  /*0e00*/  MUFU.COS R11, R14 ;  /* 0x0000000e000b7308 */ /* 0x000fe20000000000 */
[----:B0-----:R-:W-:-:S07]  /*0e10*/  FMUL.RZ R15, R8, 0.15915493667125701904 ;  /* 0x3e22f983080f7820 */ /* 0x001fce000040c000 */
[----:B------:R-:W-:Y:S08]  /*0e20*/  MUFU.COS R18, R15 ;  /* 0x0000000f00127308 */ /* 0x000ff00000000000 */
[----:B------:R-:W-:Y:S01]  /*0e30*/  MUFU.SIN R9, R21 ;  /* 0x0000001500097308 */ /* 0x000fe20000000400 */
[----:B--2---:R-:W-:-:S07]  /*0e40*/  IMAD.WIDE.U32 R4, R3, 0x2, R4 ;  /* 0x0000000203047825 */ /* 0x004fce00078e0004 */
[----:B------:R-:W-:Y:S01]  /*0e50*/  MUFU.COS R19, R21 ;  /* 0x0000001500137308 */ /* 0x000fe20000000000 */
[----:B------:R-:W-:-:S07]  /*0e60*/  IMAD.WIDE.U32 R4, R0, 0x8, R4 ;  /* 0x0000000800047825 */ /* 0x000fce00078e0004 */
[----:B------:R-:W-:Y:S08]  /*0e70*/  MUFU.COS R13, R17 ;  /* 0x00000011000d7308 */ /* 0x000ff00000000000 */
[----:B------:R-:W-:Y:S08]  /*0e80*/  MUFU.COS R14, R12 ;  /* 0x0000000c000e7308 */ /* 0x000ff00000000000 */
[----:B------:R-:W-:Y:S08]  /*0e90*/  MUFU.COS R20, R26 ;  /* 0x0000001a00147308 */ /* 0x000ff00000000000 */
[----:B------:R-:W-:Y:S08]  /*0ea0*/  MUFU.COS R21, R27 ;  /* 0x0000001b00157308 */ /* 0x000ff00000000000 */
[----:B-1----:R-:W0:Y:S08]  /*0eb0*/  MUFU.RCP R16, R16 ;  /* 0x0000001000107308 */ /* 0x002e300000001000 */
[----:B------:R-:W-:Y:S08]  /*0ec0*/  MUFU.SIN R6, R17 ;  /* 0x0000001100067308 */ /* 0x000ff00000000400 */
[----:B------:R-:W-:Y:S01]  /*0ed0*/  MUFU.SIN R2, R12 ;  /* 0x0000000c00027308 */ /* 0x000fe20000000400 */
[----:B0-----:R-:W-:-:S07]  /*0ee0*/  FMUL.FTZ R16, R7, R16 ;  /* 0x0000001007107220 */ /* 0x001fce0000410000 */
[----:B------:R-:W0:Y:S08]  /*0ef0*/  MUFU.RCP R11, R11 ;  /* 0x0000000b000b7308 */ /* 0x000e300000001000 */
[----:B------:R-:W-:Y:S08]  /*0f00*/  MUFU.SIN R8, R15 ;  /* 0x0000000f00087308 */ /* 0x000ff00000000400 */
[----:B------:R-:W1:Y:S01]  /*0f10*/  MUFU.RCP R23, R18 ;  /* 0x0000001200177308 */ /* 0x000e620000001000 */
[----:B0-----:R-:W-:-:S07]  /*0f20*/  FMUL.FTZ R10, R10, R11 ;  /* 0x0000000b0a0a7220 */ /* 0x001fce0000410000 */
[----:B------:R-:W0:Y:S08]  /*0f30*/  MUFU.RCP R13, R13 ;  /* 0x0000000d000d7308 */ /* 0x000e300000001000 */
[----:B------:R-:W-:Y:S01]  /*0f40*/  MUFU.SIN R12, R26 ;  /* 0x0000001a000c7308 */ /* 0x000fe20000000400 */
[----:B-1----:R-:W-:-:S05]  /*0f50*/  FMUL.FTZ R7, R8, R23 ;  /* 0x0000001708077220 */ /* 0x002fca0000410000 */
[----:B------:R-:W-:Y:S02]  /*0f60*/  F2FP.BF16.F32.PACK_AB R8, R7, R10 ;  /* 0x0000000a0708723e */ /* 0x000fe400000010ff */
        /* <DEDUP_REMOVED lines=8> */
[----:B------:R-:W-:Y:S01]  /*0ff0*/  F2FP.BF16.F32.PACK_AB R9, R9, R16 ;  /* 0x000000100909723e */ /* 0x000fe200000010ff */
[----:B-1----:R-:W-:-:S04]  /*1000*/  FMUL.FTZ R3, R12, R25 ;  /* 0x000000190c037220 */ /* 0x002fc80000410000 */
[----:B------:R-:W-:Y:S01]  /*1010*/  STG.E.64 desc[UR4][R4.64], R8 ;  /* 0x0000000804007986 */ /* 0x000fe2000c101b04 */
[----:B------:R-:W-:Y:S01]  /*1020*/  F2FP.BF16.F32.PACK_AB R6, R3, R6 ;  /* 0x000000060306723e */ /* 0x000fe200000010ff */
[----:B--2---:R-:W-:-:S05]  /*1030*/  FMUL.FTZ R15, R15, R24 ;  /* 0x000000180f0f7220 */ /* 0x004fca0000410000 */
[----:B------:R-:W-:-:S05]  /*1040*/  F2FP.BF16.F32.PACK_AB R7, R15, R2 ;  /* 0x000000020f07723e */ /* 0x000fca00000010ff */
[----:B------:R-:W-:Y:S01]  /*1050*/  STG.E.64 desc[UR4][R4.64+0x400], R6 ;  /* 0x0004000604007986 */ /* 0x000fe2000c101b04 */
[----:B------:R-:W-:Y:S05]  /*1060*/  EXIT ;  /* 0x000000000000794d */ /* 0x000fea0003800000 */
.L_x_602:
        /* <DEDUP_REMOVED lines=9> */
.L_x_6593:


//--------------------- .text._ZN2at6native29vectorized_elementwise_kernelILi8EZZZNS0_15tan_kernel_cudaERNS_18TensorIteratorBaseEENKUlvE0_clEvENKUlvE2_clEvEUlN3c108BFloat16EE_St5arrayIPcLm2EEEEviT0_T1_ --------------------------
	.section	.text._ZN2at6native29vectorized_elementwise_kernelILi8EZZZNS0_15tan_kernel_cudaERNS_18TensorIteratorBaseEENKUlvE0_clEvENKUlvE2_clEvEUlN3c108BFloat16EE_St5arrayIPcLm2EEEEviT0_T1_,"ax",@progbits
	.align	128
        .global         _ZN2at6native29vectorized_elementwise_kernelILi8EZZZNS0_15tan_kernel_cudaERNS_18TensorIteratorBaseEENKUlvE0_clEvENKUlvE2_clEvEUlN3c108BFloat16EE_St5arrayIPcLm2EEEEviT0_T1_
        .type           _ZN2at6native29vectorized_elementwise_kernelILi8EZZZNS0_15tan_kernel_cudaERNS_18TensorIteratorBaseEENKUlvE0_clEvENKUlvE2_clEvEUlN3c108BFloat16EE_St5arrayIPcLm2EEEEviT0_T1_,@function
        .size           _ZN2at6native29vectorized_elementwise_kernelILi8EZZZNS0_15tan_kernel_cudaERNS_18TensorIteratorBaseEENKUlvE0_clEvENKUlvE2_clEvEUlN3c108BFloat16EE_St5arrayIPcLm2EEEEviT0_T1_,(.L_x_6594 - _ZN2at6native29vectorized_elementwise_kernelILi8EZZZNS0_15tan_kernel_cudaERNS_18TensorIteratorBaseEENKUlvE0_clEvENKUlvE2_clEvEUlN3c108BFloat16EE_St5arrayIPcLm2EEEEviT0_T1_)
        .other          _ZN2at6native29vectorized_elementwise_kernelILi8EZZZNS0_15tan_kernel_cudaERNS_18TensorIteratorBaseEENKUlvE0_clEvENKUlvE2_clEvEUlN3c108BFloat16EE_St5arrayIPcLm2EEEEviT0_T1_,@"STO_CUDA_ENTRY STV_DEFAULT"
_ZN2at6native29vectorized_elementwise_kernelILi8EZZZNS0_15tan_kernel_cudaERNS_18TensorIteratorBaseEENKUlvE0_clEvENKUlvE2_clEvEUlN3c108BFloat16EE_St5arrayIPcLm2EEEEviT0_T1_:
.text._ZN2at6native29vectorized_elementwise_kernelILi8EZZZNS0_15tan_kernel_cudaERNS_18TensorIteratorBaseEENKUlvE0_clEvENKUlvE2_clEvEUlN3c108BFloat16EE_St5arrayIPcLm2EEEEviT0_T1_:
[----:B------:R-:W-:Y:S01]  /*0000*/  LDC R1, c[0x0][0x37c] ;  /* 0x0000df00ff017b82 */ /* 0x000fe20000000800 */
[----:B------:R-:W-:Y:S05]  /*0010*/  EXIT ;  /* 0x000000000000794d */ /* 0x000fea0003800000 */
.L_x_603:
        /* <DEDUP_REMOVED lines=14> */
.L_x_6594:


//--------------------- .text._ZN2at6native18elementwise_kernelILi128ELi4EZNS0_15gpu_kernel_implIZZZNS0_15tan_kernel_cudaERNS_18TensorIteratorBaseEENKUlvE0_clEvENKUlvE1_clEvEUlN3c104HalfEE_EEvS4_RKT_EUliE_EEviT1_ --------------------------
	.section	.text._ZN2at6native18elementwise_kernelILi128ELi4EZNS0_15gpu_kernel_implIZZZNS0_15tan_kernel_cudaERNS_18TensorIteratorBaseEENKUlvE0_clEvENKUlvE1_clEvEUlN3c104HalfEE_EEvS4_RKT_EUliE_EEviT1_,"ax",@progbits
	.align	128
        .global         _ZN2at6native18elementwise_kernelILi128ELi4EZNS0_15gpu_kernel_implIZZZNS0_15tan_kernel_cudaERNS_18TensorIteratorBaseEENKUlvE0_clEvENKUlvE1_clEvEUlN3c104HalfEE_EEvS4_RKT_EUliE_EEviT1_
        .type           _ZN2at6native18elementwise_kernelILi128ELi4EZNS0_15gpu_kernel_implIZZZNS0_15tan_kernel_cudaERNS_18TensorIteratorBaseEENKUlvE0_clEvENKUlvE1_clEvEUlN3c104HalfEE_EEvS4_RKT_EUliE_EEviT1_,@function
        .size           _ZN2at6native18elementwise_kernelILi128ELi4EZNS0_15gpu_kernel_implIZZZNS0_15tan_kernel_cudaERNS_18TensorIteratorBaseEENKUlvE0_clEvENKUlvE1_clEvEUlN3c104HalfEE_EEvS4_RKT_EUliE_EEviT1_,(.L_x_6595 - _ZN2at6native18elementwise_kernelILi128ELi4EZNS0_15gpu_kernel_implIZZZNS0_15tan_kernel_cudaERNS_18TensorIteratorBaseEENKUlvE0_clEvENKUlvE1_clEvEUlN3c104HalfEE_EEvS4_RKT_EUliE_EEviT1_)
        .other          _ZN2at6native18elementwise_kernelILi128ELi4EZNS0_15gpu_kernel_implIZZZNS0_15tan_kernel_cudaERNS_18TensorIteratorBaseEENKUlvE0_clEvENKUlvE1_clEvEUlN3c104HalfEE_EEvS4_RKT_EUliE_EEviT1_,@"STO_CUDA_ENTRY STV_DEFAULT"
_ZN2at6native18elementwise_kernelILi128ELi4EZNS0_15gpu_kernel_implIZZZNS0_15tan_kernel_cudaERNS_18TensorIteratorBaseEENKUlvE0_clEvENKUlvE1_clEvEUlN3c104HalfEE_EEvS4_RKT_EUliE_EEviT1_:
.text._ZN2at6native18elementwise_kernelILi128ELi4EZNS0_15gpu_kernel_implIZZZNS0_15tan_kernel_cudaERNS_18TensorIteratorBaseEENKUlvE0_clEvENKUlvE1_clEvEUlN3c104HalfEE_EEvS4_RKT_EUliE_EEviT1_:
        /* <DEDUP_REMOVED lines=22> */
[----:B------:R-:W-:Y:S01]  /*0160*/  HFMA2 R16, -RZ, RZ, 0, 0 ;  /* 0x00000000ff107431 */ /* 0x000fe200000001ff */
[----:B------:R-:W1:Y:S01]  /*0170*/  LDCU UR6, c[0x0][0x38c] ;  /* 0x00007180ff0677ac */ /* 0x000e620008000800 */
[----:B------:R-:W2:Y:S01]  /*0180*/  LDCU.64 UR8, c[0x0][0x4b8] ;  /* 0x00009700ff0877ac */ /* 0x000ea20008000a00 */
[----:B------:R-:W-:Y:S02]  /*0190*/  UISETP.NE.AND UP0, UPT, UR40, URZ, UPT ;  /* 0x000000ff2800728c */ /* 0x000fe4000bf05270 */
[----:B0-----:R-:W-:-:S05]  /*01a0*/  IMAD.HI.U32 R2, R17, UR4, R16 ;  /* 0x0000000411027c27 */ /* 0x001fca000f8e0010 */
[----:B------:R-:W-:-:S05]  /*01b0*/  SHF.R.U32.HI R3, RZ, UR5, R2 ;  /* 0x00000005ff037c19 */ /* 0x000fca0008011602 */
[----:B------:R-:W-:-:S04]  /*01c0*/  IMAD.MOV R0, RZ, RZ, -R3 ;  /* 0x000000ffff007224 */ /* 0x000fc800078e0a03 */
        /* <DEDUP_REMOVED lines=290> */
.L_x_606:
        /* <DEDUP_REMOVED lines=16> */
[----:B0-----:R-:W-:Y:S01]  /*14f0*/  F2FP.F16.F32.PACK_AB R0, RZ, R0 ;  /* 0x00000000ff00723e */ /* 0x001fe200000000ff */
[----:B------:R-:W-:Y:S06]  /*1500*/  BRA `(.L_x_612) ;  /* 0x0000000c00ac7947 */ /* 0x000fec0003800000 */
.L_x_610:
[----:B------:R-:W2:Y:S02]  /*1510*/  LDG.E.U8 R2, desc[UR36][R2.64] ;  /* 0x0000002402027981 */ /* 0x000ea4000c1e1100 */
[----:B--2---:R-:W-:-:S04]  /*1520*/  I2FP.F32.U32 R0, R2 ;  /* 0x0000000200007245 */ /* 0x004fc80000201000 */
[----:B------:R-:W-:Y:S01]  /*1530*/  F2FP.F16.F32.PACK_AB R0, RZ, R0 ;  /* 0x00000000ff00723e */ /* 0x000fe200000000ff */
[----:B------:R-:W-:Y:S06]  /*1540*/  BRA `(.L_x_612) ;  /* 0x0000000c009c7947 */ /* 0x000fec0003800000 */
.L_x_609:
        /* <DEDUP_REMOVED lines=8> */
[----:B0-----:R-:W-:Y:S01]  /*15d0*/  F2FP.F16.F32.PACK_AB R0, RZ, R0 ;  /* 0x00000000ff00723e */ /* 0x001fe200000000ff */
[----:B------:R-:W-:Y:S06]  /*15e0*/  BRA `(.L_x_612) ;  /* 0x0000000c00747947 */ /* 0x000fec0003800000 */
.L_x_614:
[----:B------:R-:W2:Y:S02]  /*15f0*/  LDG.E R2, desc[UR36][R2.64] ;  /* 0x0000002402027981 */ /* 0x000ea4000c1e1900 */
[----:B--2---:R-:W-:-:S04]  /*1600*/  I2FP.F32.S32 R0, R2 ;  /* 0x0000000200007245 */ /* 0x004fc80000201400 */
[----:B------:R-:W-:Y:S01]  /*1610*/  F2FP.F16.F32.PACK_AB R0, RZ, R0 ;  /* 0x00000000ff00723e */ /* 0x000fe200000000ff */
[----:B------:R-:W-:Y:S06]  /*1620*/  BRA `(.L_x_612) ;  /* 0x0000000c00647947 */ /* 0x000fec0003800000 */
.L_x_613:
[----:B------:R-:W2:Y:S02]  /*1630*/  LDG.E.U16 R2, desc[UR36][R2.64] ;  /* 0x0000002402027981 */ /* 0x000ea4000c1e1500 */
[----:B--2---:R-:W0:Y:S02]  /*1640*/  I2F.S16 R0, R2 ;  /* 0x0000000200007306 */ /* 0x004e240000101400 */
[----:B0-----:R-:W-:Y:S01]  /*1650*/  F2FP.F16.F32.PACK_AB R0, RZ, R0 ;  /* 0x00000000ff00723e */ /* 0x001fe200000000ff */
[----:B------:R-:W-:Y:S06]  /*1660*/  BRA `(.L_x_612) ;  /* 0x0000000c00547947 */ /* 0x000fec0003800000 */
.L_x_608:
[----:B------:R-:W-:-:S09]  /*1670*/  UISETP.GT.AND UP0, UPT, UR4, 0x6, UPT ;  /* 0x000000060400788c */ /* 0x000fd2000bf04270 */
[----:B------:R-:W-:Y:S05]  /*1680*/  BRA.U UP0, `(.L_x_615) ;  /* 0x0000000100247547 */ /* 0x000fea000b800000 */
[----:B------:R-:W-:-:S09]  /*1690*/  UISETP.NE.AND UP0, UPT, UR4, 0x5, UPT ;  /* 0x000000050400788c */ /* 0x000fd2000bf05270 */
[----:B------:R-:W-:Y:S05]  /*16a0*/  BRA.U !UP0, `(.L_x_616) ;  /* 0x0000000108147547 */ /* 0x000fea000b800000 */
[----:B------:R-:W-:-:S09]  /*16b0*/  UISETP.NE.AND UP0, UPT, UR4, 0x6, UPT ;  /* 0x000000060400788c */ /* 0x000fd2000bf05270 */
[----:B------:R-:W-:Y:S05]  /*16c0*/  BRA.U UP0, `(.L_x_611) ;  /* 0x0000000900ac7547 */ /* 0x000fea000b800000 */
[----:B------:R-:W2:Y:S02]  /*16d0*/  LDG.E R2, desc[UR36][R2.64] ;  /* 0x0000002402027981 */ /* 0x000ea4000c1e1900 */
[----:B--2---:R-:W-:Y:S01]  /*16e0*/  F2FP.F16.F32.PACK_AB R0, RZ, R2 ;  /* 0x00000002ff00723e */ /* 0x004fe200000000ff */
[----:B------:R-:W-:Y:S06]  /*16f0*/  BRA `(.L_x_612) ;  /* 0x0000000c00307947 */ /* 0x000fec0003800000 */
.L_x_616:
[----:B------:R0:W5:Y:S01]  /*1700*/  LDG.E.U16 R0, desc[UR36][R2.64] ;  /* 0x0000002402007981 */ /* 0x000162000c1e1500 */
[----:B------:R-:W-:Y:S05]  /*1710*/  BRA `(.L_x_612) ;  /* 0x0000000c00287947 */ /* 0x000fea0003800000 */
.L_x_615:
[----:B------:R-:W-:-:S09]  /*1720*/  UISETP.NE.AND UP0, UPT, UR4, 0x7, UPT ;  /* 0x000000070400788c */ /* 0x000fd2000bf05270 */
[----:B------:R-:W-:Y:S05]  /*1730*/  BRA.U !UP0, `(.L_x_617) ;  /* 0x0000000108247547 */ /* 0x000fea000b800000 */
[----:B------:R-:W-:-:S09]  /*1740*/  UISETP.NE.AND UP0, UPT, UR4, 0x8, UPT ;  /* 0x000000080400788c */ /* 0x000fd2000bf05270 */
[----:B------:R-:W-:Y:S05]  /*1750*/  BRA.U !UP0, `(.L_x_618) ;  /* 0x0000000108147547 */ /* 0x000fea000b800000 */
[----:B------:R-:W-:-:S09]  /*1760*/  UISETP.NE.AND UP0, UPT, UR4, 0x9, UPT ;  /* 0x000000090400788c */ /* 0x000fd2000bf05270 */
[----:B------:R-:W-:Y:S05]  /*1770*/  BRA.U UP0, `(.L_x_611) ;  /* 0x0000000900807547 */ /* 0x000fea000b800000 */
[----:B------:R-:W2:Y:S02]  /*1780*/  LDG.E R2, desc[UR36][R2.64] ;  /* 0x0000002402027981 */ /* 0x000ea4000c1e1900 */
[----:B--2---:R-:W-:Y:S01]  /*1790*/  F2FP.F16.F32.PACK_AB R0, RZ, R2 ;  /* 0x00000002ff00723e */ /* 0x004fe200000000ff */
[----:B------:R-:W-:Y:S06]  /*17a0*/  BRA `(.L_x_612) ;  /* 0x0000000c00047947 */ /* 0x000fec0003800000 */
.L_x_618:
[----:B------:R1:W5:Y:S01]  /*17b0*/  LDG.E.U16 R0, desc[UR36][R2.64] ;  /* 0x0000002402007981 */ /* 0x000362000c1e1500 */
[----:B------:R-:W-:Y:S05]  /*17c0*/  BRA `(.L_x_612) ;  /* 0x0000000800fc7947 */ /* 0x000fea0003800000 */
.L_x_617:
        /* <DEDUP_REMOVED lines=10> */
[----:B------:R-:W-:Y:S01]  /*1870*/  F2FP.F16.F32.PACK_AB R0, RZ, R0 ;  /* 0x00000000ff00723e */ /* 0x000fe200000000ff */
[----:B------:R-:W-:Y:S06]  /*1880*/  BRA `(.L_x_612) ;  /* 0x0000000800cc7947 */ /* 0x000fec0003800000 */
.L_x_607:
        /* <DEDUP_REMOVED lines=11> */
[----:B------:R-:W-:Y:S01]  /*1940*/  F2FP.F16.F32.PACK_AB R0, RZ, R0 ;  /* 0x00000000ff00723e */ /* 0x000fe200000000ff */
[----:B------:R-:W-:Y:S06]  /*1950*/  BRA `(.L_x_612) ;  /* 0x0000000800987947 */ /* 0x000fec0003800000 */
.L_x_621:
        /* <DEDUP_REMOVED lines=12> */
.L_x_620:
[----:B------:R-:W-:-:S09]  /*1a20*/  UISETP.NE.AND UP0, UPT, UR4, 0xf, UPT ;  /* 0x0000000f0400788c */ /* 0x000fd2000bf05270 */
[----:B------:R-:W-:Y:S05]  /*1a30*/  BRA.U !UP0, `(.L_x_622) ;  /* 0x0000000108987547 */ /* 0x000fea000b800000 */
[----:B------:R-:W-:-:S09]  /*1a40*/  UISETP.NE.AND UP0, UPT, UR4, 0x17, UPT ;  /* 0x000000170400788c */ /* 0x000fd2000bf05270 */
[----:B------:R-:W-:Y:S05]  /*1a50*/  BRA.U !UP0, `(.L_x_623) ;  /* 0x00000001085c7547 */ /* 0x000fea000b800000 */
[----:B------:R-:W-:-:S09]  /*1a60*/  UISETP.NE.AND UP0, UPT, UR4, 0x18, UPT ;  /* 0x000000180400788c */ /* 0x000fd2000bf05270 */
[----:B------:R-:W-:Y:S05]  /*1a70*/  BRA.U UP0, `(.L_x_611) ;  /* 0x0000000500c07547 */ /* 0x000fea000b800000 */
[----:B------:R-:W2:Y:S01]  /*1a80*/  LDG.E.U8 R0, desc[UR36][R2.64] ;  /* 0x0000002402007981 */ /* 0x000ea2000c1e1100 */
[----:B------:R-:W-:Y:S01]  /*1a90*/  IMAD.MOV.U32 R6, RZ, RZ, 0x1f ;  /* 0x0000001fff067424 */ /* 0x000fe200078e00ff */
[----:B--2---:R-:W-:-:S04]  /*1aa0*/  SHF.L.U32 R0, R0, 0x18, RZ ;  /* 0x0000001800007819 */ /* 0x004fc800000006ff */
[C---:B------:R-:W-:Y:S02]  /*1ab0*/  LOP3.LUT R4, R0.reuse, 0x7f000000, RZ, 0xc0, !PT ;  /* 0x7f00000000047812 */ /* 0x040fe400078ec0ff */
[----:B------:R-:W-:Y:S02]  /*1ac0*/  LOP3.LUT P0, RZ, R0, 0x7f000000, RZ, 0xc0, !PT ;  /* 0x7f00000000ff7812 */ /* 0x000fe4000780c0ff */
[----:B------:R-:W0:Y:S02]  /*1ad0*/  FLO.U32 R5, R4 ;  /* 0x0000000400057300 */ /* 0x000e2400000e0000 */
[----:B0-----:R-:W-:-:S05]  /*1ae0*/  IMAD.MOV R5, RZ, RZ, -R5 ;  /* 0x000000ffff057224 */ /* 0x001fca00078e0a05 */
[----:B------:R-:W-:-:S04]  /*1af0*/  VIADDMNMX.U32 R5, R5, R6, 0x4, !PT ;  /* 0x0000000405057446 */ /* 0x000fc80007800006 */
[----:B------:R-:W-:-:S04]  /*1b00*/  IADD3 R5, PT, PT, R5, -0x4, RZ ;  /* 0xfffffffc05057810 */ /* 0x000fc80007ffe0ff */
[C---:B------:R-:W-:Y:S01]  /*1b10*/  SHF.L.U32 R6, R4.reuse, R5, RZ ;  /* 0x0000000504067219 */ /* 0x040fe200000006ff */
[----:B------:R-:W-:Y:S02]  /*1b20*/  IMAD.SHL.U32 R7, R5, 0x800000, RZ ;  /* 0x0080000005077824 */ /* 0x000fe400078e00ff */
[----:B------:R-:W-:-:S03]  /*1b30*/  VIADD R5, R4, 0x1000000 ;  /* 0x0100000004057836 */ /* 0x000fc60000000000 */
[----:B------:R-:W-:Y:S02]  /*1b40*/  LEA.HI R6, R6, -R7, RZ, 0x1c ;  /* 0x8000000706067211 */ /* 0x000fe400078fe0ff */
[----:B------:R-:W-:Y:S02]  /*1b50*/  SHF.R.S32.HI R5, RZ, 0x8, R5 ;  /* 0x00000008ff057819 */ /* 0x000fe40000011405 */
[----:B------:R-:W-:-:S04]  /*1b60*/  IADD3 R6, PT, PT, R6, 0x3c000000, RZ ;  /* 0x3c00000006067810 */ /* 0x000fc80007ffe0ff */
[----:B------:R-:W-:-:S04]  /*1b70*/  LOP3.LUT R5, R6, 0x7f800000, R5, 0xf8, !PT ;  /* 0x7f80000006057812 */ /* 0x000fc800078ef805 */
[----:B------:R-:W-:-:S04]  /*1b80*/  SEL R5, R5, RZ, P0 ;  /* 0x000000ff05057207 */ /* 0x000fc80000000000 */
[----:B------:R-:W-:-:S04]  /*1b90*/  LOP3.LUT R5, R5, 0x80000000, R0, 0xf8, !PT ;  /* 0x8000000005057812 */ /* 0x000fc800078ef800 */
[----:B------:R-:W-:-:S04]  /*1ba0*/  F2FP.F16.F32.PACK_AB R5, RZ, R5 ;  /* 0x00000005ff05723e */ /* 0x000fc800000000ff */
[----:B------:R-:W-:Y:S01]  /*1bb0*/  PRMT R0, R5, 0x7610, R0 ;  /* 0x0000761005007816 */ /* 0x000fe20000000000 */
[----:B------:R-:W-:Y:S06]  /*1bc0*/  BRA `(.L_x_612) ;  /* 0x0000000400fc7947 */ /* 0x000fec0003800000 */
.L_x_623:
        /* <DEDUP_REMOVED lines=11> */
[----:B------:R-:W-:Y:S01]  /*1c80*/  F2FP.F16.F32.PACK_AB R0, RZ, R0 ;  /* 0x00000000ff00723e */ /* 0x000fe200000000ff */
[----:B------:R-:W-:Y:S06]  /*1c90*/  BRA `(.L_x_612) ;  /* 0x0000000400c87947 */ /* 0x000fec0003800000 */
.L_x_622:
[----:B------:R-:W2:Y:S02]  /*1ca0*/  LDG.E.U16 R0, desc[UR36][R2.64] ;  /* 0x0000002402007981 */ /* 0x000ea4000c1e1500 */
[----:B--2---:R-:W-:-:S04]  /*1cb0*/  SHF.L.U32 R0, R0, 0x10, RZ ;  /* 0x0000001000007819 */ /* 0x004fc800000006ff */
[----:B------:R-:W-:Y:S01]  /*1cc0*/  F2FP.F16.F32.PACK_AB R0, RZ, R0 ;  /* 0x00000000ff00723e */ /* 0x000fe200000000ff */
[----:B------:R-:W-:Y:S06]  /*1cd0*/  BRA `(.L_x_612) ;  /* 0x0000000400b87947 */ /* 0x000fec0003800000 */
.L_x_619:
        /* <DEDUP_REMOVED lines=10> */
[----:B------:R-:W-:Y:S01]  /*1d80*/  F2FP.F16.F32.PACK_AB R0, RZ, R0 ;  /* 0x00000000ff00723e */ /* 0x000fe200000000ff */
[----:B------:R-:W-:Y:S06]  /*1d90*/  BRA `(.L_x_612) ;  /* 0x0000000400887947 */ /* 0x000fec0003800000 */
.L_x_626:
        /* <DEDUP_REMOVED lines=21> */
.L_x_630:
[----:B------:R-:W-:Y:S05]  /*1ef0*/  BSYNC.RECONVERGENT B1 ;  /* 0x0000000000017941 */ /* 0x000fea0003800200 */
.L_x_629:
[----:B------:R-:W-:Y:S01]  /*1f00*/  IMAD.SHL.U32 R0, R0, 0x100000, RZ ;  /* 0x0010000000007824 */ /* 0x000fe200078e00ff */
[----:B------:R-:W-:-:S04]  /*1f10*/  LEA R2, R2, 0x3b800000, 0x17 ;  /* 0x3b80000002027811 */ /* 0x000fc800078eb8ff */
[----:B------:R-:W-:-:S07]  /*1f20*/  LOP3.LUT R0, R2, R0, R7, 0xfe, !PT ;  /* 0x0000000002007212 */ /* 0x000fce00078efe07 */
.L_x_628:
[----:B------:R-:W-:Y:S05]  /*1f30*/  BSYNC.RECONVERGENT B0 ;  /* 0x0000000000007941 */ /* 0x000fea0003800200 */
.L_x_627:
[----:B------:R-:W-:Y:S01]  /*1f40*/  F2FP.F16.F32.PACK_AB R0, RZ, R0 ;  /* 0x00000000ff00723e */ /* 0x000fe200000000ff */
[----:B------:R-:W-:Y:S06]  /*1f50*/  BRA `(.L_x_612) ;  /* 0x0000000400187947 */ /* 0x000fec0003800000 */
.L_x_625:
        /* <DEDUP_REMOVED lines=21> */
.L_x_634:
[----:B------:R-:W-:Y:S05]  /*20b0*/  BSYNC.RECONVERGENT B1 ;  /* 0x0000000000017941 */ /* 0x000fea0003800200 */
.L_x_633:
[----:B------:R-:W-:Y:S01]  /*20c0*/  IMAD.SHL.U32 R0, R0, 0x200000, RZ ;  /* 0x0020000000007824 */ /* 0x000fe200078e00ff */
[----:B------:R-:W-:-:S04]  /*20d0*/  LEA R2, R2, 0x37800000, 0x17 ;  /* 0x3780000002027811 */ /* 0x000fc800078eb8ff */
[----:B------:R-:W-:-:S07]  /*20e0*/  LOP3.LUT R0, R2, R0, R7, 0xfe, !PT ;  /* 0x0000000002007212 */ /* 0x000fce00078efe07 */
.L_x_632:
[----:B------:R-:W-:Y:S05]  /*20f0*/  BSYNC.RECONVERGENT B0 ;  /* 0x0000000000007941 */ /* 0x000fea0003800200 */
.L_x_631:
[----:B------:R-:W-:Y:S01]  /*2100*/  F2FP.F16.F32.PACK_AB R0, RZ, R0 ;  /* 0x00000000ff00723e */ /* 0x000fe200000000ff */
[----:B------:R-:W-:Y:S06]  /*2110*/  BRA `(.L_x_612) ;  /* 0x0000000000a87947 */ /* 0x000fec0003800000 */
.L_x_624:
[----:B------:R-:W-:-:S09]  /*2120*/  UISETP.NE.AND UP0, UPT, UR4, 0x1c, UPT ;  /* 0x0000001c0400788c */ /* 0x000fd2000bf05270 */
[----:B------:R-:W-:Y:S05]  /*2130*/  BRA.U !UP0, `(.L_x_635) ;  /* 0x0000000108947547 */ /* 0x000fea000b800000 */
[----:B------:R-:W-:-:S09]  /*2140*/  UISETP.NE.AND UP0, UPT, UR4, 0x1d, UPT ;  /* 0x0000001d0400788c */ /* 0x000fd2000bf05270 */
[----:B------:R-:W-:Y:S05]  /*2150*/  BRA.U !UP0, `(.L_x_636) ;  /* 0x00000001087c7547 */ /* 0x000fea000b800000 */
[----:B------:R-:W-:-:S09]  /*2160*/  UISETP.NE.AND UP0, UPT, UR4, 0x2c, UPT ;  /* 0x0000002c0400788c */ /* 0x000fd2000bf05270 */
[----:B------:R-:W-:Y:S05]  /*2170*/  BRA.U !UP0, `(.L_x_637) ;  /* 0x0000000108487547 */ /* 0x000fea000b800000 */
.L_x_611:
        /* <DEDUP_REMOVED lines=16> */
.L_x_638:
[----:B------:R-:W-:Y:S01]  /*2280*/  PRMT R0, RZ, 0x7610, R0 ;  /* 0x00007610ff007816 */ /* 0x000fe20000000000 */
[----:B------:R-:W-:Y:S06]  /*2290*/  BRA `(.L_x_612) ;  /* 0x0000000000487947 */ /* 0x000fec0003800000 */
.L_x_637:
        /* <DEDUP_REMOVED lines=8> */
.L_x_640:
[----:B------:R-:W-:Y:S05]  /*2320*/  BSYNC.RECONVERGENT B0 ;  /* 0x0000000000007941 */ /* 0x000fea0003800200 */
.L_x_639:
[----:B------:R-:W-:Y:S01]  /*2330*/  F2FP.F16.F32.PACK_AB R0, RZ, R0 ;  /* 0x00000000ff00723e */ /* 0x000fe200000000ff */
[----:B------:R-:W-:Y:S06]  /*2340*/  BRA `(.L_x_612) ;  /* 0x00000000001c7947 */ /* 0x000fec0003800000 */
.L_x_636:
[----:B------:R-:W2:Y:S02]  /*2350*/  LDG.E.64 R2, desc[UR36][R2.64] ;  /* 0x0000002402027981 */ /* 0x000ea4000c1e1b00 */
[----:B--2---:R-:W0:Y:S02]  /*2360*/  I2F.U64 R0, R2 ;  /* 0x0000000200007312 */ /* 0x004e240000301000 */
[----:B0-----:R-:W-:Y:S01]  /*2370*/  F2FP.F16.F32.PACK_AB R0, RZ, R0 ;  /* 0x00000000ff00723e */ /* 0x001fe200000000ff */
[----:B------:R-:W-:Y:S06]  /*2380*/  BRA `(.L_x_612) ;  /* 0x00000000000c7947 */ /* 0x000fec0003800000 */
.L_x_635:
[----:B------:R-:W2:Y:S02]  /*2390*/  LDG.E R2, desc[UR36][R2.64] ;  /* 0x0000002402027981 */ /* 0x000ea4000c1e1900 */
[----:B--2---:R-:W-:-:S04]  /*23a0*/  I2FP.F32.U32 R0, R2 ;  /* 0x0000000200007245 */ /* 0x004fc80000201000 */
[----:B------:R-:W-:-:S07]  /*23b0*/  F2FP.F16.F32.PACK_AB R0, RZ, R0 ;  /* 0x00000000ff00723e */ /* 0x000fce00000000ff */
.L_x_612:
[----:B-----5:R-:W-:Y:S01]  /*23c0*/  HADD2.F32 R0, -RZ, R0.H0_H0 ;  /* 0x20000000ff007230 */ /* 0x020fe20000004100 */
[----:B------:R-:W0:Y:S04]  /*23d0*/  LDCU.64 UR6, c[0x0][0x580] ;  /* 0x0000b000ff0677ac */ /* 0x000e280008000a00 */
[----:B------:R-:W-:Y:S01]  /*23e0*/  FMUL.RZ R5, R0, 0.15915493667125701904 ;  /* 0x3e22f98300057820 */ /* 0x000fe2000040c000 */
[----:B------:R-:W-:-:S03]  /*23f0*/  UPRMT UR4, UR42, 0x9910, URZ ;  /* 0x000099102a047896 */ /* 0x000fc600080000ff */
[----:B------:R-:W2:Y:S01]  /*2400*/  MUFU.COS R4, R5 ;  /* 0x0000000500047308 */ /* 0x000ea20000000000 */
[----:B------:R-:W-:-:S07]  /*2410*/  UISETP.GT.AND UP0, UPT, UR4, 0x9, UPT ;  /* 0x000000090400788c */ /* 0x000fce000bf04270 */
[----:B------:R-:W-:Y:S01]  /*2420*/  MUFU.SIN R0, R5 ;  /* 0x0000000500007308 */ /* 0x000fe20000000400 */
[----:B01----:R-:W-:-:S07]  /*2430*/  IADD3 R2, P0, PT, R16, UR6, RZ ;  /* 0x0000000610027c10 */ /* 0x003fce000ff1e0ff */
[----:B--2---:R-:W0:Y:S02]  /*2440*/  MUFU.RCP R3, R4 ;  /* 0x0000000400037308 */ /* 0x004e240000001000 */
[----:B0-----:R-:W-:Y:S01]  /*2450*/  FMUL.FTZ R0, R0, R3 ;  /* 0x0000000300007220 */ /* 0x001fe20000410000 */
[----:B------:R-:W-:-:S04]  /*2460*/  IMAD.X R3, RZ, RZ, UR7, P0 ;  /* 0x00000007ff037e24 */ /* 0x000fc800080e06ff */
[----:B------:R-:W-:Y:S01]  /*2470*/  F2FP.F16.F32.PACK_AB R0, RZ, R0 ;  /* 0x00000000ff00723e */ /* 0x000fe200000000ff */
[----:B------:R-:W-:Y:S06]  /*2480*/  BRA.U UP0, `(.L_x_641) ;  /* 0x0000000500047547 */ /* 0x000fec000b800000 */
        /* <DEDUP_REMOVED lines=8> */
[----:B------:R-:W-:-:S04]  /*2510*/  HADD2.F32 R0, -RZ, R0.H0_H0 ;  /* 0x20000000ff007230 */ /* 0x000fc80000004100 */
[----:B------:R-:W0:Y:S02]  /*2520*/  F2I.FTZ.TRUNC.NTZ R5, R0 ;  /* 0x0000000000057305 */ /* 0x000e24000021f100 */
[----:B0-----:R4:W-:Y:S01]  /*2530*/  STG.E.U8 desc[UR36][R2.64], R5 ;  /* 0x0000000502007986 */ /* 0x0019e2000c101124 */
[----:B------:R-:W-:Y:S05]  /*2540*/  BRA `(.L_x_646) ;  /* 0x0000000c00807947 */ /* 0x000fea0003800000 */
.L_x_644:
[----:B------:R-:W-:-:S06]  /*2550*/  HADD2.F32 R5, -RZ, R0.H0_H0 ;  /* 0x20000000ff057230 */ /* 0x000fcc0000004100 */
[----:B------:R-:W0:Y:S02]  /*2560*/  F2I.S64.TRUNC R4, R5 ;  /* 0x0000000500047311 */ /* 0x000e24000020d900 */
[----:B0-----:R3:W-:Y:S01]  /*2570*/  STG.E.U8 desc[UR36][R2.64], R4 ;  /* 0x0000000402007986 */ /* 0x0017e2000c101124 */
[----:B------:R-:W-:Y:S05]  /*2580*/  BRA `(.L_x_646) ;  /* 0x0000000c00707947 */ /* 0x000fea0003800000 */
.L_x_643:
[----:B------:R-:W-:-:S09]  /*2590*/  UISETP.NE.AND UP0, UPT, UR4, 0x2, UPT ;  /* 0x000000020400788c */ /* 0x000fd2000bf05270 */
[----:B------:R-:W-:Y:S05]  /*25a0*/  BRA.U !UP0, `(.L_x_647) ;  /* 0x0000000108307547 */ /* 0x000fea000b800000 */
[----:B------:R-:W-:-:S09]  /*25b0*/  UISETP.NE.AND UP0, UPT, UR4, 0x3, UPT ;  /* 0x000000030400788c */ /* 0x000fd2000bf05270 */
[----:B------:R-:W-:Y:S05]  /*25c0*/  BRA.U !UP0, `(.L_x_648) ;  /* 0x0000000108187547 */ /* 0x000fea000b800000 */
[----:B------:R-:W-:-:S09]  /*25d0*/  UISETP.NE.AND UP0, UPT, UR4, 0x4, UPT ;  /* 0x000000040400788c */ /* 0x000fd2000bf05270 */
[----:B------:R-:W-:Y:S05]  /*25e0*/  BRA.U UP0, `(.L_x_645) ;  /* 0x0000000900b87547 */ /* 0x000fea000b800000 */
[----:B------:R-:W-:-:S06]  /*25f0*/  HADD2.F32 R4, -RZ, R0.H0_H0 ;  /* 0x20000000ff047230 */ /* 0x000fcc0000004100 */
[----:B------:R-:W0:Y:S02]  /*2600*/  F2I.S64.TRUNC R4, R4 ;  /* 0x0000000400047311 */ /* 0x000e24000020d900 */
[----:B0-----:R0:W-:Y:S01]  /*2610*/  STG.E.64 desc[UR36][R2.64], R4 ;  /* 0x0000000402007986 */ /* 0x0011e2000c101b24 */
[----:B------:R-:W-:Y:S05]  /*2620*/  BRA `(.L_x_646) ;  /* 0x0000000c00487947 */ /* 0x000fea0003800000 */
.L_x_648:
[----:B------:R-:W-:-:S04]  /*2630*/  HADD2.F32 R0, -RZ, R0.H0_H0 ;  /* 0x20000000ff007230 */ /* 0x000fc80000004100 */
[----:B------:R-:W0:Y:S02]  /*2640*/  F2I.FTZ.TRUNC.NTZ R5, R0 ;  /* 0x0000000000057305 */ /* 0x000e24000021f100 */
[----:B0-----:R1:W-:Y:S01]  /*2650*/  STG.E desc[UR36][R2.64], R5 ;  /* 0x0000000502007986 */ /* 0x0013e2000c101924 */
[----:B------:R-:W-:Y:S05]  /*2660*/  BRA `(.L_x_646) ;  /* 0x0000000c00387947 */ /* 0x000fea0003800000 */
.L_x_647:
[----:B------:R-:W-:-:S04]  /*2670*/  HADD2.F32 R0, -RZ, R0.H0_H0 ;  /* 0x20000000ff007230 */ /* 0x000fc80000004100 */
[----:B------:R-:W0:Y:S02]  /*2680*/  F2I.FTZ.TRUNC.NTZ R5, R0 ;  /* 0x0000000000057305 */ /* 0x000e24000021f100 */
[----:B0-----:R2:W-:Y:S01]  /*2690*/  STG.E.U16 desc[UR36][R2.64], R5 ;  /* 0x0000000502007986 */ /* 0x0015e2000c101524 */
[----:B------:R-:W-:Y:S05]  /*26a0*/  BRA `(.L_x_646) ;  /* 0x0000000c00287947 */ /* 0x000fea0003800000 */
.L_x_642:
[----:B------:R-:W-:-:S09]  /*26b0*/  UISETP.GT.AND UP0, UPT, UR4, 0x6, UPT ;  /* 0x000000060400788c */ /* 0x000fd2000bf04270 */
[----:B------:R-:W-:Y:S05]  /*26c0*/  BRA.U UP0, `(.L_x_649) ;  /* 0x0000000100247547 */ /* 0x000fea000b800000 */
[----:B------:R-:W-:-:S09]  /*26d0*/  UISETP.NE.AND UP0, UPT, UR4, 0x5, UPT ;  /* 0x000000050400788c */ /* 0x000fd2000bf05270 */
[----:B------:R-:W-:Y:S05]  /*26e0*/  BRA.U !UP0, `(.L_x_650) ;  /* 0x0000000108147547 */ /* 0x000fea000b800000 */
[----:B------:R-:W-:-:S09]  /*26f0*/  UISETP.NE.AND UP0, UPT, UR4, 0x6, UPT ;  /* 0x000000060400788c */ /* 0x000fd2000bf05270 */
[----:B------:R-:W-:Y:S05]  /*2700*/  BRA.U UP0, `(.L_x_645) ;  /* 0x0000000900707547 */ /* 0x000fea000b800000 */
[----:B------:R-:W-:-:S05]  /*2710*/  HADD2.F32 R5, -RZ, R0.H0_H0 ;  /* 0x20000000ff057230 */ /* 0x000fca0000004100 */
[----:B------:R0:W-:Y:S01]  /*2720*/  STG.E desc[UR36][R2.64], R5 ;  /* 0x0000000502007986 */ /* 0x0001e2000c101924 */
[----:B------:R-:W-:Y:S05]  /*2730*/  BRA `(.L_x_646) ;  /* 0x0000000c00047947 */ /* 0x000fea0003800000 */
.L_x_650:
[----:B------:R0:W-:Y:S01]  /*2740*/  STG.E.U16 desc[UR36][R2.64], R0 ;  /* 0x0000000002007986 */ /* 0x0001e2000c101524 */
[----:B------:R-:W-:Y:S05]  /*2750*/  BRA `(.L_x_646) ;  /* 0x0000000800fc7947 */ /* 0x000fea0003800000 */
.L_x_649:
[----:B------:R-:W-:-:S09]  /*2760*/  UISETP.NE.AND UP0, UPT, UR4, 0x7, UPT ;  /* 0x000000070400788c */ /* 0x000fd2000bf05270 */
[----:B------:R-:W-:Y:S05]  /*2770*/  BRA.U !UP0, `(.L_x_651) ;  /* 0x0000000108347547 */ /* 0x000fea000b800000 */
[----:B------:R-:W-:-:S09]  /*2780*/  UISETP.NE.AND UP0, UPT, UR4, 0x8, UPT ;  /* 0x000000080400788c */ /* 0x000fd2000bf05270 */
[----:B------:R-:W-:Y:S05]  /*2790*/  BRA.U !UP0, `(.L_x_652) ;  /* 0x0000000108187547 */ /* 0x000fea000b800000 */
[----:B------:R-:W-:-:S09]  /*27a0*/  UISETP.NE.AND UP0, UPT, UR4, 0x9, UPT ;  /* 0x000000090400788c */ /* 0x000fd2000bf05270 */
[----:B------:R-:W-:Y:S05]  /*27b0*/  BRA.U UP0, `(.L_x_645) ;  /* 0x0000000900447547 */ /* 0x000fea000b800000 */
[----:B------:R-:W-:Y:S02]  /*27c0*/  HADD2.F32 R4, -RZ, R0.H0_H0 ;  /* 0x20000000ff047230 */ /* 0x000fe40000004100 */
[----:B------:R-:W-:-:S05]  /*27d0*/  HFMA2 R5, -RZ, RZ, 0, 0 ;  /* 0x00000000ff057431 */ /* 0x000fca00000001ff */
[----:B------:R0:W-:Y:S01]  /*27e0*/  STG.E.64 desc[UR36][R2.64], R4 ;  /* 0x0000000402007986 */ /* 0x0001e2000c101b24 */
[----:B------:R-:W-:Y:S05]  /*27f0*/  BRA `(.L_x_646) ;  /* 0x0000000800d47947 */ /* 0x000fea0003800000 */
.L_x_652:
[----:B------:R-:W-:-:S05]  /*2800*/  HADD2.F32 R0, -RZ, R0.H0_H0 ;  /* 0x20000000ff007230 */ /* 0x000fca0000004100 */
[----:B------:R-:W-:-:S04]  /*2810*/  F2FP.F16.F32.PACK_AB R0, RZ, R0 ;  /* 0x00000000ff00723e */ /* 0x000fc800000000ff */
[----:B------:R-:W-:-:S05]  /*2820*/  PRMT R0, R0, 0x5410, RZ ;  /* 0x0000541000007816 */ /* 0x000fca00000000ff */
[----:B------:R0:W-:Y:S01]  /*2830*/  STG.E desc[UR36][R2.64], R0 ;  /* 0x0000000002007986 */ /* 0x0001e2000c101924 */
[----:B------:R-:W-:Y:S05]  /*2840*/  BRA `(.L_x_646) ;  /* 0x0000000800c07947 */ /* 0x000fea0003800000 */
.L_x_651:
[----:B------:R-:W-:-:S05]  /*2850*/  HADD2.F32 R4, -RZ, R0.H0_H0 ;  /* 0x20000000ff047230 */ /* 0x000fca0000004100 */
[----:B------:R-:W-:-:S06]  /*2860*/  FMUL.FTZ R4, R4, 1 ;  /* 0x3f80000004047820 */ /* 0x000fcc0000410000 */
[----:B------:R-:W0:Y:S02]  /*2870*/  F2F.F64.F32 R4, R4 ;  /* 0x0000000400047310 */ /* 0x000e240000201800 */
[----:B0-----:R0:W-:Y:S01]  /*2880*/  STG.E.64 desc[UR36][R2.64], R4 ;  /* 0x0000000402007986 */ /* 0x0011e2000c101b24 */
[----:B------:R-:W-:Y:S05]  /*2890*/  BRA `(.L_x_646) ;  /* 0x0000000800ac7947 */ /* 0x000fea0003800000 */
.L_x_641:
        /* <DEDUP_REMOVED lines=8> */
[----:B------:R-:W-:-:S05]  /*2920*/  HADD2.F32 R0, -RZ, R0.H0_H0 ;  /* 0x20000000ff007230 */ /* 0x000fca0000004100 */
[----:B------:R-:W-:-:S04]  /*2930*/  FSETP.NEU.FTZ.AND P0, PT, R0, RZ, PT ;  /* 0x000000ff0000720b */ /* 0x000fc80003f1d000 */
[----:B------:R-:W-:-:S05]  /*2940*/  SEL R5, RZ, 0x1, !P0 ;  /* 0x00000001ff057807 */ /* 0x000fca0004000000 */
[----:B------:R0:W-:Y:S01]  /*2950*/  STG.E.U8 desc[UR36][R2.64], R5 ;  /* 0x0000000502007986 */ /* 0x0001e2000c101124 */
[----:B------:R-:W-:Y:S05]  /*2960*/  BRA `(.L_x_646) ;  /* 0x0000000800787947 */ /* 0x000fea0003800000 */
.L_x_655:
[----:B------:R-:W-:Y:S01]  /*2970*/  HADD2.F32 R0, -RZ, R0.H0_H0 ;  /* 0x20000000ff007230 */ /* 0x000fe20000004100 */
[----:B------:R-:W-:-:S04]  /*2980*/  CS2R R6, SRZ ;  /* 0x0000000000067805 */ /* 0x000fc8000001ff00 */
[----:B------:R-:W-:-:S04]  /*2990*/  FMUL.FTZ R0, R0, 1 ;  /* 0x3f80000000007820 */ /* 0x000fc80000410000 */
[----:B------:R-:W0:Y:S02]  /*29a0*/  F2F.F64.F32 R4, R0 ;  /* 0x0000000000047310 */ /* 0x000e240000201800 */
[----:B0-----:R0:W-:Y:S01]  /*29b0*/  STG.E.128 desc[UR36][R2.64], R4 ;  /* 0x0000000402007986 */ /* 0x0011e2000c101d24 */
[----:B------:R-:W-:Y:S05]  /*29c0*/  BRA `(.L_x_646) ;  /* 0x0000000800607947 */ /* 0x000fea0003800000 */
.L_x_654:
[----:B------:R-:W-:-:S09]  /*29d0*/  UISETP.NE.AND UP0, UPT, UR4, 0xf, UPT ;  /* 0x0000000f0400788c */ /* 0x000fd2000bf05270 */
[----:B------:R-:W-:Y:S05]  /*29e0*/  BRA.U !UP0, `(.L_x_656) ;  /* 0x0000000108a07547 */ /* 0x000fea000b800000 */
[----:B------:R-:W-:-:S09]  /*29f0*/  UISETP.NE.AND UP0, UPT, UR4, 0x17, UPT ;  /* 0x000000170400788c */ /* 0x000fd2000bf05270 */
[----:B------:R-:W-:Y:S05]  /*2a00*/  BRA.U !UP0, `(.L_x_657) ;  /* 0x00000001084c7547 */ /* 0x000fea000b800000 */
[----:B------:R-:W-:-:S09]  /*2a10*/  UISETP.NE.AND UP0, UPT, UR4, 0x18, UPT ;  /* 0x000000180400788c */ /* 0x000fd2000bf05270 */
[----:B------:R-:W-:Y:S05]  /*2a20*/  BRA.U UP0, `(.L_x_645) ;  /* 0x0000000500a87547 */ /* 0x000fea000b800000 */
[----:B------:R-:W-:Y:S01]  /*2a30*/  HADD2.F32 R7, -RZ, R0.H0_H0 ;  /* 0x20000000ff077230 */ /* 0x000fe20000004100 */
        /* <DEDUP_REMOVED lines=12> */
.L_x_659:
[----:B------:R-:W-:Y:S05]  /*2b00*/  BSYNC.RECONVERGENT B0 ;  /* 0x0000000000007941 */ /* 0x000fea0003800200 */
.L_x_658:
[----:B------:R-:W-:-:S05]  /*2b10*/  LOP3.LUT R5, R0, 0x80, R5, 0xf8, !PT ;  /* 0x0000008000057812 */ /* 0x000fca00078ef805 */
[----:B------:R0:W-:Y:S01]  /*2b20*/  STG.E.U8 desc[UR36][R2.64], R5 ;  /* 0x0000000502007986 */ /* 0x0001e2000c101124 */
[----:B------:R-:W-:Y:S05]  /*2b30*/  BRA `(.L_x_646) ;  /* 0x0000000800047947 */ /* 0x000fea0003800000 */
.L_x_657:
[----:B------:R-:W-:Y:S01]  /*2b40*/  HADD2.F32 R7, -RZ, R0.H0_H0 ;  /* 0x20000000ff077230 */ /* 0x000fe20000004100 */
        /* <DEDUP_REMOVED lines=14> */
.L_x_661:
[----:B------:R-:W-:Y:S05]  /*2c30*/  BSYNC.RECONVERGENT B0 ;  /* 0x0000000000007941 */ /* 0x000fea0003800200 */
.L_x_660:
[----:B------:R-:W-:-:S05]  /*2c40*/  LOP3.LUT R5, R0, 0x80, R5, 0xf8, !PT ;  /* 0x0000008000057812 */ /* 0x000fca00078ef805 */
[----:B------:R0:W-:Y:S01]  /*2c50*/  STG.E.U8 desc[UR36][R2.64], R5 ;  /* 0x0000000502007986 */ /* 0x0001e2000c101124 */
[----:B------:R-:W-:Y:S05]  /*2c60*/  BRA `(.L_x_646) ;  /* 0x0000000400b87947 */ /* 0x000fea0003800000 */
.L_x_656:
[----:B------:R-:W-:-:S05]  /*2c70*/  HADD2.F32 R0, -RZ, R0.H0_H0 ;  /* 0x20000000ff007230 */ /* 0x000fca0000004100 */
[----:B------:R-:W-:-:S05]  /*2c80*/  F2FP.BF16.F32.PACK_AB R0, RZ, R0 ;  /* 0x00000000ff00723e */ /* 0x000fca00000010ff */
[----:B------:R0:W-:Y:S01]  /*2c90*/  STG.E.U16 desc[UR36][R2.64], R0 ;  /* 0x0000000002007986 */ /* 0x0001e2000c101524 */
[----:B------:R-:W-:Y:S05]  /*2ca0*/  BRA `(.L_x_646) ;  /* 0x0000000400a87947 */ /* 0x000fea0003800000 */
.L_x_653:
        /* <DEDUP_REMOVED lines=8> */
[----:B------:R-:W-:-:S06]  /*2d30*/  HADD2.F32 R5, -RZ, R0.H0_H0 ;  /* 0x20000000ff057230 */ /* 0x000fcc0000004100 */
[----:B------:R-:W0:Y:S02]  /*2d40*/  F2I.FTZ.U32.TRUNC.NTZ R5, R5 ;  /* 0x0000000500057305 */ /* 0x000e24000021f000 */
[----:B0-----:R0:W-:Y:S01]  /*2d50*/  STG.E.U16 desc[UR36][R2.64], R5 ;  /* 0x0000000502007986 */ /* 0x0011e2000c101524 */
[----:B------:R-:W-:Y:S05]  /*2d60*/  BRA `(.L_x_646) ;  /* 0x0000000400787947 */ /* 0x000fea0003800000 */
.L_x_664:
[----:B------:R-:W-:Y:S01]  /*2d70*/  HADD2.F32 R5, -RZ, R0.H0_H0 ;  /* 0x20000000ff057230 */ /* 0x000fe20000004100 */
[----:B------:R-:W-:Y:S01]  /*2d80*/  BSSY.RECONVERGENT B0, `(.L_x_665) ;  /* 0x0000014000007945 */ /* 0x000fe20003800200 */
[----:B------:R-:W-:-:S03]  /*2d90*/  MOV R0, 0x80 ;  /* 0x0000008000007802 */ /* 0x000fc60000000f00 */
        /* <DEDUP_REMOVED lines=10> */
.L_x_667:
[----:B------:R-:W-:-:S04]  /*2e40*/  SHF.R.U32.HI R0, RZ, 0x14, R5 ;  /* 0x00000014ff007819 */ /* 0x000fc80000011605 */
[----:B------:R-:W-:-:S04]  /*2e50*/  LOP3.LUT R0, R0, 0x1, RZ, 0xc0, !PT ;  /* 0x0000000100007812 */ /* 0x000fc800078ec0ff */
[----:B------:R-:W-:-:S04]  /*2e60*/  IADD3 R0, PT, PT, R5, 0x487ffff, R0 ;  /* 0x0487ffff05007810 */ /* 0x000fc80007ffe000 */
[----:B------:R-:W-:-:S04]  /*2e70*/  SHF.R.U32.HI R0, RZ, 0x14, R0 ;  /* 0x00000014ff007819 */ /* 0x000fc80000011600 */
[----:B------:R-:W-:-:S07]  /*2e80*/  LOP3.LUT R4, R0, 0xff, RZ, 0xc0, !PT ;  /* 0x000000ff00047812 */ /* 0x000fce00078ec0ff */
.L_x_668:
[----:B------:R-:W-:-:S04]  /*2e90*/  SHF.R.U32.HI R5, RZ, 0x18, R5 ;  /* 0x00000018ff057819 */ /* 0x000fc80000011605 */
[----:B------:R-:W-:-:S04]  /*2ea0*/  LOP3.LUT R4, R4, 0x80, R5, 0xf8, !PT ;  /* 0x0000008004047812 */ /* 0x000fc800078ef805 */
[----:B------:R-:W-:-:S07]  /*2eb0*/  PRMT R0, R4, 0x7610, R0 ;  /* 0x0000761004007816 */ /* 0x000fce0000000000 */
.L_x_666:
[----:B------:R-:W-:Y:S05]  /*2ec0*/  BSYNC.RECONVERGENT B0 ;  /* 0x0000000000007941 */ /* 0x000fea0003800200 */
.L_x_665:
[----:B------:R0:W-:Y:S01]  /*2ed0*/  STG.E.U8 desc[UR36][R2.64], R0 ;  /* 0x0000000002007986 */ /* 0x0001e2000c101124 */
[----:B------:R-:W-:Y:S05]  /*2ee0*/  BRA `(.L_x_646) ;  /* 0x0000000400187947 */ /* 0x000fea0003800000 */
.L_x_663:
[----:B------:R-:W-:Y:S01]  /*2ef0*/  HADD2.F32 R5, -RZ, R0.H0_H0 ;  /* 0x20000000ff057230 */ /* 0x000fe20000004100 */
[----:B------:R-:W-:Y:S01]  /*2f00*/  BSSY.RECONVERGENT B0, `(.L_x_669) ;  /* 0x0000014000007945 */ /* 0x000fe20003800200 */
[----:B------:R-:W-:-:S03]  /*2f10*/  IMAD.MOV.U32 R0, RZ, RZ, 0x80 ;  /* 0x00000080ff007424 */ /* 0x000fc600078e00ff */
        /* <DEDUP_REMOVED lines=10> */
.L_x_671:
[----:B------:R-:W-:-:S04]  /*2fc0*/  SHF.R.U32.HI R0, RZ, 0x15, R5 ;  /* 0x00000015ff007819 */ /* 0x000fc80000011605 */
[----:B------:R-:W-:-:S04]  /*2fd0*/  LOP3.LUT R0, R0, 0x1, RZ, 0xc0, !PT ;  /* 0x0000000100007812 */ /* 0x000fc800078ec0ff */
[----:B------:R-:W-:-:S04]  /*2fe0*/  IADD3 R0, PT, PT, R5, 0x88fffff, R0 ;  /* 0x088fffff05007810 */ /* 0x000fc80007ffe000 */
[----:B------:R-:W-:-:S04]  /*2ff0*/  SHF.R.U32.HI R0, RZ, 0x15, R0 ;  /* 0x00000015ff007819 */ /* 0x000fc80000011600 */
[----:B------:R-:W-:-:S07]  /*3000*/  LOP3.LUT R4, R0, 0xff, RZ, 0xc0, !PT ;  /* 0x000000ff00047812 */ /* 0x000fce00078ec0ff */
.L_x_672:
[----:B------:R-:W-:-:S04]  /*3010*/  SHF.R.U32.HI R5, RZ, 0x18, R5 ;  /* 0x00000018ff057819 */ /* 0x000fc80000011605 */
[----:B------:R-:W-:-:S04]  /*3020*/  LOP3.LUT R4, R4, 0x80, R5, 0xf8, !PT ;  /* 0x0000008004047812 */ /* 0x000fc800078ef805 */
[----:B------:R-:W-:-:S07]  /*3030*/  PRMT R0, R4, 0x7610, R0 ;  /* 0x0000761004007816 */ /* 0x000fce0000000000 */
.L_x_670:
[----:B------:R-:W-:Y:S05]  /*3040*/  BSYNC.RECONVERGENT B0 ;  /* 0x0000000000007941 */ /* 0x000fea0003800200 */
.L_x_669:
[----:B------:R0:W-:Y:S01]  /*3050*/  STG.E.U8 desc[UR36][R2.64], R0 ;  /* 0x0000000002007986 */ /* 0x0001e2000c101124 */
[----:B------:R-:W-:Y:S05]  /*3060*/  BRA `(.L_x_646) ;  /* 0x0000000000b87947 */ /* 0x000fea0003800000 */
.L_x_662:
[----:B------:R-:W-:-:S09]  /*3070*/  UISETP.NE.AND UP0, UPT, UR4, 0x1c, UPT ;  /* 0x0000001c0400788c */ /* 0x000fd2000bf05270 */
[----:B------:R-:W-:Y:S05]  /*3080*/  BRA.U !UP0, `(.L_x_673) ;  /* 0x0000000108a47547 */ /* 0x000fea000b800000 */
[----:B------:R-:W-:-:S09]  /*3090*/  UISETP.NE.AND UP0, UPT, UR4, 0x1d, UPT ;  /* 0x0000001d0400788c */ /* 0x000fd2000bf05270 */
[----:B------:R-:W-:Y:S05]  /*30a0*/  BRA.U !UP0, `(.L_x_674) ;  /* 0x00000001088c7547 */ /* 0x000fea000b800000 */
[----:B------:R-:W-:-:S09]  /*30b0*/  UISETP.NE.AND UP0, UPT, UR4, 0x2c, UPT ;  /* 0x0000002c0400788c */ /* 0x000fd2000bf05270 */
[----:B------:R-:W-:Y:S05]  /*30c0*/  BRA.U !UP0, `(.L_x_675) ;  /* 0x0000000108447547 */ /* 0x000fea000b800000 */
.L_x_645:
        /* <DEDUP_REMOVED lines=16> */
.L_x_676:
[----:B------:R-:W-:Y:S05]  /*31d0*/  BRA `(.L_x_646) ;  /* 0x00000000005c7947 */ /* 0x000fea0003800000 */
.L_x_675:
[----:B------:R-:W-:-:S05]  /*31e0*/  HADD2.F32 R5, -RZ, R0.H0_H0 ;  /* 0x20000000ff057230 */ /* 0x000fca0000004100 */
[----:B------:R-:W-:-:S04]  /*31f0*/  SHF.R.U32.HI R6, RZ, 0x17, R5 ;  /* 0x00000017ff067819 */ /* 0x000fc80000011605 */
[----:B------:R-:W-:-:S04]  /*3200*/  LOP3.LUT R4, R6, 0xff, RZ, 0xc0, !PT ;  /* 0x000000ff06047812 */ /* 0x000fc800078ec0ff */
[----:B------:R-:W-:-:S13]  /*3210*/  ISETP.NE.AND P1, PT, R4, 0xff, PT ;  /* 0x000000ff0400780c */ /* 0x000fda0003f25270 */
[--C-:B------:R-:W-:Y:S02]  /*3220*/  @P1 SHF.R.U32.HI R0, RZ, 0x16, R5.reuse ;  /* 0x00000016ff001819 */ /* 0x100fe40000011605 */
        /* <DEDUP_REMOVED lines=11> */
.L_x_674:
[----:B------:R-:W-:-:S06]  /*32e0*/  HADD2.F32 R4, -RZ, R0.H0_H0 ;  /* 0x20000000ff047230 */ /* 0x000fcc0000004100 */
[----:B------:R-:W0:Y:S02]  /*32f0*/  F2I.U64.TRUNC R4, R4 ;  /* 0x0000000400047311 */ /* 0x000e24000020d800 */
[----:B0-----:R0:W-:Y:S01]  /*3300*/  STG.E.64 desc[UR36][R2.64], R4 ;  /* 0x0000000402007986 */ /* 0x0011e2000c101b24 */
[----:B------:R-:W-:Y:S05]  /*3310*/  BRA `(.L_x_646) ;  /* 0x00000000000c7947 */ /* 0x000fea0003800000 */
.L_x_673:
[----:B------:R-:W-:-:S04]  /*3320*/  HADD2.F32 R0, -RZ, R0.H0_H0 ;  /* 0x20000000ff007230 */ /* 0x000fc80000004100 */
[----:B------:R-:W0:Y:S02]  /*3330*/  F2I.FTZ.U32.TRUNC.NTZ R5, R0 ;  /* 0x0000000000057305 */ /* 0x000e24000021f000 */
[----:B0-----:R0:W-:Y:S02]  /*3340*/  STG.E desc[UR36][R2.64], R5 ;  /* 0x0000000502007986 */ /* 0x0011e4000c101924 */
.L_x_646:
[----:B------:R-:W-:-:S07]  /*3350*/  IADD3 R17, PT, PT, R17, 0x80, RZ ;  /* 0x0000008011117810 */ /* 0x000fce0007ffe0ff */
.L_x_605:
[----:B------:R-:W-:Y:S05]  /*3360*/  BSYNC.RECONVERGENT B6 ;  /* 0x0000000000067941 */ /* 0x000fea0003800200 */
.L_x_604:
[----:B------:R-:W5:Y:S01]  /*3370*/  LDCU UR4, c[0x0][0x380] ;  /* 0x00007000ff0477ac */ /* 0x000f620008000800 */
[----:B------:R-:W-:Y:S01]  /*3380*/  BSSY.RECONVERGENT B6, `(.L_x_677) ;  /* 0x0000328000067945 */ /* 0x000fe20003800200 */
[----:B-----5:R-:W-:-:S13]  /*3390*/  ISETP.GE.AND P0, PT, R17, UR4, PT ;  /* 0x0000000411007c0c */ /* 0x020fda000bf06270 */
[----:B------:R-:W-:Y:S05]  /*33a0*/  @P0 BRA `(.L_x_678) ;  /* 0x0000003000940947 */ /* 0x000fea0003800000 */
        /* <DEDUP_REMOVED lines=303> */
.L_x_679:
        /* <DEDUP_REMOVED lines=18> */
.L_x_683:
[----:B------:R-:W2:Y:S02]  /*47c0*/  LDG.E.U8 R2, desc[UR36][R2.64] ;  /* 0x0000002402027981 */ /* 0x000ea4000c1e1100 */
[----:B--2---:R-:W-:-:S04]  /*47d0*/  I2FP.F32.U32 R0, R2 ;  /* 0x0000000200007245 */ /* 0x004fc80000201000 */
[----:B------:R-:W-:Y:S01]  /*47e0*/  F2FP.F16.F32.PACK_AB R0, RZ, R0 ;  /* 0x00000000ff00723e */ /* 0x000fe200000000ff */
[----:B------:R-:W-:Y:S06]  /*47f0*/  BRA `(.L_x_685) ;  /* 0x0000000c009c7947 */ /* 0x000fec0003800000 */
.L_x_682:
        /* <DEDUP_REMOVED lines=10> */
.L_x_687:
[----:B------:R-:W2:Y:S02]  /*48a0*/  LDG.E R2, desc[UR36][R2.64] ;  /* 0x0000002402027981 */ /* 0x000ea4000c1e1900 */
[----:B--2---:R-:W-:-:S04]  /*48b0*/  I2FP.F32.S32 R0, R2 ;  /* 0x0000000200007245 */ /* 0x004fc80000201400 */
[----:B------:R-:W-:Y:S01]  /*48c0*/  F2FP.F16.F32.PACK_AB R0, RZ, R0 ;  /* 0x00000000ff00723e */ /* 0x000fe200000000ff */
[----:B------:R-:W-:Y:S06]  /*48d0*/  BRA `(.L_x_685) ;  /* 0x0000000c00647947 */ /* 0x000fec0003800000 */
.L_x_686:
[----:B------:R-:W2:Y:S02]  /*48e0*/  LDG.E.U16 R2, desc[UR36][R2.64] ;  /* 0x0000002402027981 */ /* 0x000ea4000c1e1500 */
[----:B--2---:R-:W0:Y:S02]  /*48f0*/  I2F.S16 R0, R2 ;  /* 0x0000000200007306 */ /* 0x004e240000101400 */
[----:B0-----:R-:W-:Y:S01]  /*4900*/  F2FP.F16.F32.PACK_AB R0, RZ, R0 ;  /* 0x00000000ff00723e */ /* 0x001fe200000000ff */
[----:B------:R-:W-:Y:S06]  /*4910*/  BRA `(.L_x_685) ;  /* 0x0000000c00547947 */ /* 0x000fec0003800000 */
.L_x_681:
        /* <DEDUP_REMOVED lines=9> */
.L_x_689:
[----:B------:R1:W5:Y:S01]  /*49b0*/  LDG.E.U16 R0, desc[UR36][R2.64] ;  /* 0x0000002402007981 */ /* 0x000362000c1e1500 */
[----:B------:R-:W-:Y:S05]  /*49c0*/  BRA `(.L_x_685) ;  /* 0x0000000c00287947 */ /* 0x000fea0003800000 */
.L_x_688:
        /* <DEDUP_REMOVED lines=9> */
.L_x_691:
[----:B------:R0:W5:Y:S01]  /*4a60*/  LDG.E.U16 R0, desc[UR36][R2.64] ;  /* 0x0000002402007981 */ /* 0x000162000c1e1500 */
[----:B------:R-:W-:Y:S05]  /*4a70*/  BRA `(.L_x_685) ;  /* 0x0000000800fc7947 */ /* 0x000fea0003800000 */
.L_x_690:
        /* <DEDUP_REMOVED lines=12> */
.L_x_680:
        /* <DEDUP_REMOVED lines=13> */
.L_x_694:
        /* <DEDUP_REMOVED lines=12> */
.L_x_693:
        /* <DEDUP_REMOVED lines=27> */
.L_x_696:
[----:B------:R-:W2:Y:S02]  /*4e80*/  LDG.E.U8 R2, desc[UR36][R2.64] ;  /* 0x0000002402027981 */ /* 0x000ea4000c1e1100 */
[C---:B--2---:R-:W-:Y:S02]  /*4e90*/  IMAD.SHL.U32 R0, R2.reuse, 0x2000000, RZ ;  /* 0x0200000002007824 */ /* 0x044fe400078e00ff */
        /* <DEDUP_REMOVED lines=9> */
[----:B------:R-:W-:Y:S01]  /*4f30*/  F2FP.F16.F32.PACK_AB R0, RZ, R0 ;  /* 0x00000000ff00723e */ /* 0x000fe200000000ff */
[----:B------:R-:W-:Y:S06]  /*4f40*/  BRA `(.L_x_685) ;  /* 0x0000000400c87947 */ /* 0x000fec0003800000 */
.L_x_695:
[----:B------:R-:W2:Y:S02]  /*4f50*/  LDG.E.U16 R0, desc[UR36][R2.64] ;  /* 0x0000002402007981 */ /* 0x000ea4000c1e1500 */
[----:B--2---:R-:W-:-:S04]  /*4f60*/  SHF.L.U32 R0, R0, 0x10, RZ ;  /* 0x0000001000007819 */ /* 0x004fc800000006ff */
[----:B------:R-:W-:Y:S01]  /*4f70*/  F2FP.F16.F32.PACK_AB R0, RZ, R0 ;  /* 0x00000000ff00723e */ /* 0x000fe200000000ff */
[----:B------:R-:W-:Y:S06]  /*4f80*/  BRA `(.L_x_685) ;  /* 0x0000000400b87947 */ /* 0x000fec0003800000 */
.L_x_692:
        /* <DEDUP_REMOVED lines=12> */
.L_x_699:
        /* <DEDUP_REMOVED lines=21> */
.L_x_703:
[----:B------:R-:W-:Y:S05]  /*51a0*/  BSYNC.RECONVERGENT B1 ;  /* 0x0000000000017941 */ /* 0x000fea0003800200 */
.L_x_702:
[----:B------:R-:W-:Y:S01]  /*51b0*/  IMAD.SHL.U32 R0, R0, 0x100000, RZ ;  /* 0x0010000000007824 */ /* 0x000fe200078e00ff */
[----:B------:R-:W-:-:S04]  /*51c0*/  LEA R2, R2, 0x3b800000, 0x17 ;  /* 0x3b80000002027811 */ /* 0x000fc800078eb8ff */
[----:B------:R-:W-:-:S07]  /*51d0*/  LOP3.LUT R0, R2, R0, R7, 0xfe, !PT ;  /* 0x0000000002007212 */ /* 0x000fce00078efe07 */
.L_x_701:
[----:B------:R-:W-:Y:S05]  /*51e0*/  BSYNC.RECONVERGENT B0 ;  /* 0x0000000000007941 */ /* 0x000fea0003800200 */
.L_x_700:
[----:B------:R-:W-:Y:S01]  /*51f0*/  F2FP.F16.F32.PACK_AB R0, RZ, R0 ;  /* 0x00000000ff00723e */ /* 0x000fe200000000ff */
[----:B------:R-:W-:Y:S06]  /*5200*/  BRA `(.L_x_685) ;  /* 0x0000000400187947 */ /* 0x000fec0003800000 */
.L_x_698:
        /* <DEDUP_REMOVED lines=21> */
.L_x_707:
[----:B------:R-:W-:Y:S05]  /*5360*/  BSYNC.RECONVERGENT B1 ;  /* 0x0000000000017941 */ /* 0x000fea0003800200 */
.L_x_706:
[----:B------:R-:W-:Y:S01]  /*5370*/  IMAD.SHL.U32 R0, R0, 0x200000, RZ ;  /* 0x0020000000007824 */ /* 0x000fe200078e00ff */
[----:B------:R-:W-:-:S04]  /*5380*/  LEA R2, R2, 0x37800000, 0x17 ;  /* 0x3780000002027811 */ /* 0x000fc800078eb8ff */
[----:B------:R-:W-:-:S07]  /*5390*/  LOP3.LUT R0, R2, R0, R7, 0xfe, !PT ;  /* 0x0000000002007212 */ /* 0x000fce00078efe07 */
.L_x_705:
[----:B------:R-:W-:Y:S05]  /*53a0*/  BSYNC.RECONVERGENT B0 ;  /* 0x0000000000007941 */ /* 0x000fea0003800200 */
.L_x_704:
[----:B------:R-:W-:Y:S01]  /*53b0*/  F2FP.F16.F32.PACK_AB R0, RZ, R0 ;  /* 0x00000000ff00723e */ /* 0x000fe200000000ff */
[----:B------:R-:W-:Y:S06]  /*53c0*/  BRA `(.L_x_685) ;  /* 0x0000000000a87947 */ /* 0x000fec0003800000 */
.L_x_697:
        /* <DEDUP_REMOVED lines=14> */
.L_x_711:
[----:B------:R-:W-:Y:S05]  /*54b0*/  BSYNC.RECONVERGENT B0 ;  /* 0x0000000000007941 */ /* 0x000fea0003800200 */
.L_x_710:
[----:B------:R-:W-:Y:S01]  /*54c0*/  F2FP.F16.F32.PACK_AB R0, RZ, R0 ;  /* 0x00000000ff00723e */ /* 0x000fe200000000ff */
[----:B------:R-:W-:Y:S06]  /*54d0*/  BRA `(.L_x_685) ;  /* 0x0000000000647947 */ /* 0x000fec0003800000 */
.L_x_684:
        /* <DEDUP_REMOVED lines=16> */
.L_x_712:
[----:B------:R-:W-:Y:S01]  /*55e0*/  PRMT R0, RZ, 0x7610, R0 ;  /* 0x00007610ff007816 */ /* 0x000fe20000000000 */
[----:B------:R-:W-:Y:S06]  /*55f0*/  BRA `(.L_x_685) ;  /* 0x00000000001c7947 */ /* 0x000fec0003800000 */
.L_x_709:
[----:B------:R-:W2:Y:S02]  /*5600*/  LDG.E.64 R2, desc[UR36][R2.64] ;  /* 0x0000002402027981 */ /* 0x000ea4000c1e1b00 */
[----:B--2---:R-:W0:Y:S02]  /*5610*/  I2F.U64 R0, R2 ;  /* 0x0000000200007312 */ /* 0x004e240000301000 */
[----:B0-----:R-:W-:Y:S01]  /*5620*/  F2FP.F16.F32.PACK_AB R0, RZ, R0 ;  /* 0x00000000ff00723e */ /* 0x001fe200000000ff */
[----:B------:R-:W-:Y:S06]  /*5630*/  BRA `(.L_x_685) ;  /* 0x00000000000c7947 */ /* 0x000fec0003800000 */
.L_x_708:
[----:B------:R-:W2:Y:S02]  /*5640*/  LDG.E R2, desc[UR36][R2.64] ;  /* 0x0000002402027981 */ /* 0x000ea4000c1e1900 */
[----:B--2---:R-:W-:-:S04]  /*5650*/  I2FP.F32.U32 R0, R2 ;  /* 0x0000000200007245 */ /* 0x004fc80000201000 */
[----:B------:R-:W-:-:S07]  /*5660*/  F2FP.F16.F32.PACK_AB R0, RZ, R0 ;  /* 0x00000000ff00723e */ /* 0x000fce00000000ff */
.L_x_685:
        /* <DEDUP_REMOVED lines=25> */
.L_x_716:
[----:B------:R-:W-:-:S06]  /*5800*/  HADD2.F32 R5, -RZ, R0.H0_H0 ;  /* 0x20000000ff057230 */ /* 0x000fcc0000004100 */
[----:B------:R-:W0:Y:S02]  /*5810*/  F2I.S64.TRUNC R4, R5 ;  /* 0x0000000500047311 */ /* 0x000e24000020d900 */
[----:B0-----:R0:W-:Y:S01]  /*5820*/  STG.E.U8 desc[UR36][R2.64], R4 ;  /* 0x0000000402007986 */ /* 0x0011e2000c101124 */
[----:B------:R-:W-:Y:S05]  /*5830*/  BRA `(.L_x_718) ;  /* 0x0000000c006c7947 */ /* 0x000fea0003800000 */
.L_x_715:
        /* <DEDUP_REMOVED lines=10> */
.L_x_720:
[----:B------:R-:W-:-:S04]  /*58e0*/  HADD2.F32 R0, -RZ, R0.H0_H0 ;  /* 0x20000000ff007230 */ /* 0x000fc80000004100 */
[----:B------:R-:W0:Y:S02]  /*58f0*/  F2I.FTZ.TRUNC.NTZ R5, R0 ;  /* 0x0000000000057305 */ /* 0x000e24000021f100 */
[----:B0-----:R0:W-:Y:S01]  /*5900*/  STG.E desc[UR36][R2.64], R5 ;  /* 0x0000000502007986 */ /* 0x0011e2000c101924 */
[----:B------:R-:W-:Y:S05]  /*5910*/  BRA `(.L_x_718) ;  /* 0x0000000c00347947 */ /* 0x000fea0003800000 */
.L_x_719:
[----:B------:R-:W-:-:S04]  /*5920*/  HADD2.F32 R0, -RZ, R0.H0_H0 ;  /* 0x20000000ff007230 */ /* 0x000fc80000004100 */
[----:B------:R-:W0:Y:S02]  /*5930*/  F2I.FTZ.TRUNC.NTZ R5, R0 ;  /* 0x0000000000057305 */ /* 0x000e24000021f100 */
[----:B0-----:R0:W-:Y:S01]  /*5940*/  STG.E.U16 desc[UR36][R2.64], R5 ;  /* 0x0000000502007986 */ /* 0x0011e2000c101524 */
[----:B------:R-:W-:Y:S05]  /*5950*/  BRA `(.L_x_718) ;  /* 0x0000000c00247947 */ /* 0x000fea0003800000 */
.L_x_714:
        /* <DEDUP_REMOVED lines=9> */
.L_x_722:
[----:B------:R0:W-:Y:S01]  /*59f0*/  STG.E.U16 desc[UR36][R2.64], R0 ;  /* 0x0000000002007986 */ /* 0x0001e2000c101524 */
[----:B------:R-:W-:Y:S05]  /*5a00*/  BRA `(.L_x_718) ;  /* 0x0000000800f87947 */ /* 0x000fea0003800000 */
.L_x_721:
[----:B------:R-:W-:-:S09]  /*5a10*/  UISETP.NE.AND UP0, UPT, UR4, 0x7, UPT ;  /* 0x000000070400788c */ /* 0x000fd2000bf05270 */
[----:B------:R-:W-:Y:S05]  /*5a20*/  BRA.U !UP0, `(.L_x_723) ;  /* 0x0000000108347547 */ /* 0x000fea000b800000 */
[----:B------:R-:W-:-:S09]  /*5a30*/  UISETP.NE.AND UP0, UPT, UR4, 0x8, UPT ;  /* 0x000000080400788c */ /* 0x000fd2000bf05270 */
[----:B------:R-:W-:Y:S05]  /*5a40*/  BRA.U !UP0, `(.L_x_724) ;  /* 0x0000000108187547 */ /* 0x000fea000b800000 */
[----:B------:R-:W-:-:S09]  /*5a50*/  UISETP.NE.AND UP0, UPT, UR4, 0x9, UPT ;  /* 0x000000090400788c */ /* 0x000fd2000bf05270 */
[----:B------:R-:W-:Y:S05]  /*5a60*/  BRA.U UP0, `(.L_x_717) ;  /* 0x0000000500fc7547 */ /* 0x000fea000b800000 */
[----:B------:R-:W-:Y:S01]  /*5a70*/  HADD2.F32 R4, -RZ, R0.H0_H0 ;  /* 0x20000000ff047230 */ /* 0x000fe20000004100 */
[----:B------:R-:W-:-:S05]  /*5a80*/  MOV R5, RZ ;  /* 0x000000ff00057202 */ /* 0x000fca0000000f00 */
[----:B------:R0:W-:Y:S01]  /*5a90*/  STG.E.64 desc[UR36][R2.64], R4 ;  /* 0x0000000402007986 */ /* 0x0001e2000c101b24 */
[----:B------:R-:W-:Y:S05]  /*5aa0*/  BRA `(.L_x_718) ;  /* 0x0000000800d07947 */ /* 0x000fea0003800000 */
.L_x_724:
[----:B------:R-:W-:-:S05]  /*5ab0*/  HADD2.F32 R0, -RZ, R0.H0_H0 ;  /* 0x20000000ff007230 */ /* 0x000fca0000004100 */
[----:B------:R-:W-:-:S04]  /*5ac0*/  F2FP.F16.F32.PACK_AB R0, RZ, R0 ;  /* 0x00000000ff00723e */ /* 0x000fc800000000ff */
[----:B------:R-:W-:-:S05]  /*5ad0*/  PRMT R0, R0, 0x5410, RZ ;  /* 0x0000541000007816 */ /* 0x000fca00000000ff */
[----:B------:R0:W-:Y:S01]  /*5ae0*/  STG.E desc[UR36][R2.64], R0 ;  /* 0x0000000002007986 */ /* 0x0001e2000c101924 */
[----:B------:R-:W-:Y:S05]  /*5af0*/  BRA `(.L_x_718) ;  /* 0x0000000800bc7947 */ /* 0x000fea0003800000 */
.L_x_723:
[----:B------:R-:W-:-:S05]  /*5b00*/  HADD2.F32 R4, -RZ, R0.H0_H0 ;  /* 0x20000000ff047230 */ /* 0x000fca0000004100 */
[----:B------:R-:W-:-:S06]  /*5b10*/  FMUL.FTZ R4, R4, 1 ;  /* 0x3f80000004047820 */ /* 0x000fcc0000410000 */
[----:B------:R-:W0:Y:S02]  /*5b20*/  F2F.F64.F32 R4, R4 ;  /* 0x0000000400047310 */ /* 0x000e240000201800 */
[----:B0-----:R0:W-:Y:S01]  /*5b30*/  STG.E.64 desc[UR36][R2.64], R4 ;  /* 0x0000000402007986 */ /* 0x0011e2000c101b24 */
[----:B------:R-:W-:Y:S05]  /*5b40*/  BRA `(.L_x_718) ;  /* 0x0000000800a87947 */ /* 0x000fea0003800000 */
.L_x_713:
        /* <DEDUP_REMOVED lines=14> */
.L_x_728:
[----:B------:R-:W-:Y:S01]  /*5c30*/  HADD2.F32 R5, -RZ, R0.H0_H0 ;  /* 0x20000000ff057230 */ /* 0x000fe20000004100 */
        /* <DEDUP_REMOVED lines=17> */
.L_x_731:
[----:B------:R-:W-:-:S04]  /*5d50*/  SHF.R.U32.HI R5, RZ, 0x18, R5 ;  /* 0x00000018ff057819 */ /* 0x000fc80000011605 */
[----:B------:R-:W-:-:S07]  /*5d60*/  LOP3.LUT R0, R0, 0x80, R5, 0xf8, !PT ;  /* 0x0000008000007812 */ /* 0x000fce00078ef805 */
.L_x_730:
[----:B------:R-:W-:Y:S05]  /*5d70*/  BSYNC.RECONVERGENT B0 ;  /* 0x0000000000007941 */ /* 0x000fea0003800200 */
.L_x_729:
[----:B------:R0:W-:Y:S01]  /*5d80*/  STG.E.U8 desc[UR36][R2.64], R0 ;  /* 0x0000000002007986 */ /* 0x0001e2000c101124 */
[----:B------:R-:W-:Y:S05]  /*5d90*/  BRA `(.L_x_718) ;  /* 0x0000000800147947 */ /* 0x000fea0003800000 */
.L_x_727:
[----:B------:R-:W-:Y:S01]  /*5da0*/  HADD2.F32 R5, -RZ, R0.H0_H0 ;  /* 0x20000000ff057230 */ /* 0x000fe20000004100 */
[----:B------:R-:W-:Y:S01]  /*5db0*/  BSSY.RECONVERGENT B0, `(.L_x_732) ;  /* 0x0000013000007945 */ /* 0x000fe20003800200 */
[----:B------:R-:W-:-:S03]  /*5dc0*/  HFMA2 R0, -RZ, RZ, 0, 7.62939453125e-06 ;  /* 0x00000080ff007431 */ /* 0x000fc600000001ff */
        /* <DEDUP_REMOVED lines=15> */
.L_x_734:
[----:B------:R-:W-:-:S04]  /*5ec0*/  SHF.R.U32.HI R5, RZ, 0x18, R5 ;  /* 0x00000018ff057819 */ /* 0x000fc80000011605 */
[----:B------:R-:W-:-:S07]  /*5ed0*/  LOP3.LUT R0, R0, 0x80, R5, 0xf8, !PT ;  /* 0x0000008000007812 */ /* 0x000fce00078ef805 */
.L_x_733:
[----:B------:R-:W-:Y:S05]  /*5ee0*/  BSYNC.RECONVERGENT B0 ;  /* 0x0000000000007941 */ /* 0x000fea0003800200 */
.L_x_732:
[----:B------:R0:W-:Y:S01]  /*5ef0*/  STG.E.U8 desc[UR36][R2.64], R0 ;  /* 0x0000000002007986 */ /* 0x0001e2000c101124 */
[----:B------:R-:W-:Y:S05]  /*5f00*/  BRA `(.L_x_718) ;  /* 0x0000000400b87947 */ /* 0x000fea0003800000 */
.L_x_726:
[----:B------:R-:W-:-:S09]  /*5f10*/  UISETP.NE.AND UP0, UPT, UR4, 0x1c, UPT ;  /* 0x0000001c0400788c */ /* 0x000fd2000bf05270 */
[----:B------:R-:W-:Y:S05]  /*5f20*/  BRA.U !UP0, `(.L_x_735) ;  /* 0x0000000108607547 */ /* 0x000fea000b800000 */
[----:B------:R-:W-:-:S09]  /*5f30*/  UISETP.NE.AND UP0, UPT, UR4, 0x1d, UPT ;  /* 0x0000001d0400788c */ /* 0x000fd2000bf05270 */
[----:B------:R-:W-:Y:S05]  /*5f40*/  BRA.U !UP0, `(.L_x_736) ;  /* 0x0000000108487547 */ /* 0x000fea000b800000 */
[----:B------:R-:W-:-:S09]  /*5f50*/  UISETP.NE.AND UP0, UPT, UR4, 0x2c, UPT ;  /* 0x0000002c0400788c */ /* 0x000fd2000bf05270 */
[----:B------:R-:W-:Y:S05]  /*5f60*/  BRA.U UP0, `(.L_x_717) ;  /* 0x0000000100bc7547 */ /* 0x000fea000b800000 */
        /* <DEDUP_REMOVED lines=16> */
.L_x_736:
[----:B------:R-:W-:-:S06]  /*6070*/  HADD2.F32 R4, -RZ, R0.H0_H0 ;  /* 0x20000000ff047230 */ /* 0x000fcc0000004100 */
[----:B------:R-:W0:Y:S02]  /*6080*/  F2I.U64.TRUNC R4, R4 ;  /* 0x0000000400047311 */ /* 0x000e24000020d800 */
[----:B0-----:R0:W-:Y:S01]  /*6090*/  STG.E.64 desc[UR36][R2.64], R4 ;  /* 0x0000000402007986 */ /* 0x0011e2000c101b24 */
[----:B------:R-:W-:Y:S05]  /*60a0*/  BRA `(.L_x_718) ;  /* 0x0000000400507947 */ /* 0x000fea0003800000 */
.L_x_735:
[----:B------:R-:W-:-:S04]  /*60b0*/  HADD2.F32 R0, -RZ, R0.H0_H0 ;  /* 0x20000000ff007230 */ /* 0x000fc80000004100 */
[----:B------:R-:W0:Y:S02]  /*60c0*/  F2I.FTZ.U32.TRUNC.NTZ R5, R0 ;  /* 0x0000000000057305 */ /* 0x000e24000021f000 */
[----:B0-----:R0:W-:Y:S01]  /*60d0*/  STG.E desc[UR36][R2.64], R5 ;  /* 0x0000000502007986 */ /* 0x0011e2000c101924 */
[----:B------:R-:W-:Y:S05]  /*60e0*/  BRA `(.L_x_718) ;  /* 0x0000000400407947 */ /* 0x000fea0003800000 */
.L_x_725:
        /* <DEDUP_REMOVED lines=11> */
.L_x_738:
[----:B------:R-:W-:Y:S01]  /*61a0*/  HADD2.F32 R0, -RZ, R0.H0_H0 ;  /* 0x20000000ff007230 */ /* 0x000fe20000004100 */
[----:B------:R-:W-:-:S04]  /*61b0*/  CS2R R6, SRZ ;  /* 0x0000000000067805 */ /* 0x000fc8000001ff00 */
[----:B------:R-:W-:-:S04]  /*61c0*/  FMUL.FTZ R0, R0, 1 ;  /* 0x3f80000000007820 */ /* 0x000fc80000410000 */
[----:B------:R-:W0:Y:S02]  /*61d0*/  F2F.F64.F32 R4, R0 ;  /* 0x0000000000047310 */ /* 0x000e240000201800 */
[----:B0-----:R4:W-:Y:S01]  /*61e0*/  STG.E.128 desc[UR36][R2.64], R4 ;  /* 0x0000000402007986 */ /* 0x0019e2000c101d24 */
[----:B------:R-:W-:Y:S05]  /*61f0*/  BRA `(.L_x_718) ;  /* 0x0000000000fc7947 */ /* 0x000fea0003800000 */
.L_x_737:
[----:B------:R-:W-:-:S09]  /*6200*/  UISETP.NE.AND UP0, UPT, UR4, 0xf, UPT ;  /* 0x0000000f0400788c */ /* 0x000fd2000bf05270 */
[----:B------:R-:W-:Y:S05]  /*6210*/  BRA.U !UP0, `(.L_x_739) ;  /* 0x0000000108e87547 */ /* 0x000fea000b800000 */
[----:B------:R-:W-:-:S09]  /*6220*/  UISETP.NE.AND UP0, UPT, UR4, 0x17, UPT ;  /* 0x000000170400788c */ /* 0x000fd2000bf05270 */
[----:B------:R-:W-:Y:S05]  /*6230*/  BRA.U !UP0, `(.L_x_740) ;  /* 0x0000000108907547 */ /* 0x000fea000b800000 */
[----:B------:R-:W-:-:S09]  /*6240*/  UISETP.NE.AND UP0, UPT, UR4, 0x18, UPT ;  /* 0x000000180400788c */ /* 0x000fd2000bf05270 */
[----:B------:R-:W-:Y:S05]  /*6250*/  BRA.U !UP0, `(.L_x_741) ;  /* 0x0000000108447547 */ /* 0x000fea000b800000 */
.L_x_717:
[----:B------:R-:W-:Y:S01]  /*6260*/  MOV R0, 0x0 ;  /* 0x0000000000007802 */ /* 0x000fe20000000f00 */
[----:B------:R-:W0:Y:S01]  /*6270*/  LDCU.64 UR4, c[0x4][0x158] ;  /* 0x01002b00ff0477ac */ /* 0x000e220008000a00 */
[----:B------:R-:W-:Y:S02]  /*6280*/  HFMA2 R8, -RZ, RZ, 0, 6.020069122314453125e-06 ;  /* 0x00000065ff087431 */ /* 0x000fe400000001ff */
[----:B------:R-:W-:Y:S01]  /*6290*/  IMAD.MOV.U32 R12, RZ, RZ, 0x1 ;  /* 0x00000001ff0c7424 */ /* 0x000fe200078e00ff */
[----:B------:R1:W2:Y:S01]  /*62a0*/  LDC.64 R2, c[0x4][R0] ;  /* 0x0100000000027b82 */ /* 0x0002a20000000a00 */
[----:B------:R-:W3:Y:S01]  /*62b0*/  LDCU.64 UR6, c[0x4][0x160] ;  /* 0x01002c00ff0677ac */ /* 0x000ee20008000a00 */
[----:B------:R-:W-:Y:S01]  /*62c0*/  IMAD.MOV.U32 R13, RZ, RZ, RZ ;  /* 0x000000ffff0d7224 */ /* 0x000fe200078e00ff */
[----:B------:R-:W4:Y:S01]  /*62d0*/  LDCU.64 UR8, c[0x4][0x60] ;  /* 0x01000c00ff0877ac */ /* 0x000f220008000a00 */
[----:B0-----:R-:W-:Y:S01]  /*62e0*/  MOV R4, UR4 ;  /* 0x0000000400047c02 */ /* 0x001fe20008000f00 */
[----:B------:R-:W-:-:S02]  /*62f0*/  IMAD.U32 R5, RZ, RZ, UR5 ;  /* 0x00000005ff057e24 */ /* 0x000fc4000f8e00ff */
[----:B---3--:R-:W-:Y:S01]  /*6300*/  IMAD.U32 R6, RZ, RZ, UR6 ;  /* 0x00000006ff067e24 */ /* 0x008fe2000f8e00ff */
[----:B------:R-:W-:Y:S01]  /*6310*/  MOV R7, UR7 ;  /* 0x0000000700077c02 */ /* 0x000fe20008000f00 */
[----:B----4-:R-:W-:Y:S02]  /*6320*/  IMAD.U32 R10, RZ, RZ, UR8 ;  /* 0x00000008ff0a7e24 */ /* 0x010fe4000f8e00ff */
[----:B-1----:R-:W-:-:S07]  /*6330*/  IMAD.U32 R11, RZ, RZ, UR9 ;  /* 0x00000009ff0b7e24 */ /* 0x002fce000f8e00ff */
[----:B------:R-:W-:-:S07]  /*6340*/  LEPC R20, `(.L_x_742) ;  /* 0x000000001014794e */ /* 0x000fce0000000000 */
[----:B--2---:R-:W-:Y:S05]  /*6350*/  CALL.ABS.NOINC R2 ;  /* 0x0000000002007343 */ /* 0x004fea0003c00000 */
.L_x_742:
[----:B------:R-:W-:Y:S05]  /*6360*/  BRA `(.L_x_718) ;  /* 0x0000000000a07947 */ /* 0x000fea0003800000 */
.L_x_741:
[----:B------:R-:W-:Y:S01]  /*6370*/  HADD2.F32 R7, -RZ, R0.H0_H0 ;  /* 0x20000000ff077230 */ /* 0x000fe20000004100 */
[----:B------:R-:W-:Y:S01]  /*6380*/  BSSY.RECONVERGENT B0, `(.L_x_743) ;  /* 0x000000c000007945 */ /* 0x000fe20003800200 */
[----:B------:R-:W-:-:S03]  /*6390*/  MOV R0, 0x7f ;  /* 0x0000007f00007802 */ /* 0x000fc60000000f00 */
        /* <DEDUP_REMOVED lines=10> */
.L_x_744:
[----:B------:R-:W-:Y:S05]  /*6440*/  BSYNC.RECONVERGENT B0 ;  /* 0x0000000000007941 */ /* 0x000fea0003800200 */
.L_x_743:
[----:B------:R-:W-:-:S05]  /*6450*/  LOP3.LUT R5, R0, 0x80, R5, 0xf8, !PT ;  /* 0x0000008000057812 */ /* 0x000fca00078ef805 */
[----:B------:R2:W-:Y:S01]  /*6460*/  STG.E.U8 desc[UR36][R2.64], R5 ;  /* 0x0000000502007986 */ /* 0x0005e2000c101124 */
[----:B------:R-:W-:Y:S05]  /*6470*/  BRA `(.L_x_718) ;  /* 0x00000000005c7947 */ /* 0x000fea0003800000 */
.L_x_740:
[----:B------:R-:W-:Y:S01]  /*6480*/  HADD2.F32 R5, -RZ, R0.H0_H0 ;  /* 0x20000000ff057230 */ /* 0x000fe20000004100 */
        /* <DEDUP_REMOVED lines=11> */
.L_x_746:
[----:B------:R-:W-:Y:S01]  /*6540*/  IMAD.MOV.U32 R0, RZ, RZ, 0x7f ;  /* 0x0000007fff007424 */ /* 0x000fe200078e00ff */
[----:B------:R-:W-:-:S04]  /*6550*/  ISETP.GT.U32.AND P0, PT, R4, 0x7f800000, PT ;  /* 0x7f8000000400780c */ /* 0x000fc80003f04070 */
[----:B------:R-:W-:-:S09]  /*6560*/  SEL R0, R0, 0x7c, P0 ;  /* 0x0000007c00007807 */ /* 0x000fd20000000000 */
.L_x_747:
[----:B------:R-:W-:Y:S05]  /*6570*/  BSYNC.RECONVERGENT B0 ;  /* 0x0000000000007941 */ /* 0x000fea0003800200 */
.L_x_745:
[----:B------:R-:W-:-:S04]  /*6580*/  SHF.R.U32.HI R5, RZ, 0x18, R5 ;  /* 0x00000018ff057819 */ /* 0x000fc80000011605 */
[----:B------:R-:W-:-:S05]  /*6590*/  LOP3.LUT R5, R0, 0x80, R5, 0xf8, !PT ;  /* 0x0000008000057812 */ /* 0x000fca00078ef805 */
[----:B------:R1:W-:Y:S01]  /*65a0*/  STG.E.U8 desc[UR36][R2.64], R5 ;  /* 0x0000000502007986 */ /* 0x0003e2000c101124 */
[----:B------:R-:W-:Y:S05]  /*65b0*/  BRA `(.L_x_718) ;  /* 0x00000000000c7947 */ /* 0x000fea0003800000 */
.L_x_739:
[----:B------:R-:W-:-:S05]  /*65c0*/  HADD2.F32 R0, -RZ, R0.H0_H0 ;  /* 0x20000000ff007230 */ /* 0x000fca0000004100 */
[----:B------:R-:W-:-:S05]  /*65d0*/  F2FP.BF16.F32.PACK_AB R0, RZ, R0 ;  /* 0x00000000ff00723e */ /* 0x000fca00000010ff */
[----:B------:R0:W-:Y:S02]  /*65e0*/  STG.E.U16 desc[UR36][R2.64], R0 ;  /* 0x0000000002007986 */ /* 0x0001e4000c101524 */
.L_x_718:
[----:B------:R-:W-:-:S07]  /*65f0*/  VIADD R17, R17, 0x80 ;  /* 0x0000008011117836 */ /* 0x000fce0000000000 */
.L_x_678:
[----:B------:R-:W-:Y:S05]  /*6600*/  BSYNC.RECONVERGENT B6 ;  /* 0x0000000000067941 */ /* 0x000fea0003800200 */
.L_x_677:
[----:B------:R-:W5:Y:S01]  /*6610*/  LDCU UR4, c[0x0][0x380] ;  /* 0x00007000ff0477ac */ /* 0x000f620008000800 */
[----:B------:R-:W-:Y:S01]  /*6620*/  BSSY.RECONVERGENT B6, `(.L_x_748) ;  /* 0x0000328000067945 */ /* 0x000fe20003800200 */
[----:B-----5:R-:W-:-:S13]  /*6630*/  ISETP.GE.AND P0, PT, R17, UR4, PT ;  /* 0x0000000411007c0c */ /* 0x020fda000bf06270 */
[----:B------:R-:W-:Y:S05]  /*6640*/  @P0 BRA `(.L_x_749) ;  /* 0x0000003000940947 */ /* 0x000fea0003800000 */
[----:B------:R-:W5:Y:S01]  /*6650*/  LDCU UR4, c[0x0][0x388] ;  /* 0x00007100ff0477ac */ /* 0x000f620008000800 */
[----:B0-----:R-:W-:Y:S02]  /*6660*/  HFMA2 R0, -RZ, RZ, 0, 0 ;  /* 0x00000000ff007431 */ /* 0x001fe400000001ff */
        /* <DEDUP_REMOVED lines=301> */
.L_x_750:
        /* <DEDUP_REMOVED lines=18> */
.L_x_754:
[----:B------:R-:W2:Y:S02]  /*7a60*/  LDG.E.U8 R2, desc[UR36][R2.64] ;  /* 0x0000002402027981 */ /* 0x000ea4000c1e1100 */
[----:B--2---:R-:W-:-:S04]  /*7a70*/  I2FP.F32.U32 R0, R2 ;  /* 0x0000000200007245 */ /* 0x004fc80000201000 */
[----:B------:R-:W-:Y:S01]  /*7a80*/  F2FP.F16.F32.PACK_AB R0, RZ, R0 ;  /* 0x00000000ff00723e */ /* 0x000fe200000000ff */
[----:B------:R-:W-:Y:S06]  /*7a90*/  BRA `(.L_x_756) ;  /* 0x0000000c009c7947 */ /* 0x000fec0003800000 */
.L_x_753:
        /* <DEDUP_REMOVED lines=10> */
.L_x_758:
[----:B------:R-:W2:Y:S02]  /*7b40*/  LDG.E R2, desc[UR36][R2.64] ;  /* 0x0000002402027981 */ /* 0x000ea4000c1e1900 */
[----:B--2---:R-:W-:-:S04]  /*7b50*/  I2FP.F32.S32 R0, R2 ;  /* 0x0000000200007245 */ /* 0x004fc80000201400 */
[----:B------:R-:W-:Y:S01]  /*7b60*/  F2FP.F16.F32.PACK_AB R0, RZ, R0 ;  /* 0x00000000ff00723e */ /* 0x000fe200000000ff */
[----:B------:R-:W-:Y:S06]  /*7b70*/  BRA `(.L_x_756) ;  /* 0x0000000c00647947 */ /* 0x000fec0003800000 */
.L_x_757:
[----:B------:R-:W2:Y:S02]  /*7b80*/  LDG.E.U16 R2, desc[UR36][R2.64] ;  /* 0x0000002402027981 */ /* 0x000ea4000c1e1500 */
[----:B--2---:R-:W0:Y:S02]  /*7b90*/  I2F.S16 R0, R2 ;  /* 0x0000000200007306 */ /* 0x004e240000101400 */
[----:B0-----:R-:W-:Y:S01]  /*7ba0*/  F2FP.F16.F32.PACK_AB R0, RZ, R0 ;  /* 0x00000000ff00723e */ /* 0x001fe200000000ff */
[----:B------:R-:W-:Y:S06]  /*7bb0*/  BRA `(.L_x_756) ;  /* 0x0000000c00547947 */ /* 0x000fec0003800000 */
.L_x_752:
        /* <DEDUP_REMOVED lines=9> */
.L_x_760:
[----:B------:R1:W5:Y:S01]  /*7c50*/  LDG.E.U16 R0, desc[UR36][R2.64] ;  /* 0x0000002402007981 */ /* 0x000362000c1e1500 */
[----:B------:R-:W-:Y:S05]  /*7c60*/  BRA `(.L_x_756) ;  /* 0x0000000c00287947 */ /* 0x000fea0003800000 */
.L_x_759:
        /* <DEDUP_REMOVED lines=9> */
.L_x_762:
[----:B------:R0:W5:Y:S01]  /*7d00*/  LDG.E.U16 R0, desc[UR36][R2.64] ;  /* 0x0000002402007981 */ /* 0x000162000c1e1500 */
[----:B------:R-:W-:Y:S05]  /*7d10*/  BRA `(.L_x_756) ;  /* 0x0000000800fc7947 */ /* 0x000fea0003800000 */
.L_x_761:
        /* <DEDUP_REMOVED lines=12> */
.L_x_751:
        /* <DEDUP_REMOVED lines=13> */
.L_x_765:
        /* <DEDUP_REMOVED lines=12> */
.L_x_764:
        /* <DEDUP_REMOVED lines=24> */
[----:B------:R-:W-:-:S04]  /*80f0*/  F2FP.F16.F32.PACK_AB R5, RZ, R5 ;  /* 0x00000005ff05723e */ /* 0x000fc800000000ff */
[----:B------:R-:W-:Y:S01]  /*8100*/  PRMT R0, R5, 0x7610, R0 ;  /* 0x0000761005007816 */ /* 0x000fe20000000000 */
[----:B------:R-:W-:Y:S06]  /*8110*/  BRA `(.L_x_756) ;  /* 0x0000000400fc7947 */ /* 0x000fec0003800000 */
.L_x_767:
        /* <DEDUP_REMOVED lines=13> */
.L_x_766:
[----:B------:R-:W2:Y:S02]  /*81f0*/  LDG.E.U16 R0, desc[UR36][R2.64] ;  /* 0x0000002402007981 */ /* 0x000ea4000c1e1500 */
[----:B--2---:R-:W-:-:S05]  /*8200*/  IMAD.U32 R0, R0, 0x10000, RZ ;  /* 0x0001000000007824 */ /* 0x004fca00078e00ff */
[----:B------:R-:W-:Y:S01]  /*8210*/  F2FP.F16.F32.PACK_AB R0, RZ, R0 ;  /* 0x00000000ff00723e */ /* 0x000fe200000000ff */
[----:B------:R-:W-:Y:S06]  /*8220*/  BRA `(.L_x_756) ;  /* 0x0000000400b87947 */ /* 0x000fec0003800000 */
.L_x_763:
        /* <DEDUP_REMOVED lines=12> */
.L_x_770:
        /* <DEDUP_REMOVED lines=21> */
.L_x_774:
[----:B------:R-:W-:Y:S05]  /*8440*/  BSYNC.RECONVERGENT B1 ;  /* 0x0000000000017941 */ /* 0x000fea0003800200 */
.L_x_773:
[----:B------:R-:W-:Y:S01]  /*8450*/  IMAD.SHL.U32 R0, R0, 0x100000, RZ ;  /* 0x0010000000007824 */ /* 0x000fe200078e00ff */
[----:B------:R-:W-:-:S04]  /*8460*/  LEA R2, R2, 0x3b800000, 0x17 ;  /* 0x3b80000002027811 */ /* 0x000fc800078eb8ff */
[----:B------:R-:W-:-:S07]  /*8470*/  LOP3.LUT R0, R2, R0, R7, 0xfe, !PT ;  /* 0x0000000002007212 */ /* 0x000fce00078efe07 */
.L_x_772:
[----:B------:R-:W-:Y:S05]  /*8480*/  BSYNC.RECONVERGENT B0 ;  /* 0x0000000000007941 */ /* 0x000fea0003800200 */
.L_x_771:
[----:B------:R-:W-:Y:S01]  /*8490*/  F2FP.F16.F32.PACK_AB R0, RZ, R0 ;  /* 0x00000000ff00723e */ /* 0x000fe200000000ff */
[----:B------:R-:W-:Y:S06]  /*84a0*/  BRA `(.L_x_756) ;  /* 0x0000000400187947 */ /* 0x000fec0003800000 */
.L_x_769:
        /* <DEDUP_REMOVED lines=21> */
.L_x_778:
[----:B------:R-:W-:Y:S05]  /*8600*/  BSYNC.RECONVERGENT B1 ;  /* 0x0000000000017941 */ /* 0x000fea0003800200 */
.L_x_777:
[----:B------:R-:W-:Y:S02]  /*8610*/  SHF.L.U32 R0, R0, 0x15, RZ ;  /* 0x0000001500007819 */ /* 0x000fe400000006ff */
[----:B------:R-:W-:-:S04]  /*8620*/  LEA R2, R2, 0x37800000, 0x17 ;  /* 0x3780000002027811 */ /* 0x000fc800078eb8ff */
[----:B------:R-:W-:-:S07]  /*8630*/  LOP3.LUT R0, R2, R0, R7, 0xfe, !PT ;  /* 0x0000000002007212 */ /* 0x000fce00078efe07 */
.L_x_776:
[----:B------:R-:W-:Y:S05]  /*8640*/  BSYNC.RECONVERGENT B0 ;  /* 0x0000000000007941 */ /* 0x000fea0003800200 */
.L_x_775:
[----:B------:R-:W-:Y:S01]  /*8650*/  F2FP.F16.F32.PACK_AB R0, RZ, R0 ;  /* 0x00000000ff00723e */ /* 0x000fe200000000ff */
[----:B------:R-:W-:Y:S06]  /*8660*/  BRA `(.L_x_756) ;  /* 0x0000000000a87947 */ /* 0x000fec0003800000 */
.L_x_768:
        /* <DEDUP_REMOVED lines=14> */
.L_x_782:
[----:B------:R-:W-:Y:S05]  /*8750*/  BSYNC.RECONVERGENT B0 ;  /* 0x0000000000007941 */ /* 0x000fea0003800200 */
.L_x_781:
[----:B------:R-:W-:Y:S01]  /*8760*/  F2FP.F16.F32.PACK_AB R0, RZ, R0 ;  /* 0x00000000ff00723e */ /* 0x000fe200000000ff */
[----:B------:R-:W-:Y:S06]  /*8770*/  BRA `(.L_x_756) ;  /* 0x0000000000647947 */ /* 0x000fec0003800000 */
.L_x_755:
[----:B------:R-:W-:Y:S01]  /*8780*/  MOV R2, 0x0 ;  /* 0x0000000000027802 */ /* 0x000fe20000000f00 */
[----:B------:R-:W0:Y:S01]  /*8790*/  LDCU.64 UR4, c[0x4][0x158] ;  /* 0x01002b00ff0477ac */ /* 0x000e220008000a00 */
[----:B------:R-:W-:Y:S02]  /*87a0*/  HFMA2 R13, -RZ, RZ, 0, 0 ;  /* 0x00000000ff0d7431 */ /* 0x000fe400000001ff */
[----:B------:R-:W-:Y:S01]  /*87b0*/  IMAD.MOV.U32 R8, RZ, RZ, 0x4e ;  /* 0x0000004eff087424 */ /* 0x000fe200078e00ff */
[----:B------:R-:W1:Y:S01]  /*87c0*/  LDCU.64 UR6, c[0x4][0x160] ;  /* 0x01002c00ff0677ac */ /* 0x000e620008000a00 */
[----:B------:R-:W2:Y:S01]  /*87d0*/  LDC.64 R2, c[0x4][R2] ;  /* 0x0100000002027b82 */ /* 0x000ea20000000a00 */
[----:B------:R-:W-:Y:S01]  /*87e0*/  IMAD.MOV.U32 R12, RZ, RZ, 0x1 ;  /* 0x00000001ff0c7424 */ /* 0x000fe200078e00ff */
[----:B------:R-:W3:Y:S01]  /*87f0*/  LDCU.64 UR8, c[0x4][0x58] ;  /* 0x01000b00ff0877ac */ /* 0x000ee20008000a00 */
[----:B0-----:R-:W-:Y:S02]  /*8800*/  IMAD.U32 R4, RZ, RZ, UR4 ;  /* 0x00000004ff047e24 */ /* 0x001fe4000f8e00ff */
[----:B------:R-:W-:Y:S01]  /*8810*/  IMAD.U32 R5, RZ, RZ, UR5 ;  /* 0x00000005ff057e24 */ /* 0x000fe2000f8e00ff */
[----:B-1----:R-:W-:Y:S01]  /*8820*/  MOV R6, UR6 ;  /* 0x0000000600067c02 */ /* 0x002fe20008000f00 */
[----:B------:R-:W-:-:S02]  /*8830*/  IMAD.U32 R7, RZ, RZ, UR7 ;  /* 0x00000007ff077e24 */ /* 0x000fc4000f8e00ff */
[----:B---3--:R-:W-:Y:S01]  /*8840*/  IMAD.U32 R10, RZ, RZ, UR8 ;  /* 0x00000008ff0a7e24 */ /* 0x008fe2000f8e00ff */
[----:B------:R-:W-:-:S07]  /*8850*/  MOV R11, UR9 ;  /* 0x00000009000b7c02 */ /* 0x000fce0008000f00 */
[----:B------:R-:W-:-:S07]  /*8860*/  LEPC R20, `(.L_x_783) ;  /* 0x000000001014794e */ /* 0x000fce0000000000 */
[----:B--2---:R-:W-:Y:S05]  /*8870*/  CALL.ABS.NOINC R2 ;  /* 0x0000000002007343 */ /* 0x004fea0003c00000 */
.L_x_783:
[----:B------:R-:W-:Y:S01]  /*8880*/  PRMT R0, RZ, 0x7610, R0 ;  /* 0x00007610ff007816 */ /* 0x000fe20000000000 */
[----:B------:R-:W-:Y:S06]  /*8890*/  BRA `(.L_x_756) ;  /* 0x00000000001c7947 */ /* 0x000fec0003800000 */
.L_x_780:
[----:B------:R-:W2:Y:S02]  /*88a0*/  LDG.E.64 R2, desc[UR36][R2.64] ;  /* 0x0000002402027981 */ /* 0x000ea4000c1e1b00 */
[----:B--2---:R-:W0:Y:S02]  /*88b0*/  I2F.U64 R0, R2 ;  /* 0x0000000200007312 */ /* 0x004e240000301000 */
[----:B0-----:R-:W-:Y:S01]  /*88c0*/  F2FP.F16.F32.PACK_AB R0, RZ, R0 ;  /* 0x00000000ff00723e */ /* 0x001fe200000000ff */
[----:B------:R-:W-:Y:S06]  /*88d0*/  BRA `(.L_x_756) ;  /* 0x00000000000c7947 */ /* 0x000fec0003800000 */
.L_x_779:
[----:B------:R-:W2:Y:S02]  /*88e0*/  LDG.E R2, desc[UR36][R2.64] ;  /* 0x0000002402027981 */ /* 0x000ea4000c1e1900 */
[----:B--2---:R-:W-:-:S04]  /*88f0*/  I2FP.F32.U32 R0, R2 ;  /* 0x0000000200007245 */ /* 0x004fc80000201000 */
[----:B------:R-:W-:-:S07]  /*8900*/  F2FP.F16.F32.PACK_AB R0, RZ, R0 ;  /* 0x00000000ff00723e */ /* 0x000fce00000000ff */
.L_x_756:
        /* <DEDUP_REMOVED lines=25> */
.L_x_787:
[----:B------:R-:W-:-:S06]  /*8aa0*/  HADD2.F32 R5, -RZ, R0.H0_H0 ;  /* 0x20000000ff057230 */ /* 0x000fcc0000004100 */
[----:B------:R-:W0:Y:S02]  /*8ab0*/  F2I.S64.TRUNC R4, R5 ;  /* 0x0000000500047311 */ /* 0x000e24000020d900 */
[----:B0-----:R4:W-:Y:S01]  /*8ac0*/  STG.E.U8 desc[UR36][R2.64], R4 ;  /* 0x0000000402007986 */ /* 0x0019e2000c101124 */
[----:B------:R-:W-:Y:S05]  /*8ad0*/  BRA `(.L_x_789) ;  /* 0x0000000c006c7947 */ /* 0x000fea0003800000 */
.L_x_786:
        /* <DEDUP_REMOVED lines=10> */
.L_x_791:
[----:B------:R-:W-:-:S04]  /*8b80*/  HADD2.F32 R0, -RZ, R0.H0_H0 ;  /* 0x20000000ff007230 */ /* 0x000fc80000004100 */
[----:B------:R-:W0:Y:S02]  /*8b90*/  F2I.FTZ.TRUNC.NTZ R5, R0 ;  /* 0x0000000000057305 */ /* 0x000e24000021f100 */
[----:B0-----:R2:W-:Y:S01]  /*8ba0*/  STG.E desc[UR36][R2.64], R5 ;  /* 0x0000000502007986 */ /* 0x0015e2000c101924 */
[----:B------:R-:W-:Y:S05]  /*8bb0*/  BRA `(.L_x_789) ;  /* 0x0000000c00347947 */ /* 0x000fea0003800000 */
.L_x_790:
[----:B------:R-:W-:-:S04]  /*8bc0*/  HADD2.F32 R0, -RZ, R0.H0_H0 ;  /* 0x20000000ff007230 */ /* 0x000fc80000004100 */
[----:B------:R-:W0:Y:S02]  /*8bd0*/  F2I.FTZ.TRUNC.NTZ R5, R0 ;  /* 0x0000000000057305 */ /* 0x000e24000021f100 */
[----:B0-----:R0:W-:Y:S01]  /*8be0*/  STG.E.U16 desc[UR36][R2.64], R5 ;  /* 0x0000000502007986 */ /* 0x0011e2000c101524 */
[----:B------:R-:W-:Y:S05]  /*8bf0*/  BRA `(.L_x_789) ;  /* 0x0000000c00247947 */ /* 0x000fea0003800000 */
.L_x_785:
        /* <DEDUP_REMOVED lines=9> */
.L_x_793:
[----:B------:R0:W-:Y:S01]  /*8c90*/  STG.E.U16 desc[UR36][R2.64], R0 ;  /* 0x0000000002007986 */ /* 0x0001e2000c101524 */
[----:B------:R-:W-:Y:S05]  /*8ca0*/  BRA `(.L_x_789) ;  /* 0x0000000800f87947 */ /* 0x000fea0003800000 */
.L_x_792:
[----:B------:R-:W-:-:S09]  /*8cb0*/  UISETP.NE.AND UP0, UPT, UR4, 0x7, UPT ;  /* 0x000000070400788c */ /* 0x000fd2000bf05270 */
[----:B------:R-:W-:Y:S05]  /*8cc0*/  BRA.U !UP0, `(.L_x_794) ;  /* 0x0000000108347547 */ /* 0x000fea000b800000 */
[----:B------:R-:W-:-:S09]  /*8cd0*/  UISETP.NE.AND UP0, UPT, UR4, 0x8, UPT ;  /* 0x000000080400788c */ /* 0x000fd2000bf05270 */
[----:B------:R-:W-:Y:S05]  /*8ce0*/  BRA.U !UP0, `(.L_x_795) ;  /* 0x0000000108187547 */ /* 0x000fea000b800000 */
[----:B------:R-:W-:-:S09]  /*8cf0*/  UISETP.NE.AND UP0, UPT, UR4, 0x9, UPT ;  /* 0x000000090400788c */ /* 0x000fd2000bf05270 */
[----:B------:R-:W-:Y:S05]  /*8d00*/  BRA.U UP0, `(.L_x_788) ;  /* 0x0000000500fc7547 */ /* 0x000fea000b800000 */
[----:B------:R-:W-:Y:S02]  /*8d10*/  HADD2.F32 R4, -RZ, R0.H0_H0 ;  /* 0x20000000ff047230 */ /* 0x000fe40000004100 */
[----:B------:R-:W-:-:S05]  /*8d20*/  IMAD.MOV.U32 R5, RZ, RZ, RZ ;  /* 0x000000ffff057224 */ /* 0x000fca00078e00ff */
[----:B------:R0:W-:Y:S01]  /*8d30*/  STG.E.64 desc[UR36][R2.64], R4 ;  /* 0x0000000402007986 */ /* 0x0001e2000c101b24 */
[----:B------:R-:W-:Y:S05]  /*8d40*/  BRA `(.L_x_789) ;  /* 0x0000000800d07947 */ /* 0x000fea0003800000 */
.L_x_795:
[----:B------:R-:W-:-:S05]  /*8d50*/  HADD2.F32 R0, -RZ, R0.H0_H0 ;  /* 0x20000000ff007230 */ /* 0x000fca0000004100 */
[----:B------:R-:W-:-:S04]  /*8d60*/  F2FP.F16.F32.PACK_AB R0, RZ, R0 ;  /* 0x00000000ff00723e */ /* 0x000fc800000000ff */
[----:B------:R-:W-:-:S05]  /*8d70*/  PRMT R0, R0, 0x5410, RZ ;  /* 0x0000541000007816 */ /* 0x000fca00000000ff */
[----:B------:R0:W-:Y:S01]  /*8d80*/  STG.E desc[UR36][R2.64], R0 ;  /* 0x0000000002007986 */ /* 0x0001e2000c101924 */
[----:B------:R-:W-:Y:S05]  /*8d90*/  BRA `(.L_x_789) ;  /* 0x0000000800bc7947 */ /* 0x000fea0003800000 */
.L_x_794:
[----:B------:R-:W-:-:S05]  /*8da0*/  HADD2.F32 R4, -RZ, R0.H0_H0 ;  /* 0x20000000ff047230 */ /* 0x000fca0000004100 */
[----:B------:R-:W-:-:S06]  /*8db0*/  FMUL.FTZ R4, R4, 1 ;  /* 0x3f80000004047820 */ /* 0x000fcc0000410000 */
[----:B------:R-:W0:Y:S02]  /*8dc0*/  F2F.F64.F32 R4, R4 ;  /* 0x0000000400047310 */ /* 0x000e240000201800 */
[----:B0-----:R0:W-:Y:S01]  /*8dd0*/  STG.E.64 desc[UR36][R2.64], R4 ;  /* 0x0000000402007986 */ /* 0x0011e2000c101b24 */
[----:B------:R-:W-:Y:S05]  /*8de0*/  BRA `(.L_x_789) ;  /* 0x0000000800a87947 */ /* 0x000fea0003800000 */
.L_x_784:
        /* <DEDUP_REMOVED lines=14> */
.L_x_799:
[----:B------:R-:W-:Y:S01]  /*8ed0*/  HADD2.F32 R5, -RZ, R0.H0_H0 ;  /* 0x20000000ff057230 */ /* 0x000fe20000004100 */
[----:B------:R-:W-:Y:S01]  /*8ee0*/  BSSY.RECONVERGENT B0, `(.L_x_800) ;  /* 0x0000013000007945 */ /* 0x000fe20003800200 */
[----:B------:R-:W-:-:S03]  /*8ef0*/  MOV R0, 0x80 ;  /* 0x0000008000007802 */ /* 0x000fc60000000f00 */
        /* <DEDUP_REMOVED lines=15> */
.L_x_802:
[----:B------:R-:W-:-:S04]  /*8ff0*/  SHF.R.U32.HI R5, RZ, 0x18, R5 ;  /* 0x00000018ff057819 */ /* 0x000fc80000011605 */
[----:B------:R-:W-:-:S07]  /*9000*/  LOP3.LUT R0, R0, 0x80, R5, 0xf8, !PT ;  /* 0x0000008000007812 */ /* 0x000fce00078ef805 */
.L_x_801:
[----:B------:R-:W-:Y:S05]  /*9010*/  BSYNC.RECONVERGENT B0 ;  /* 0x0000000000007941 */ /* 0x000fea0003800200 */
.L_x_800:
[----:B------:R0:W-:Y:S01]  /*9020*/  STG.E.U8 desc[UR36][R2.64], R0 ;  /* 0x0000000002007986 */ /* 0x0001e2000c101124 */
[----:B------:R-:W-:Y:S05]  /*9030*/  BRA `(.L_x_789) ;  /* 0x0000000800147947 */ /* 0x000fea0003800000 */
.L_x_798:
        /* <DEDUP_REMOVED lines=18> */
.L_x_805:
[----:B------:R-:W-:-:S04]  /*9160*/  SHF.R.U32.HI R5, RZ, 0x18, R5 ;  /* 0x00000018ff057819 */ /* 0x000fc80000011605 */
[----:B------:R-:W-:-:S07]  /*9170*/  LOP3.LUT R0, R0, 0x80, R5, 0xf8, !PT ;  /* 0x0000008000007812 */ /* 0x000fce00078ef805 */
.L_x_804:
[----:B------:R-:W-:Y:S05]  /*9180*/  BSYNC.RECONVERGENT B0 ;  /* 0x0000000000007941 */ /* 0x000fea0003800200 */
.L_x_803:
[----:B------:R0:W-:Y:S01]  /*9190*/  STG.E.U8 desc[UR36][R2.64], R0 ;  /* 0x0000000002007986 */ /* 0x0001e2000c101124 */
[----:B------:R-:W-:Y:S05]  /*91a0*/  BRA `(.L_x_789) ;  /* 0x0000000400b87947 */ /* 0x000fea0003800000 */
.L_x_797:
        /* <DEDUP_REMOVED lines=22> */
.L_x_807:
[----:B------:R-:W-:-:S06]  /*9310*/  HADD2.F32 R4, -RZ, R0.H0_H0 ;  /* 0x20000000ff047230 */ /* 0x000fcc0000004100 */
[----:B------:R-:W0:Y:S02]  /*9320*/  F2I.U64.TRUNC R4, R4 ;  /* 0x0000000400047311 */ /* 0x000e24000020d800 */
[----:B0-----:R0:W-:Y:S01]  /*9330*/  STG.E.64 desc[UR36][R2.64], R4 ;  /* 0x0000000402007986 */ /* 0x0011e2000c101b24 */
[----:B------:R-:W-:Y:S05]  /*9340*/  BRA `(.L_x_789) ;  /* 0x0000000400507947 */ /* 0x000fea0003800000 */
.L_x_806:
[----:B------:R-:W-:-:S04]  /*9350*/  HADD2.F32 R0, -RZ, R0.H0_H0 ;  /* 0x20000000ff007230 */ /* 0x000fc80000004100 */
[----:B------:R-:W0:Y:S02]  /*9360*/  F2I.FTZ.U32.TRUNC.NTZ R5, R0 ;  /* 0x0000000000057305 */ /* 0x000e24000021f000 */
[----:B0-----:R0:W-:Y:S01]  /*9370*/  STG.E desc[UR36][R2.64], R5 ;  /* 0x0000000502007986 */ /* 0x0011e2000c101924 */
[----:B------:R-:W-:Y:S05]  /*9380*/  BRA `(.L_x_789) ;  /* 0x0000000400407947 */ /* 0x000fea0003800000 */
.L_x_796:
        /* <DEDUP_REMOVED lines=11> */
.L_x_809:
[----:B------:R-:W-:Y:S01]  /*9440*/  HADD2.F32 R0, -RZ, R0.H0_H0 ;  /* 0x20000000ff007230 */ /* 0x000fe20000004100 */
[----:B------:R-:W-:-:S04]  /*9450*/  CS2R R6, SRZ ;  /* 0x0000000000067805 */ /* 0x000fc8000001ff00 */
[----:B------:R-:W-:-:S04]  /*9460*/  FMUL.FTZ R0, R0, 1 ;  /* 0x3f80000000007820 */ /* 0x000fc80000410000 */
[----:B------:R-:W0:Y:S02]  /*9470*/  F2F.F64.F32 R4, R0 ;  /* 0x0000000000047310 */ /* 0x000e240000201800 */
[----:B0-----:R0:W-:Y:S01]  /*9480*/  STG.E.128 desc[UR36][R2.64], R4 ;  /* 0x0000000402007986 */ /* 0x0011e2000c101d24 */
[----:B------:R-:W-:Y:S05]  /*9490*/  BRA `(.L_x_789) ;  /* 0x0000000000fc7947 */ /* 0x000fea0003800000 */
.L_x_808:
[----:B------:R-:W-:-:S09]  /*94a0*/  UISETP.NE.AND UP0, UPT, UR4, 0xf, UPT ;  /* 0x0000000f0400788c */ /* 0x000fd2000bf05270 */
[----:B------:R-:W-:Y:S05]  /*94b0*/  BRA.U !UP0, `(.L_x_810) ;  /* 0x0000000108e87547 */ /* 0x000fea000b800000 */
[----:B------:R-:W-:-:S09]  /*94c0*/  UISETP.NE.AND UP0, UPT, UR4, 0x17, UPT ;  /* 0x000000170400788c */ /* 0x000fd2000bf05270 */
[----:B------:R-:W-:Y:S05]  /*94d0*/  BRA.U !UP0, `(.L_x_811) ;  /* 0x0000000108907547 */ /* 0x000fea000b800000 */
[----:B------:R-:W-:-:S09]  /*94e0*/  UISETP.NE.AND UP0, UPT, UR4, 0x18, UPT ;  /* 0x000000180400788c */ /* 0x000fd2000bf05270 */
[----:B------:R-:W-:Y:S05]  /*94f0*/  BRA.U !UP0, `(.L_x_812) ;  /* 0x0000000108447547 */ /* 0x000fea000b800000 */
.L_x_788:
        /* <DEDUP_REMOVED lines=16> */
.L_x_813:
[----:B------:R-:W-:Y:S05]  /*9600*/  BRA `(.L_x_789) ;  /* 0x0000000000a07947 */ /* 0x000fea0003800000 */
.L_x_812:
[----:B------:R-:W-:Y:S01]  /*9610*/  HADD2.F32 R7, -RZ, R0.H0_H0 ;  /* 0x20000000ff077230 */ /* 0x000fe20000004100 */
        /* <DEDUP_REMOVED lines=12> */
.L_x_815:
[----:B------:R-:W-:Y:S05]  /*96e0*/  BSYNC.RECONVERGENT B0 ;  /* 0x0000000000007941 */ /* 0x000fea0003800200 */
.L_x_814:
[----:B------:R-:W-:-:S05]  /*96f0*/  LOP3.LUT R5, R0, 0x80, R5, 0xf8, !PT ;  /* 0x0000008000057812 */ /* 0x000fca00078ef805 */
[----:B------:R0:W-:Y:S01]  /*9700*/  STG.E.U8 desc[UR36][R2.64], R5 ;  /* 0x0000000502007986 */ /* 0x0001e2000c101124 */
[----:B------:R-:W-:Y:S05]  /*9710*/  BRA `(.L_x_789) ;  /* 0x00000000005c7947 */ /* 0x000fea0003800000 */
.L_x_811:
        /* <DEDUP_REMOVED lines=12> */
.L_x_817:
[----:B------:R-:W-:Y:S02]  /*97e0*/  ISETP.GT.U32.AND P0, PT, R4, 0x7f800000, PT ;  /* 0x7f8000000400780c */ /* 0x000fe40003f04070 */
[----:B------:R-:W-:-:S04]  /*97f0*/  MOV R0, 0x7f ;  /* 0x0000007f00007802 */ /* 0x000fc80000000f00 */
[----:B------:R-:W-:-:S07]  /*9800*/  SEL R0, R0, 0x7c, P0 ;  /* 0x0000007c00007807 */ /* 0x000fce0000000000 */
.L_x_818:
[----:B------:R-:W-:Y:S05]  /*9810*/  BSYNC.RECONVERGENT B0 ;  /* 0x0000000000007941 */ /* 0x000fea0003800200 */
.L_x_816:
[----:B------:R-:W-:-:S04]  /*9820*/  SHF.R.U32.HI R5, RZ, 0x18, R5 ;  /* 0x00000018ff057819 */ /* 0x000fc80000011605 */
[----:B------:R-:W-:-:S05]  /*9830*/  LOP3.LUT R5, R0, 0x80, R5, 0xf8, !PT ;  /* 0x0000008000057812 */ /* 0x000fca00078ef805 */
[----:B------:R0:W-:Y:S01]  /*9840*/  STG.E.U8 desc[UR36][R2.64], R5 ;  /* 0x0000000502007986 */ /* 0x0001e2000c101124 */
[----:B------:R-:W-:Y:S05]  /*9850*/  BRA `(.L_x_789) ;  /* 0x00000000000c7947 */ /* 0x000fea0003800000 */
.L_x_810:
[----:B------:R-:W-:-:S05]  /*9860*/  HADD2.F32 R0, -RZ, R0.H0_H0 ;  /* 0x20000000ff007230 */ /* 0x000fca0000004100 */
[----:B------:R-:W-:-:S05]  /*9870*/  F2FP.BF16.F32.PACK_AB R0, RZ, R0 ;  /* 0x00000000ff00723e */ /* 0x000fca00000010ff */
[----:B------:R0:W-:Y:S02]  /*9880*/  STG.E.U16 desc[UR36][R2.64], R0 ;  /* 0x0000000002007986 */ /* 0x0001e4000c101524 */
.L_x_789:
[----:B------:R-:W-:-:S07]  /*9890*/  VIADD R17, R17, 0x80 ;  /* 0x0000008011117836 */ /* 0x000fce0000000000 */
.L_x_749:
[----:B------:R-:W-:Y:S05]  /*98a0*/  BSYNC.RECONVERGENT B6 ;  /* 0x0000000000067941 */ /* 0x000fea0003800200 */
.L_x_748:
[----:B------:R-:W5:Y:S02]  /*98b0*/  LDCU UR4, c[0x0][0x380] ;  /* 0x00007000ff0477ac */ /* 0x000f640008000800 */
[----:B-----5:R-:W-:-:S13]  /*98c0*/  ISETP.GE.AND P0, PT, R17, UR4, PT ;  /* 0x0000000411007c0c */ /* 0x020fda000bf06270 */
[----:B------:R-:W-:Y:S05]  /*98d0*/  @P0 EXIT ;  /* 0x000000000000094d */ /* 0x000fea0003800000 */
        /* <DEDUP_REMOVED lines=303> */
.L_x_819:
        /* <DEDUP_REMOVED lines=20> */
.L_x_823:
[----:B------:R-:W2:Y:S02]  /*ad10*/  LDG.E.U8 R2, desc[UR36][R2.64] ;  /* 0x0000002402027981 */ /* 0x000ea4000c1e1100 */
[----:B--2---:R-:W-:-:S04]  /*ad20*/  I2FP.F32.U32 R0, R2 ;  /* 0x0000000200007245 */ /* 0x004fc80000201000 */
[----:B------:R-:W-:Y:S01]  /*ad30*/  F2FP.F16.F32.PACK_AB R0, RZ, R0 ;  /* 0x00000000ff00723e */ /* 0x000fe200000000ff */
[----:B------:R-:W-:Y:S06]  /*ad40*/  BRA `(.L_x_825) ;  /* 0x0000000c009c7947 */ /* 0x000fec0003800000 */
.L_x_822:
        /* <DEDUP_REMOVED lines=10> */
.L_x_827:
[----:B------:R-:W2:Y:S02]  /*adf0*/  LDG.E R2, desc[UR36][R2.64] ;  /* 0x0000002402027981 */ /* 0x000ea4000c1e1900 */
[----:B--2---:R-:W-:-:S04]  /*ae00*/  I2FP.F32.S32 R0, R2 ;  /* 0x0000000200007245 */ /* 0x004fc80000201400 */
[----:B------:R-:W-:Y:S01]  /*ae10*/  F2FP.F16.F32.PACK_AB R0, RZ, R0 ;  /* 0x00000000ff00723e */ /* 0x000fe200000000ff */
[----:B------:R-:W-:Y:S06]  /*ae20*/  BRA `(.L_x_825) ;  /* 0x0000000c00647947 */ /* 0x000fec0003800000 */
.L_x_826:
[----:B------:R-:W2:Y:S02]  /*ae30*/  LDG.E.U16 R2, desc[UR36][R2.64] ;  /* 0x0000002402027981 */ /* 0x000ea4000c1e1500 */
[----:B--2---:R-:W0:Y:S02]  /*ae40*/  I2F.S16 R0, R2 ;  /* 0x0000000200007306 */ /* 0x004e240000101400 */
[----:B0-----:R-:W-:Y:S01]  /*ae50*/  F2FP.F16.F32.PACK_AB R0, RZ, R0 ;  /* 0x00000000ff00723e */ /* 0x001fe200000000ff */
[----:B------:R-:W-:Y:S06]  /*ae60*/  BRA `(.L_x_825) ;  /* 0x0000000c00547947 */ /* 0x000fec0003800000 */
.L_x_821:
        /* <DEDUP_REMOVED lines=9> */
.L_x_829:
[----:B------:R1:W5:Y:S01]  /*af00*/  LDG.E.U16 R0, desc[UR36][R2.64] ;  /* 0x0000002402007981 */ /* 0x000362000c1e1500 */
[----:B------:R-:W-:Y:S05]  /*af10*/  BRA `(.L_x_825) ;  /* 0x0000000c00287947 */ /* 0x000fea0003800000 */
.L_x_828:
        /* <DEDUP_REMOVED lines=9> */
.L_x_831:
[----:B------:R0:W5:Y:S01]  /*afb0*/  LDG.E.U16 R0, desc[UR36][R2.64] ;  /* 0x0000002402007981 */ /* 0x000162000c1e1500 */
[----:B------:R-:W-:Y:S05]  /*afc0*/  BRA `(.L_x_825) ;  /* 0x0000000800fc7947 */ /* 0x000fea0003800000 */
.L_x_830:
        /* <DEDUP_REMOVED lines=12> */
.L_x_820:
        /* <DEDUP_REMOVED lines=13> */
.L_x_834:
        /* <DEDUP_REMOVED lines=12> */
.L_x_833:
        /* <DEDUP_REMOVED lines=13> */
[----:B------:R-:W-:-:S04]  /*b2f0*/  VIADDMNMX.U32 R5, R5, R6, 0x4, !PT ;  /* 0x0000000405057446 */ /* 0x000fc80007800006 */
[----:B------:R-:W-:-:S04]  /*b300*/  IADD3 R5, PT, PT, R5, -0x4, RZ ;  /* 0xfffffffc05057810 */ /* 0x000fc80007ffe0ff */
[C---:B------:R-:W-:Y:S01]  /*b310*/  SHF.L.U32 R6, R4.reuse, R5, RZ ;  /* 0x0000000504067219 */ /* 0x040fe200000006ff */
[----:B------:R-:W-:Y:S01]  /*b320*/  IMAD.SHL.U32 R7, R5, 0x800000, RZ ;  /* 0x0080000005077824 */ /* 0x000fe200078e00ff */
[----:B------:R-:W-:-:S04]  /*b330*/  IADD3 R5, PT, PT, R4, 0x1000000, RZ ;  /* 0x0100000004057810 */ /* 0x000fc80007ffe0ff */
        /* <DEDUP_REMOVED lines=9> */
.L_x_836:
        /* <DEDUP_REMOVED lines=13> */
.L_x_835:
[----:B------:R-:W2:Y:S02]  /*b4a0*/  LDG.E.U16 R0, desc[UR36][R2.64] ;  /* 0x0000002402007981 */ /* 0x000ea4000c1e1500 */
[----:B--2---:R-:W-:-:S04]  /*b4b0*/  SHF.L.U32 R0, R0, 0x10, RZ ;  /* 0x0000001000007819 */ /* 0x004fc800000006ff */
[----:B------:R-:W-:Y:S01]  /*b4c0*/  F2FP.F16.F32.PACK_AB R0, RZ, R0 ;  /* 0x00000000ff00723e */ /* 0x000fe200000000ff */
[----:B------:R-:W-:Y:S06]  /*b4d0*/  BRA `(.L_x_825) ;  /* 0x0000000400b87947 */ /* 0x000fec0003800000 */
.L_x_832:
        /* <DEDUP_REMOVED lines=12> */
.L_x_839:
        /* <DEDUP_REMOVED lines=21> */
.L_x_843:
[----:B------:R-:W-:Y:S05]  /*b6f0*/  BSYNC.RECONVERGENT B1 ;  /* 0x0000000000017941 */ /* 0x000fea0003800200 */
.L_x_842:
[----:B------:R-:W-:Y:S01]  /*b700*/  IMAD.SHL.U32 R0, R0, 0x100000, RZ ;  /* 0x0010000000007824 */ /* 0x000fe200078e00ff */
[----:B------:R-:W-:-:S04]  /*b710*/  LEA R2, R2, 0x3b800000, 0x17 ;  /* 0x3b80000002027811 */ /* 0x000fc800078eb8ff */
[----:B------:R-:W-:-:S07]  /*b720*/  LOP3.LUT R0, R2, R0, R7, 0xfe, !PT ;  /* 0x0000000002007212 */ /* 0x000fce00078efe07 */
.L_x_841:
[----:B------:R-:W-:Y:S05]  /*b730*/  BSYNC.RECONVERGENT B0 ;  /* 0x0000000000007941 */ /* 0x000fea0003800200 */
.L_x_840:
[----:B------:R-:W-:Y:S01]  /*b740*/  F2FP.F16.F32.PACK_AB R0, RZ, R0 ;  /* 0x00000000ff00723e */ /* 0x000fe200000000ff */
[----:B------:R-:W-:Y:S06]  /*b750*/  BRA `(.L_x_825) ;  /* 0x0000000400187947 */ /* 0x000fec0003800000 */
.L_x_838:
        /* <DEDUP_REMOVED lines=21> */
.L_x_847:
[----:B------:R-:W-:Y:S05]  /*b8b0*/  BSYNC.RECONVERGENT B1 ;  /* 0x0000000000017941 */ /* 0x000fea0003800200 */
.L_x_846:
[----:B------:R-:W-:Y:S02]  /*b8c0*/  SHF.L.U32 R0, R0, 0x15, RZ ;  /* 0x0000001500007819 */ /* 0x000fe400000006ff */
[----:B------:R-:W-:-:S04]  /*b8d0*/  LEA R2, R2, 0x37800000, 0x17 ;  /* 0x3780000002027811 */ /* 0x000fc800078eb8ff */
[----:B------:R-:W-:-:S07]  /*b8e0*/  LOP3.LUT R0, R2, R0, R7, 0xfe, !PT ;  /* 0x0000000002007212 */ /* 0x000fce00078efe07 */
.L_x_845:
[----:B------:R-:W-:Y:S05]  /*b8f0*/  BSYNC.RECONVERGENT B0 ;  /* 0x0000000000007941 */ /* 0x000fea0003800200 */
.L_x_844:
[----:B------:R-:W-:Y:S01]  /*b900*/  F2FP.F16.F32.PACK_AB R0, RZ, R0 ;  /* 0x00000000ff00723e */ /* 0x000fe200000000ff */
[----:B------:R-:W-:Y:S06]  /*b910*/  BRA `(.L_x_825) ;  /* 0x0000000000a87947 */ /* 0x000fec0003800000 */
.L_x_837:
        /* <DEDUP_REMOVED lines=14> */
.L_x_851:
[----:B------:R-:W-:Y:S05]  /*ba00*/  BSYNC.RECONVERGENT B0 ;  /* 0x0000000000007941 */ /* 0x000fea0003800200 */
.L_x_850:
[----:B------:R-:W-:Y:S01]  /*ba10*/  F2FP.F16.F32.PACK_AB R0, RZ, R0 ;  /* 0x00000000ff00723e */ /* 0x000fe200000000ff */
[----:B------:R-:W-:Y:S06]  /*ba20*/  BRA `(.L_x_825) ;  /* 0x0000000000647947 */ /* 0x000fec0003800000 */
.L_x_824:
[----:B------:R-:W-:Y:S01]  /*ba30*/  MOV R0, 0x0 ;  /* 0x0000000000007802 */ /* 0x000fe20000000f00 */
[----:B------:R-:W0:Y:S01]  /*ba40*/  LDCU.64 UR4, c[0x4][0x158] ;  /* 0x01002b00ff0477ac */ /* 0x000e220008000a00 */
[----:B------:R-:W-:Y:S02]  /*ba50*/  HFMA2 R8, -RZ, RZ, 0, 4.64916229248046875e-06 ;  /* 0x0000004eff087431 */ /* 0x000fe400000001ff */
[----:B------:R-:W-:Y:S01]  /*ba60*/  IMAD.MOV.U32 R12, RZ, RZ, 0x1 ;  /* 0x00000001ff0c7424 */ /* 0x000fe200078e00ff */
[----:B------:R1:W2:Y:S01]  /*ba70*/  LDC.64 R2, c[0x4][R0] ;  /* 0x0100000000027b82 */ /* 0x0002a20000000a00 */
[----:B------:R-:W3:Y:S01]  /*ba80*/  LDCU.64 UR6, c[0x4][0x160] ;  /* 0x01002c00ff0677ac */ /* 0x000ee20008000a00 */
[----:B------:R-:W-:Y:S01]  /*ba90*/  MOV R13, RZ ;  /* 0x000000ff000d7202 */ /* 0x000fe20000000f00 */
[----:B------:R-:W4:Y:S01]  /*baa0*/  LDCU.64 UR8, c[0x4][0x58] ;  /* 0x01000b00ff0877ac */ /* 0x000f220008000a00 */
[----:B0-----:R-:W-:Y:S01]  /*bab0*/  MOV R4, UR4 ;  /* 0x0000000400047c02 */ /* 0x001fe20008000f00 */
[----:B------:R-:W-:Y:S01]  /*bac0*/  IMAD.U32 R5, RZ, RZ, UR5 ;  /* 0x00000005ff057e24 */ /* 0x000fe2000f8e00ff */
[----:B---3--:R-:W-:Y:S01]  /*bad0*/  MOV R6, UR6 ;  /* 0x0000000600067c02 */ /* 0x008fe20008000f00 */
[----:B------:R-:W-:Y:S01]  /*bae0*/  IMAD.U32 R7, RZ, RZ, UR7 ;  /* 0x00000007ff077e24 */ /* 0x000fe2000f8e00ff */
[----:B----4-:R-:W-:Y:S01]  /*baf0*/  MOV R10, UR8 ;  /* 0x00000008000a7c02 */ /* 0x010fe20008000f00 */
[----:B-1----:R-:W-:-:S07]  /*bb00*/  IMAD.U32 R11, RZ, RZ, UR9 ;  /* 0x00000009ff0b7e24 */ /* 0x002fce000f8e00ff */
[----:B------:R-:W-:-:S07]  /*bb10*/  LEPC R20, `(.L_x_852) ;  /* 0x000000001014794e */ /* 0x000fce0000000000 */
[----:B--2---:R-:W-:Y:S05]  /*bb20*/  CALL.ABS.NOINC R2 ;  /* 0x0000000002007343 */ /* 0x004fea0003c00000 */
.L_x_852:
[----:B------:R-:W-:Y:S01]  /*bb30*/  PRMT R0, RZ, 0x7610, R0 ;  /* 0x00007610ff007816 */ /* 0x000fe20000000000 */
[----:B------:R-:W-:Y:S06]  /*bb40*/  BRA `(.L_x_825) ;  /* 0x00000000001c7947 */ /* 0x000fec0003800000 */
.L_x_849:
[----:B------:R-:W2:Y:S02]  /*bb50*/  LDG.E.64 R2, desc[UR36][R2.64] ;  /* 0x0000002402027981 */ /* 0x000ea4000c1e1b00 */
[----:B--2---:R-:W0:Y:S02]  /*bb60*/  I2F.U64 R0, R2 ;  /* 0x0000000200007312 */ /* 0x004e240000301000 */
[----:B0-----:R-:W-:Y:S01]  /*bb70*/  F2FP.F16.F32.PACK_AB R0, RZ, R0 ;  /* 0x00000000ff00723e */ /* 0x001fe200000000ff */
[----:B------:R-:W-:Y:S06]  /*bb80*/  BRA `(.L_x_825) ;  /* 0x00000000000c7947 */ /* 0x000fec0003800000 */
.L_x_848:
[----:B------:R-:W2:Y:S02]  /*bb90*/  LDG.E R2, desc[UR36][R2.64] ;  /* 0x0000002402027981 */ /* 0x000ea4000c1e1900 */
[----:B--2---:R-:W-:-:S04]  /*bba0*/  I2FP.F32.U32 R0, R2 ;  /* 0x0000000200007245 */ /* 0x004fc80000201000 */
[----:B------:R-:W-:-:S07]  /*bbb0*/  F2FP.F16.F32.PACK_AB R0, RZ, R0 ;  /* 0x00000000ff00723e */ /* 0x000fce00000000ff */
.L_x_825:
[----:B-----5:R-:W-:Y:S01]  /*bbc0*/  HADD2.F32 R0, -RZ, R0.H0_H0 ;  /* 0x20000000ff007230 */ /* 0x020fe20000004100 */
[----:B------:R-:W-:-:S04]  /*bbd0*/  UPRMT UR4, UR42, 0x9910, URZ ;  /* 0x000099102a047896 */ /* 0x000fc800080000ff */
[----:B------:R-:W-:Y:S01]  /*bbe0*/  FMUL.RZ R4, R0, 0.15915493667125701904 ;  /* 0x3e22f98300047820 */ /* 0x000fe2000040c000 */
[----:B------:R-:W-:-:S03]  /*bbf0*/  UISETP.GT.AND UP0, UPT, UR4, 0x9, UPT ;  /* 0x000000090400788c */ /* 0x000fc6000bf04270 */
[----:B01----:R-:W0:Y:S08]  /*bc00*/  MUFU.COS R2, R4 ;  /* 0x0000000400027308 */ /* 0x003e300000000000 */
[----:B------:R-:W-:Y:S08]  /*bc10*/  MUFU.SIN R0, R4 ;  /* 0x0000000400007308 */ /* 0x000ff00000000400 */
[----:B0-----:R-:W0:Y:S02]  /*bc20*/  MUFU.RCP R3, R2 ;  /* 0x0000000200037308 */ /* 0x001e240000001000 */
[----:B0-----:R-:W-:-:S05]  /*bc30*/  FMUL.FTZ R0, R0, R3 ;  /* 0x0000000300007220 */ /* 0x001fca0000410000 */
        /* <DEDUP_REMOVED lines=12> */
[----:B0-----:R-:W-:Y:S01]  /*bd00*/  STG.E.U8 desc[UR36][R16.64], R3 ;  /* 0x0000000310007986 */ /* 0x001fe2000c101124 */
[----:B------:R-:W-:Y:S05]  /*bd10*/  EXIT ;  /* 0x000000000000794d */ /* 0x000fea0003800000 */
.L_x_856:
[----:B------:R-:W-:-:S06]  /*bd20*/  HADD2.F32 R3, -RZ, R0.H0_H0 ;  /* 0x20000000ff037230 */ /* 0x000fcc0000004100 */
[----:B------:R-:W0:Y:S02]  /*bd30*/  F2I.S64.TRUNC R2, R3 ;  /* 0x0000000300027311 */ /* 0x000e24000020d900 */
[----:B0-----:R-:W-:Y:S01]  /*bd40*/  STG.E.U8 desc[UR36][R16.64], R2 ;  /* 0x0000000210007986 */ /* 0x001fe2000c101124 */
[----:B------:R-:W-:Y:S05]  /*bd50*/  EXIT ;  /* 0x000000000000794d */ /* 0x000fea0003800000 */
.L_x_855:
        /* <DEDUP_REMOVED lines=8> */
[----:B0-----:R-:W-:Y:S01]  /*bde0*/  STG.E.64 desc[UR36][R16.64], R2 ;  /* 0x0000000210007986 */ /* 0x001fe2000c101b24 */
[----:B------:R-:W-:Y:S05]  /*bdf0*/  EXIT ;  /* 0x000000000000794d */ /* 0x000fea0003800000 */
.L_x_859:
[----:B------:R-:W-:-:S04]  /*be00*/  HADD2.F32 R0, -RZ, R0.H0_H0 ;  /* 0x20000000ff007230 */ /* 0x000fc80000004100 */
[----:B------:R-:W0:Y:S02]  /*be10*/  F2I.FTZ.TRUNC.NTZ R3, R0 ;  /* 0x0000000000037305 */ /* 0x000e24000021f100 */
[----:B0-----:R-:W-:Y:S01]  /*be20*/  STG.E desc[UR36][R16.64], R3 ;  /* 0x0000000310007986 */ /* 0x001fe2000c101924 */
[----:B------:R-:W-:Y:S05]  /*be30*/  EXIT ;  /* 0x000000000000794d */ /* 0x000fea0003800000 */
.L_x_858:
[----:B------:R-:W-:-:S04]  /*be40*/  HADD2.F32 R0, -RZ, R0.H0_H0 ;  /* 0x20000000ff007230 */ /* 0x000fc80000004100 */
[----:B------:R-:W0:Y:S02]  /*be50*/  F2I.FTZ.TRUNC.NTZ R3, R0 ;  /* 0x0000000000037305 */ /* 0x000e24000021f100 */
[----:B0-----:R-:W-:Y:S01]  /*be60*/  STG.E.U16 desc[UR36][R16.64], R3 ;  /* 0x0000000310007986 */ /* 0x001fe2000c101524 */
[----:B------:R-:W-:Y:S05]  /*be70*/  EXIT ;  /* 0x000000000000794d */ /* 0x000fea0003800000 */
.L_x_854:
[----:B------:R-:W-:-:S09]  /*be80*/  UISETP.GT.AND UP0, UPT, UR4, 0x6, UPT ;  /* 0x000000060400788c */ /* 0x000fd2000bf04270 */
[----:B------:R-:W-:Y:S05]  /*be90*/  BRA.U UP0, `(.L_x_860) ;  /* 0x0000000100247547 */ /* 0x000fea000b800000 */
[----:B------:R-:W-:-:S09]  /*bea0*/  UISETP.NE.AND UP0, UPT, UR4, 0x5, UPT ;  /* 0x000000050400788c */ /* 0x000fd2000bf05270 */
[----:B------:R-:W-:Y:S05]  /*beb0*/  BRA.U !UP0, `(.L_x_861) ;  /* 0x0000000108147547 */ /* 0x000fea000b800000 */
[----:B------:R-:W-:-:S09]  /*bec0*/  UISETP.NE.AND UP0, UPT, UR4, 0x6, UPT ;  /* 0x000000060400788c */ /* 0x000fd2000bf05270 */
[----:B------:R-:W-:Y:S05]  /*bed0*/  BRA.U UP0, `(.L_x_857) ;  /* 0x0000000900287547 */ /* 0x000fea000b800000 */
[----:B------:R-:W-:-:S05]  /*bee0*/  HADD2.F32 R3, -RZ, R0.H0_H0 ;  /* 0x20000000ff037230 */ /* 0x000fca0000004100 */
[----:B------:R-:W-:Y:S01]  /*bef0*/  STG.E desc[UR36][R16.64], R3 ;  /* 0x0000000310007986 */ /* 0x000fe2000c101924 */
[----:B------:R-:W-:Y:S05]  /*bf00*/  EXIT ;  /* 0x000000000000794d */ /* 0x000fea0003800000 */
.L_x_861:
[----:B------:R-:W-:Y:S01]  /*bf10*/  STG.E.U16 desc[UR36][R16.64], R0 ;  /* 0x0000000010007986 */ /* 0x000fe2000c101524 */
[----:B------:R-:W-:Y:S05]  /*bf20*/  EXIT ;  /* 0x000000000000794d */ /* 0x000fea0003800000 */
.L_x_860:
        /* <DEDUP_REMOVED lines=8> */
[----:B------:R-:W-:Y:S01]  /*bfb0*/  STG.E.64 desc[UR36][R16.64], R2 ;  /* 0x0000000210007986 */ /* 0x000fe2000c101b24 */
[----:B------:R-:W-:Y:S05]  /*bfc0*/  EXIT ;  /* 0x000000000000794d */ /* 0x000fea0003800000 */
.L_x_863:
[----:B------:R-:W-:-:S05]  /*bfd0*/  HADD2.F32 R0, -RZ, R0.H0_H0 ;  /* 0x20000000ff007230 */ /* 0x000fca0000004100 */
[----:B------:R-:W-:-:S04]  /*bfe0*/  F2FP.F16.F32.PACK_AB R0, RZ, R0 ;  /* 0x00000000ff00723e */ /* 0x000fc800000000ff */
[----:B------:R-:W-:-:S05]  /*bff0*/  PRMT R0, R0, 0x5410, RZ ;  /* 0x0000541000007816 */ /* 0x000fca00000000ff */
[----:B------:R-:W-:Y:S01]  /*c000*/  STG.E desc[UR36][R16.64], R0 ;  /* 0x0000000010007986 */ /* 0x000fe2000c101924 */
[----:B------:R-:W-:Y:S05]  /*c010*/  EXIT ;  /* 0x000000000000794d */ /* 0x000fea0003800000 */
.L_x_862:
[----:B------:R-:W-:-:S05]  /*c020*/  HADD2.F32 R2, -RZ, R0.H0_H0 ;  /* 0x20000000ff027230 */ /* 0x000fca0000004100 */
[----:B------:R-:W-:-:S06]  /*c030*/  FMUL.FTZ R2, R2, 1 ;  /* 0x3f80000002027820 */ /* 0x000fcc0000410000 */
[----:B------:R-:W0:Y:S02]  /*c040*/  F2F.F64.F32 R2, R2 ;  /* 0x0000000200027310 */ /* 0x000e240000201800 */
[----:B0-----:R-:W-:Y:S01]  /*c050*/  STG.E.64 desc[UR36][R16.64], R2 ;  /* 0x0000000210007986 */ /* 0x001fe2000c101b24 */
[----:B------:R-:W-:Y:S05]  /*c060*/  EXIT ;  /* 0x000000000000794d */ /* 0x000fea0003800000 */
.L_x_853:
        /* <DEDUP_REMOVED lines=12> */
[----:B0-----:R-:W-:Y:S01]  /*c130*/  STG.E.U16 desc[UR36][R16.64], R3 ;  /* 0x0000000310007986 */ /* 0x001fe2000c101524 */
[----:B------:R-:W-:Y:S05]  /*c140*/  EXIT ;  /* 0x000000000000794d */ /* 0x000fea0003800000 */
.L_x_867:
        /* <DEDUP_REMOVED lines=17> */
.L_x_870:
[----:B------:R-:W-:-:S04]  /*c260*/  SHF.R.U32.HI R3, RZ, 0x18, R3 ;  /* 0x00000018ff037819 */ /* 0x000fc80000011603 */
[----:B------:R-:W-:-:S04]  /*c270*/  LOP3.LUT R0, R0, 0x80, R3, 0xf8, !PT ;  /* 0x0000008000007812 */ /* 0x000fc800078ef803 */
[----:B------:R-:W-:-:S07]  /*c280*/  PRMT R8, R0, 0x7610, R8 ;  /* 0x0000761000087816 */ /* 0x000fce0000000008 */
.L_x_869:
[----:B------:R-:W-:Y:S05]  /*c290*/  BSYNC.RECONVERGENT B0 ;  /* 0x0000000000007941 */ /* 0x000fea0003800200 */
.L_x_868:
[----:B------:R-:W-:Y:S01]  /*c2a0*/  STG.E.U8 desc[UR36][R16.64], R8 ;  /* 0x0000000810007986 */ /* 0x000fe2000c101124 */
[----:B------:R-:W-:Y:S05]  /*c2b0*/  EXIT ;  /* 0x000000000000794d */ /* 0x000fea0003800000 */
.L_x_866:
        /* <DEDUP_REMOVED lines=17> */
.L_x_873:
[----:B------:R-:W-:-:S04]  /*c3d0*/  SHF.R.U32.HI R3, RZ, 0x18, R3 ;  /* 0x00000018ff037819 */ /* 0x000fc80000011603 */
[----:B------:R-:W-:-:S04]  /*c3e0*/  LOP3.LUT R0, R0, 0x80, R3, 0xf8, !PT ;  /* 0x0000008000007812 */ /* 0x000fc800078ef803 */
[----:B------:R-:W-:-:S07]  /*c3f0*/  PRMT R8, R0, 0x7610, R8 ;  /* 0x0000761000087816 */ /* 0x000fce0000000008 */
.L_x_872:
[----:B------:R-:W-:Y:S05]  /*c400*/  BSYNC.RECONVERGENT B0 ;  /* 0x0000000000007941 */ /* 0x000fea0003800200 */
.L_x_871:
[----:B------:R-:W-:Y:S01]  /*c410*/  STG.E.U8 desc[UR36][R16.64], R8 ;  /* 0x0000000810007986 */ /* 0x000fe2000c101124 */
[----:B------:R-:W-:Y:S05]  /*c420*/  EXIT ;  /* 0x000000000000794d */ /* 0x000fea0003800000 */
.L_x_865:
        /* <DEDUP_REMOVED lines=12> */
[----:B------:R-:W-:Y:S01]  /*c4f0*/  HFMA2 R3, -RZ, RZ, 0, 1.5199184417724609375e-05 ;  /* 0x000000ffff037431 */ /* 0x000fe200000001ff */
[----:B------:R-:W-:-:S04]  /*c500*/  @P1 LOP3.LUT R0, R0, 0x1, RZ, 0xc0, !PT ;  /* 0x0000000100001812 */ /* 0x000fc800078ec0ff */
[----:B------:R-:W-:Y:S01]  /*c510*/  @P1 ISETP.EQ.U32.AND P2, PT, R0, 0x1, P0 ;  /* 0x000000010000180c */ /* 0x000fe20000742070 */
[----:B------:R-:W-:Y:S01]  /*c520*/  @P1 VIADD R0, R4, 0x1 ;  /* 0x0000000104001836 */ /* 0x000fe20000000000 */
[----:B------:R-:W-:Y:S02]  /*c530*/  PLOP3.LUT P0, PT, PT, PT, PT, 0x80, 0x8 ;  /* 0x000000000008781c */ /* 0x000fe40003f0f070 */
[----:B------:R-:W-:-:S13]  /*c540*/  @P1 PLOP3.LUT P0, PT, P2, PT, PT, 0x80, 0x8 ;  /* 0x000000000008181c */ /* 0x000fda000170f070 */
[----:B------:R-:W-:-:S05]  /*c550*/  @!P0 IADD3 R0, PT, PT, R4, RZ, RZ ;  /* 0x000000ff04008210 */ /* 0x000fca0007ffe0ff */
[----:B------:R-:W-:-:S05]  /*c560*/  @P1 IMAD.MOV.U32 R3, RZ, RZ, R0 ;  /* 0x000000ffff031224 */ /* 0x000fca00078e0000 */
[----:B------:R-:W-:Y:S01]  /*c570*/  STG.E.U8 desc[UR36][R16.64], R3 ;  /* 0x0000000310007986 */ /* 0x000fe2000c101124 */
[----:B------:R-:W-:Y:S05]  /*c580*/  EXIT ;  /* 0x000000000000794d */ /* 0x000fea0003800000 */
.L_x_875:
[----:B------:R-:W-:-:S06]  /*c590*/  HADD2.F32 R2, -RZ, R0.H0_H0 ;  /* 0x20000000ff027230 */ /* 0x000fcc0000004100 */
[----:B------:R-:W0:Y:S02]  /*c5a0*/  F2I.U64.TRUNC R2, R2 ;  /* 0x0000000200027311 */ /* 0x000e24000020d800 */
[----:B0-----:R-:W-:Y:S01]  /*c5b0*/  STG.E.64 desc[UR36][R16.64], R2 ;  /* 0x0000000210007986 */ /* 0x001fe2000c101b24 */
[----:B------:R-:W-:Y:S05]  /*c5c0*/  EXIT ;  /* 0x000000000000794d */ /* 0x000fea0003800000 */
.L_x_874:
[----:B------:R-:W-:-:S04]  /*c5d0*/  HADD2.F32 R0, -RZ, R0.H0_H0 ;  /* 0x20000000ff007230 */ /* 0x000fc80000004100 */
[----:B------:R-:W0:Y:S02]  /*c5e0*/  F2I.FTZ.U32.TRUNC.NTZ R3, R0 ;  /* 0x0000000000037305 */ /* 0x000e24000021f000 */
[----:B0-----:R-:W-:Y:S01]  /*c5f0*/  STG.E desc[UR36][R16.64], R3 ;  /* 0x0000000310007986 */ /* 0x001fe2000c101924 */
[----:B------:R-:W-:Y:S05]  /*c600*/  EXIT ;  /* 0x000000000000794d */ /* 0x000fea0003800000 */
.L_x_864:
        /* <DEDUP_REMOVED lines=9> */
[----:B------:R-:W-:Y:S01]  /*c6a0*/  STG.E.U8 desc[UR36][R16.64], R3 ;  /* 0x0000000310007986 */ /* 0x000fe2000c101124 */
[----:B------:R-:W-:Y:S05]  /*c6b0*/  EXIT ;  /* 0x000000000000794d */ /* 0x000fea0003800000 */
.L_x_877:
[----:B------:R-:W-:Y:S01]  /*c6c0*/  HADD2.F32 R0, -RZ, R0.H0_H0 ;  /* 0x20000000ff007230 */ /* 0x000fe20000004100 */
[----:B------:R-:W-:-:S04]  /*c6d0*/  CS2R R6, SRZ ;  /* 0x0000000000067805 */ /* 0x000fc8000001ff00 */
[----:B------:R-:W-:-:S04]  /*c6e0*/  FMUL.FTZ R0, R0, 1 ;  /* 0x3f80000000007820 */ /* 0x000fc80000410000 */
[----:B------:R-:W0:Y:S02]  /*c6f0*/  F2F.F64.F32 R4, R0 ;  /* 0x0000000000047310 */ /* 0x000e240000201800 */
[----:B0-----:R-:W-:Y:S01]  /*c700*/  STG.E.128 desc[UR36][R16.64], R4 ;  /* 0x0000000410007986 */ /* 0x001fe2000c101d24 */
[----:B------:R-:W-:Y:S05]  /*c710*/  EXIT ;  /* 0x000000000000794d */ /* 0x000fea0003800000 */
.L_x_876:
[----:B------:R-:W-:-:S09]  /*c720*/  UISETP.NE.AND UP0, UPT, UR4, 0xf, UPT ;  /* 0x0000000f0400788c */ /* 0x000fd2000bf05270 */
[----:B------:R-:W-:Y:S05]  /*c730*/  BRA.U !UP0, `(.L_x_878) ;  /* 0x0000000108e87547 */ /* 0x000fea000b800000 */
[----:B------:R-:W-:-:S09]  /*c740*/  UISETP.NE.AND UP0, UPT, UR4, 0x17, UPT ;  /* 0x000000170400788c */ /* 0x000fd2000bf05270 */
[----:B------:R-:W-:Y:S05]  /*c750*/  BRA.U !UP0, `(.L_x_879) ;  /* 0x0000000108907547 */ /* 0x000fea000b800000 */
[----:B------:R-:W-:-:S09]  /*c760*/  UISETP.NE.AND UP0, UPT, UR4, 0x18, UPT ;  /* 0x000000180400788c */ /* 0x000fd2000bf05270 */
[----:B------:R-:W-:Y:S05]  /*c770*/  BRA.U !UP0, `(.L_x_880) ;  /* 0x0000000108447547 */ /* 0x000fea000b800000 */
.L_x_857:
[----:B------:R-:W-:Y:S01]  /*c780*/  MOV R0, 0x0 ;  /* 0x0000000000007802 */ /* 0x000fe20000000f00 */
[----:B------:R-:W0:Y:S01]  /*c790*/  LDCU.64 UR4, c[0x4][0x158] ;  /* 0x01002b00ff0477ac */ /* 0x000e220008000a00 */
[----:B------:R-:W-:Y:S02]  /*c7a0*/  HFMA2 R8, -RZ, RZ, 0, 6.020069122314453125e-06 ;  /* 0x00000065ff087431 */ /* 0x000fe400000001ff */
        /* <DEDUP_REMOVED lines=13> */
.L_x_881:
[----:B------:R-:W-:Y:S05]  /*c880*/  EXIT ;  /* 0x000000000000794d */ /* 0x000fea0003800000 */
.L_x_880:
        /* <DEDUP_REMOVED lines=13> */
.L_x_883:
[----:B------:R-:W-:Y:S05]  /*c960*/  BSYNC.RECONVERGENT B0 ;  /* 0x0000000000007941 */ /* 0x000fea0003800200 */
.L_x_882:
[----:B------:R-:W-:-:S05]  /*c970*/  LOP3.LUT R3, R0, 0x80, R3, 0xf8, !PT ;  /* 0x0000008000037812 */ /* 0x000fca00078ef803 */
[----:B------:R-:W-:Y:S01]  /*c980*/  STG.E.U8 desc[UR36][R16.64], R3 ;  /* 0x0000000310007986 */ /* 0x000fe2000c101124 */
[----:B------:R-:W-:Y:S05]  /*c990*/  EXIT ;  /* 0x000000000000794d */ /* 0x000fea0003800000 */
.L_x_879:
        /* <DEDUP_REMOVED lines=12> */
.L_x_885:
[----:B------:R-:W-:Y:S01]  /*ca60*/  HFMA2 R0, -RZ, RZ, 0, 7.569789886474609375e-06 ;  /* 0x0000007fff007431 */ /* 0x000fe200000001ff */
[----:B------:R-:W-:-:S04]  /*ca70*/  ISETP.GT.U32.AND P0, PT, R2, 0x7f800000, PT ;  /* 0x7f8000000200780c */ /* 0x000fc80003f04070 */
[----:B------:R-:W-:-:S09]  /*ca80*/  SEL R0, R0, 0x7c, P0 ;  /* 0x0000007c00007807 */ /* 0x000fd20000000000 */
.L_x_886:
[----:B------:R-:W-:Y:S05]  /*ca90*/  BSYNC.RECONVERGENT B0 ;  /* 0x0000000000007941 */ /* 0x000fea0003800200 */
.L_x_884:
[----:B------:R-:W-:-:S04]  /*caa0*/  SHF.R.U32.HI R3, RZ, 0x18, R3 ;  /* 0x00000018ff037819 */ /* 0x000fc80000011603 */
[----:B------:R-:W-:-:S05]  /*cab0*/  LOP3.LUT R3, R0, 0x80, R3, 0xf8, !PT ;  /* 0x0000008000037812 */ /* 0x000fca00078ef803 */
[----:B------:R-:W-:Y:S01]  /*cac0*/  STG.E.U8 desc[UR36][R16.64], R3 ;  /* 0x0000000310007986 */ /* 0x000fe2000c101124 */
[----:B------:R-:W-:Y:S05]  /*cad0*/  EXIT ;  /* 0x000000000000794d */ /* 0x000fea0003800000 */
.L_x_878:
[----:B------:R-:W-:-:S05]  /*cae0*/  HADD2.F32 R0, -RZ, R0.H0_H0 ;  /* 0x20000000ff007230 */ /* 0x000fca0000004100 */
[----:B------:R-:W-:-:S05]  /*caf0*/  F2FP.BF16.F32.PACK_AB R0, RZ, R0 ;  /* 0x00000000ff00723e */ /* 0x000fca00000010ff */
[----:B------:R-:W-:Y:S01]  /*cb00*/  STG.E.U16 desc[UR36][R16.64], R0 ;  /* 0x0000000010007986 */ /* 0x000fe2000c101524 */
[----:B------:R-:W-:Y:S05]  /*cb10*/  EXIT ;  /* 0x000000000000794d */ /* 0x000fea0003800000 */
.L_x_887:
        /* <DEDUP_REMOVED lines=14> */
.L_x_6595:


//--------------------- .text._ZN2at6native27unrolled_elementwise_kernelIZZZNS0_15tan_kernel_cudaERNS_18TensorIteratorBaseEENKUlvE0_clEvENKUlvE1_clEvEUlN3c104HalfEE_St5arrayIPcLm2EELi4E23TrivialOffsetCalculatorILi1EjESD_NS0_6memory12LoadWithCastILi1EEENSE_13StoreWithCastILi1EEEEEviT_T0_T2_T3_T4_T5_ --------------------------
	.section	.text._ZN2at6native27unrolled_elementwise_kernelIZZZNS0_15tan_kernel_cudaERNS_18TensorIteratorBaseEENKUlvE0_clEvENKUlvE1_clEvEUlN3c104HalfEE_St5arrayIPcLm2EELi4E23TrivialOffsetCalculatorILi1EjESD_NS0_6memory12LoadWithCastILi1EEENSE_13StoreWithCastILi1EEEEEviT_T0_T2_T3_T4_T5_,"ax",@progbits
	.align	128
        .global         _ZN2at6native27unrolled_elementwise_kernelIZZZNS0_15tan_kernel_cudaERNS_18TensorIteratorBaseEENKUlvE0_clEvENKUlvE1_clEvEUlN3c104HalfEE_St5arrayIPcLm2EELi4E23TrivialOffsetCalculatorILi1EjESD_NS0_6memory12LoadWithCastILi1EEENSE_13StoreWithCastILi1EEEEEviT_T0_T2_T3_T4_T5_
        .type           _ZN2at6native27unrolled_elementwise_kernelIZZZNS0_15tan_kernel_cudaERNS_18TensorIteratorBaseEENKUlvE0_clEvENKUlvE1_clEvEUlN3c104HalfEE_St5arrayIPcLm2EELi4E23TrivialOffsetCalculatorILi1EjESD_NS0_6memory12LoadWithCastILi1EEENSE_13StoreWithCastILi1EEEEEviT_T0_T2_T3_T4_T5_,@function
        .size           _ZN2at6native27unrolled_elementwise_kernelIZZZNS0_15tan_kernel_cudaERNS_18TensorIteratorBaseEENKUlvE0_clEvENKUlvE1_clEvEUlN3c104HalfEE_St5arrayIPcLm2EELi4E23TrivialOffsetCalculatorILi1EjESD_NS0_6memory12LoadWithCastILi1EEENSE_13StoreWithCastILi1EEEEEviT_T0_T2_T3_T4_T5_,(.L_x_6596 - _ZN2at6native27unrolled_elementwise_kernelIZZZNS0_15tan_kernel_cudaERNS_18TensorIteratorBaseEENKUlvE0_clEvENKUlvE1_clEvEUlN3c104HalfEE_St5arrayIPcLm2EELi4E23TrivialOffsetCalculatorILi1EjESD_NS0_6memory12LoadWithCastILi1EEENSE_13StoreWithCastILi1EEEEEviT_T0_T2_T3_T4_T5_)
        .other          _ZN2at6native27unrolled_elementwise_kernelIZZZNS0_15tan_kernel_cudaERNS_18TensorIteratorBaseEENKUlvE0_clEvENKUlvE1_clEvEUlN3c104HalfEE_St5arrayIPcLm2EELi4E23TrivialOffsetCalculatorILi1EjESD_NS0_6memory12LoadWithCastILi1EEENSE_13StoreWithCastILi1EEEEEviT_T0_T2_T3_T4_T5_,@"STO_CUDA_ENTRY STV_DEFAULT"
_ZN2at6native27unrolled_elementwise_kernelIZZZNS0_15tan_kernel_cudaERNS_18TensorIteratorBaseEENKUlvE0_clEvENKUlvE1_clEvEUlN3c104HalfEE_St5arrayIPcLm2EELi4E23TrivialOffsetCalculatorILi1EjESD_NS0_6memory12LoadWithCastILi1EEENSE_13StoreWithCastILi1EEEEEviT_T0_T2_T3_T4_T5_:
.text._ZN2at6native27unrolled_elementwise_kernelIZZZNS0_15tan_kernel_cudaERNS_18TensorIteratorBaseEENKUlvE0_clEvENKUlvE1_clEvEUlN3c104HalfEE_St5arrayIPcLm2EELi4E23TrivialOffsetCalculatorILi1EjESD_NS0_6memory12LoadWithCastILi1EEENSE_13StoreWithCastILi1EEEEEviT_T0_T2_T3_T4_T5_:
        /* <DEDUP_REMOVED lines=31> */
[----:B0-----:R-:W-:-:S04]  /*01f0*/  F2FP.F16.F32.PACK_AB R0, RZ, R0 ;  /* 0x00000000ff00723e */ /* 0x001fc800000000ff */
[----:B------:R-:W-:Y:S01]  /*0200*/  PRMT R16, R0, 0x7610, R16 ;  /* 0x0000761000107816 */ /* 0x000fe20000000010 */
[----:B------:R-:W-:Y:S06]  /*0210*/  BRA `(.L_x_895) ;  /* 0x0000000c00e87947 */ /* 0x000fec0003800000 */
.L_x_893:
[----:B------:R-:W2:Y:S02]  /*0220*/  LDG.E.U8 R2, desc[UR36][R2.64] ;  /* 0x0000002402027981 */ /* 0x000ea4000c1e1100 */
[----:B--2---:R-:W-:-:S04]  /*0230*/  I2FP.F32.U32 R0, R2 ;  /* 0x0000000200007245 */ /* 0x004fc80000201000 */
[----:B------:R-:W-:-:S04]  /*0240*/  F2FP.F16.F32.PACK_AB R0, RZ, R0 ;  /* 0x00000000ff00723e */ /* 0x000fc800000000ff */
[----:B------:R-:W-:Y:S01]  /*0250*/  PRMT R16, R0, 0x7610, R16 ;  /* 0x0000761000107816 */ /* 0x000fe20000000010 */
[----:B------:R-:W-:Y:S06]  /*0260*/  BRA `(.L_x_895) ;  /* 0x0000000c00d47947 */ /* 0x000fec0003800000 */
.L_x_892:
        /* <DEDUP_REMOVED lines=8> */
[----:B0-----:R-:W-:-:S04]  /*02f0*/  F2FP.F16.F32.PACK_AB R0, RZ, R0 ;  /* 0x00000000ff00723e */ /* 0x001fc800000000ff */
[----:B------:R-:W-:Y:S01]  /*0300*/  PRMT R16, R0, 0x7610, R16 ;  /* 0x0000761000107816 */ /* 0x000fe20000000010 */
[----:B------:R-:W-:Y:S06]  /*0310*/  BRA `(.L_x_895) ;  /* 0x0000000c00a87947 */ /* 0x000fec0003800000 */
.L_x_897:
[----:B------:R-:W2:Y:S02]  /*0320*/  LDG.E R2, desc[UR36][R2.64] ;  /* 0x0000002402027981 */ /* 0x000ea4000c1e1900 */
[----:B--2---:R-:W-:-:S04]  /*0330*/  I2FP.F32.S32 R0, R2 ;  /* 0x0000000200007245 */ /* 0x004fc80000201400 */
[----:B------:R-:W-:-:S04]  /*0340*/  F2FP.F16.F32.PACK_AB R0, RZ, R0 ;  /* 0x00000000ff00723e */ /* 0x000fc800000000ff */
[----:B------:R-:W-:Y:S01]  /*0350*/  PRMT R16, R0, 0x7610, R16 ;  /* 0x0000761000107816 */ /* 0x000fe20000000010 */
[----:B------:R-:W-:Y:S06]  /*0360*/  BRA `(.L_x_895) ;  /* 0x0000000c00947947 */ /* 0x000fec0003800000 */
.L_x_896:
[----:B------:R-:W2:Y:S02]  /*0370*/  LDG.E.U16 R2, desc[UR36][R2.64] ;  /* 0x0000002402027981 */ /* 0x000ea4000c1e1500 */
[----:B--2---:R-:W0:Y:S02]  /*0380*/  I2F.S16 R0, R2 ;  /* 0x0000000200007306 */ /* 0x004e240000101400 */
[----:B0-----:R-:W-:-:S04]  /*0390*/  F2FP.F16.F32.PACK_AB R0, RZ, R0 ;  /* 0x00000000ff00723e */ /* 0x001fc800000000ff */
[----:B------:R-:W-:Y:S01]  /*03a0*/  PRMT R16, R0, 0x7610, R16 ;  /* 0x0000761000107816 */ /* 0x000fe20000000010 */
[----:B------:R-:W-:Y:S06]  /*03b0*/  BRA `(.L_x_895) ;  /* 0x0000000c00807947 */ /* 0x000fec0003800000 */
.L_x_891:
        /* <DEDUP_REMOVED lines=9> */
.L_x_899:
[----:B------:R1:W5:Y:S01]  /*0450*/  LDG.E.U16 R16, desc[UR36][R2.64] ;  /* 0x0000002402107981 */ /* 0x000362000c1e1500 */
[----:B------:R-:W-:Y:S05]  /*0460*/  BRA `(.L_x_895) ;  /* 0x0000000c00547947 */ /* 0x000fea0003800000 */
.L_x_898:
        /* <DEDUP_REMOVED lines=9> */
.L_x_901:
[----:B------:R0:W5:Y:S01]  /*0500*/  LDG.E.U16 R16, desc[UR36][R2.64] ;  /* 0x0000002402107981 */ /* 0x000162000c1e1500 */
[----:B------:R-:W-:Y:S05]  /*0510*/  BRA `(.L_x_895) ;  /* 0x0000000c00287947 */ /* 0x000fea0003800000 */
.L_x_900:
        /* <DEDUP_REMOVED lines=10> */
[----:B------:R-:W-:-:S04]  /*05c0*/  F2FP.F16.F32.PACK_AB R0, RZ, R0 ;  /* 0x00000000ff00723e */ /* 0x000fc800000000ff */
[----:B------:R-:W-:Y:S01]  /*05d0*/  PRMT R16, R0, 0x7610, R16 ;  /* 0x0000761000107816 */ /* 0x000fe20000000010 */
[----:B------:R-:W-:Y:S06]  /*05e0*/  BRA `(.L_x_895) ;  /* 0x0000000800f47947 */ /* 0x000fec0003800000 */
.L_x_890:
        /* <DEDUP_REMOVED lines=11> */
[----:B------:R-:W-:-:S04]  /*06a0*/  F2FP.F16.F32.PACK_AB R0, RZ, R0 ;  /* 0x00000000ff00723e */ /* 0x000fc800000000ff */
[----:B------:R-:W-:Y:S01]  /*06b0*/  PRMT R16, R0, 0x7610, R16 ;  /* 0x0000761000107816 */ /* 0x000fe20000000010 */
[----:B------:R-:W-:Y:S06]  /*06c0*/  BRA `(.L_x_895) ;  /* 0x0000000800bc7947 */ /* 0x000fec0003800000 */
.L_x_904:
        /* <DEDUP_REMOVED lines=13> */
.L_x_903:
        /* <DEDUP_REMOVED lines=27> */
.L_x_906:
        /* <DEDUP_REMOVED lines=11> */
[----:B------:R-:W-:-:S04]  /*0a00*/  F2FP.F16.F32.PACK_AB R0, RZ, R0 ;  /* 0x00000000ff00723e */ /* 0x000fc800000000ff */
[----:B------:R-:W-:Y:S01]  /*0a10*/  PRMT R16, R0, 0x7610, R16 ;  /* 0x0000761000107816 */ /* 0x000fe20000000010 */
[----:B------:R-:W-:Y:S06]  /*0a20*/  BRA `(.L_x_895) ;  /* 0x0000000400e47947 */ /* 0x000fec0003800000 */
.L_x_905:
[----:B------:R-:W2:Y:S02]  /*0a30*/  LDG.E.U16 R0, desc[UR36][R2.64] ;  /* 0x0000002402007981 */ /* 0x000ea4000c1e1500 */
[----:B--2---:R-:W-:-:S05]  /*0a40*/  IMAD.U32 R0, R0, 0x10000, RZ ;  /* 0x0001000000007824 */ /* 0x004fca00078e00ff */
[----:B------:R-:W-:-:S04]  /*0a50*/  F2FP.F16.F32.PACK_AB R0, RZ, R0 ;  /* 0x00000000ff00723e */ /* 0x000fc800000000ff */
[----:B------:R-:W-:Y:S01]  /*0a60*/  PRMT R16, R0, 0x7610, R16 ;  /* 0x0000761000107816 */ /* 0x000fe20000000010 */
[----:B------:R-:W-:Y:S06]  /*0a70*/  BRA `(.L_x_895) ;  /* 0x0000000400d07947 */ /* 0x000fec0003800000 */
.L_x_902:
        /* <DEDUP_REMOVED lines=10> */
[----:B------:R-:W-:-:S04]  /*0b20*/  F2FP.F16.F32.PACK_AB R0, RZ, R0 ;  /* 0x00000000ff00723e */ /* 0x000fc800000000ff */
[----:B------:R-:W-:Y:S01]  /*0b30*/  PRMT R16, R0, 0x7610, R16 ;  /* 0x0000761000107816 */ /* 0x000fe20000000010 */
[----:B------:R-:W-:Y:S06]  /*0b40*/  BRA `(.L_x_895) ;  /* 0x00000004009c7947 */ /* 0x000fec0003800000 */
.L_x_909:
        /* <DEDUP_REMOVED lines=21> */
.L_x_913:
[----:B------:R-:W-:Y:S05]  /*0ca0*/  BSYNC.RECONVERGENT B1 ;  /* 0x0000000000017941 */ /* 0x000fea0003800200 */
.L_x_912:
[----:B------:R-:W-:Y:S01]  /*0cb0*/  IMAD.SHL.U32 R0, R0, 0x100000, RZ ;  /* 0x0010000000007824 */ /* 0x000fe200078e00ff */
[----:B------:R-:W-:-:S04]  /*0cc0*/  LEA R2, R2, 0x3b800000, 0x17 ;  /* 0x3b80000002027811 */ /* 0x000fc800078eb8ff */
[----:B------:R-:W-:-:S07]  /*0cd0*/  LOP3.LUT R0, R2, R0, R7, 0xfe, !PT ;  /* 0x0000000002007212 */ /* 0x000fce00078efe07 */
.L_x_911:
[----:B------:R-:W-:Y:S05]  /*0ce0*/  BSYNC.RECONVERGENT B0 ;  /* 0x0000000000007941 */ /* 0x000fea0003800200 */
.L_x_910:
[----:B------:R-:W-:-:S04]  /*0cf0*/  F2FP.F16.F32.PACK_AB R0, RZ, R0 ;  /* 0x00000000ff00723e */ /* 0x000fc800000000ff */
[----:B------:R-:W-:Y:S01]  /*0d00*/  PRMT R16, R0, 0x7610, R16 ;  /* 0x0000761000107816 */ /* 0x000fe20000000010 */
[----:B------:R-:W-:Y:S06]  /*0d10*/  BRA `(.L_x_895) ;  /* 0x0000000400287947 */ /* 0x000fec0003800000 */
.L_x_908:
        /* <DEDUP_REMOVED lines=21> */
.L_x_917:
[----:B------:R-:W-:Y:S05]  /*0e70*/  BSYNC.RECONVERGENT B1 ;  /* 0x0000000000017941 */ /* 0x000fea0003800200 */
.L_x_916:
[----:B------:R-:W-:Y:S01]  /*0e80*/  IMAD.SHL.U32 R0, R0, 0x200000, RZ ;  /* 0x0020000000007824 */ /* 0x000fe200078e00ff */
[----:B------:R-:W-:-:S04]  /*0e90*/  LEA R2, R2, 0x37800000, 0x17 ;  /* 0x3780000002027811 */ /* 0x000fc800078eb8ff */
[----:B------:R-:W-:-:S07]  /*0ea0*/  LOP3.LUT R0, R2, R0, R7, 0xfe, !PT ;  /* 0x0000000002007212 */ /* 0x000fce00078efe07 */
.L_x_915:
[----:B------:R-:W-:Y:S05]  /*0eb0*/  BSYNC.RECONVERGENT B0 ;  /* 0x0000000000007941 */ /* 0x000fea0003800200 */
.L_x_914:
[----:B------:R-:W-:-:S04]  /*0ec0*/  F2FP.F16.F32.PACK_AB R0, RZ, R0 ;  /* 0x00000000ff00723e */ /* 0x000fc800000000ff */
[----:B------:R-:W-:Y:S01]  /*0ed0*/  PRMT R16, R0, 0x7610, R16 ;  /* 0x0000761000107816 */ /* 0x000fe20000000010 */
[----:B------:R-:W-:Y:S06]  /*0ee0*/  BRA `(.L_x_895) ;  /* 0x0000000000b47947 */ /* 0x000fec0003800000 */
.L_x_907:
[----:B------:R-:W-:-:S09]  /*0ef0*/  UISETP.NE.AND UP0, UPT, UR4, 0x1c, UPT ;  /* 0x0000001c0400788c */ /* 0x000fd2000bf05270 */
[----:B------:R-:W-:Y:S05]  /*0f00*/  BRA.U !UP0, `(.L_x_918) ;  /* 0x00000001089c7547 */ /* 0x000fea000b800000 */
[----:B------:R-:W-:-:S09]  /*0f10*/  UISETP.NE.AND UP0, UPT, UR4, 0x1d, UPT ;  /* 0x0000001d0400788c */ /* 0x000fd2000bf05270 */
[----:B------:R-:W-:Y:S05]  /*0f20*/  BRA.U !UP0, `(.L_x_919) ;  /* 0x0000000108807547 */ /* 0x000fea000b800000 */
[----:B------:R-:W-:-:S09]  /*0f30*/  UISETP.NE.AND UP0, UPT, UR4, 0x2c, UPT ;  /* 0x0000002c0400788c */ /* 0x000fd2000bf05270 */
[----:B------:R-:W-:Y:S05]  /*0f40*/  BRA.U !UP0, `(.L_x_920) ;  /* 0x0000000108487547 */ /* 0x000fea000b800000 */
.L_x_894:
        /* <DEDUP_REMOVED lines=16> */
.L_x_921:
[----:B------:R-:W-:Y:S01]  /*1050*/  PRMT R16, RZ, 0x7610, R16 ;  /* 0x00007610ff107816 */ /* 0x000fe20000000010 */
[----:B------:R-:W-:Y:S06]  /*1060*/  BRA `(.L_x_895) ;  /* 0x0000000000547947 */ /* 0x000fec0003800000 */
.L_x_920:
        /* <DEDUP_REMOVED lines=8> */
.L_x_923:
[----:B------:R-:W-:Y:S05]  /*10f0*/  BSYNC.RECONVERGENT B0 ;  /* 0x0000000000007941 */ /* 0x000fea0003800200 */
.L_x_922:
[----:B------:R-:W-:-:S04]  /*1100*/  F2FP.F16.F32.PACK_AB R0, RZ, R0 ;  /* 0x00000000ff00723e */ /* 0x000fc800000000ff */
[----:B------:R-:W-:Y:S01]  /*1110*/  PRMT R16, R0, 0x7610, R16 ;  /* 0x0000761000107816 */ /* 0x000fe20000000010 */
[----:B------:R-:W-:Y:S06]  /*1120*/  BRA `(.L_x_895) ;  /* 0x0000000000247947 */ /* 0x000fec0003800000 */
.L_x_919:
[----:B------:R-:W2:Y:S02]  /*1130*/  LDG.E.64 R2, desc[UR36][R2.64] ;  /* 0x0000002402027981 */ /* 0x000ea4000c1e1b00 */
[----:B--2---:R-:W0:Y:S02]  /*1140*/  I2F.U64 R0, R2 ;  /* 0x0000000200007312 */ /* 0x004e240000301000 */
[----:B0-----:R-:W-:-:S04]  /*1150*/  F2FP.F16.F32.PACK_AB R0, RZ, R0 ;  /* 0x00000000ff00723e */ /* 0x001fc800000000ff */
[----:B------:R-:W-:Y:S01]  /*1160*/  PRMT R16, R0, 0x7610, R16 ;  /* 0x0000761000107816 */ /* 0x000fe20000000010 */
[----:B------:R-:W-:Y:S06]  /*1170*/  BRA `(.L_x_895) ;  /* 0x0000000000107947 */ /* 0x000fec0003800000 */
.L_x_918:
[----:B------:R-:W2:Y:S02]  /*1180*/  LDG.E R2, desc[UR36][R2.64] ;  /* 0x0000002402027981 */ /* 0x000ea4000c1e1900 */
[----:B--2---:R-:W-:-:S04]  /*1190*/  I2FP.F32.U32 R0, R2 ;  /* 0x0000000200007245 */ /* 0x004fc80000201000 */
[----:B------:R-:W-:-:S04]  /*11a0*/  F2FP.F16.F32.PACK_AB R0, RZ, R0 ;  /* 0x00000000ff00723e */ /* 0x000fc800000000ff */
[----:B------:R-:W-:-:S07]  /*11b0*/  PRMT R16, R0, 0x7610, R16 ;  /* 0x0000761000107816 */ /* 0x000fce0000000010 */
.L_x_895:
[----:B------:R-:W-:-:S07]  /*11c0*/  VIADD R22, R19, 0x80 ;  /* 0x0000008013167836 */ /* 0x000fce0000000000 */
.L_x_889:
[----:B------:R-:W-:Y:S05]  /*11d0*/  BSYNC.RECONVERGENT B6 ;  /* 0x0000000000067941 */ /* 0x000fea0003800200 */
.L_x_888:
[----:B------:R-:W-:Y:S01]  /*11e0*/  ISETP.GE.AND P0, PT, R22, R17, PT ;  /* 0x000000111600720c */ /* 0x000fe20003f06270 */
[----:B------:R-:W-:Y:S01]  /*11f0*/  BSSY.RECONVERGENT B6, `(.L_x_924) ;  /* 0x0000114000067945 */ /* 0x000fe20003800200 */
[----:B------:R-:W-:-:S11]  /*1200*/  PRMT R23, RZ, 0x7610, R23 ;  /* 0x00007610ff177816 */ /* 0x000fd60000000017 */
[----:B------:R-:W-:Y:S05]  /*1210*/  @P0 BRA `(.L_x_925) ;  /* 0x0000001000440947 */ /* 0x000fea0003800000 */
[----:B01----:R-:W0:Y:S01]  /*1220*/  LDC.64 R2, c[0x0][0x390] ;  /* 0x0000e400ff027b82 */ /* 0x003e220000000a00 */
        /* <DEDUP_REMOVED lines=21> */
.L_x_929:
[----:B------:R-:W2:Y:S02]  /*1380*/  LDG.E.U8 R2, desc[UR36][R2.64] ;  /* 0x0000002402027981 */ /* 0x000ea4000c1e1100 */
[----:B--2---:R-:W-:-:S04]  /*1390*/  I2FP.F32.U32 R0, R2 ;  /* 0x0000000200007245 */ /* 0x004fc80000201000 */
[----:B------:R-:W-:-:S04]  /*13a0*/  F2FP.F16.F32.PACK_AB R0, RZ, R0 ;  /* 0x00000000ff00723e */ /* 0x000fc800000000ff */
[----:B------:R-:W-:Y:S01]  /*13b0*/  PRMT R23, R0, 0x7610, R23 ;  /* 0x0000761000177816 */ /* 0x000fe20000000017 */
[----:B------:R-:W-:Y:S06]  /*13c0*/  BRA `(.L_x_931) ;  /* 0x0000000c00d47947 */ /* 0x000fec0003800000 */
.L_x_928:
        /* <DEDUP_REMOVED lines=11> */
.L_x_933:
[----:B------:R-:W2:Y:S02]  /*1480*/  LDG.E R2, desc[UR36][R2.64] ;  /* 0x0000002402027981 */ /* 0x000ea4000c1e1900 */
[----:B--2---:R-:W-:-:S04]  /*1490*/  I2FP.F32.S32 R0, R2 ;  /* 0x0000000200007245 */ /* 0x004fc80000201400 */
[----:B------:R-:W-:-:S04]  /*14a0*/  F2FP.F16.F32.PACK_AB R0, RZ, R0 ;  /* 0x00000000ff00723e */ /* 0x000fc800000000ff */
[----:B------:R-:W-:Y:S01]  /*14b0*/  PRMT R23, R0, 0x7610, R23 ;  /* 0x0000761000177816 */ /* 0x000fe20000000017 */
[----:B------:R-:W-:Y:S06]  /*14c0*/  BRA `(.L_x_931) ;  /* 0x0000000c00947947 */ /* 0x000fec0003800000 */
.L_x_932:
[----:B------:R-:W2:Y:S02]  /*14d0*/  LDG.E.U16 R2, desc[UR36][R2.64] ;  /* 0x0000002402027981 */ /* 0x000ea4000c1e1500 */
[----:B--2---:R-:W0:Y:S02]  /*14e0*/  I2F.S16 R0, R2 ;  /* 0x0000000200007306 */ /* 0x004e240000101400 */
[----:B0-----:R-:W-:-:S04]  /*14f0*/  F2FP.F16.F32.PACK_AB R0, RZ, R0 ;  /* 0x00000000ff00723e */ /* 0x001fc800000000ff */
[----:B------:R-:W-:Y:S01]  /*1500*/  PRMT R23, R0, 0x7610, R23 ;  /* 0x0000761000177816 */ /* 0x000fe20000000017 */
[----:B------:R-:W-:Y:S06]  /*1510*/  BRA `(.L_x_931) ;  /* 0x0000000c00807947 */ /* 0x000fec0003800000 */
.L_x_927:
        /* <DEDUP_REMOVED lines=9> */
.L_x_935:
[----:B------:R0:W5:Y:S01]  /*15b0*/  LDG.E.U16 R23, desc[UR36][R2.64] ;  /* 0x0000002402177981 */ /* 0x000162000c1e1500 */
[----:B------:R-:W-:Y:S05]  /*15c0*/  BRA `(.L_x_931) ;  /* 0x0000000c00547947 */ /* 0x000fea0003800000 */
.L_x_934:
        /* <DEDUP_REMOVED lines=9> */
.L_x_937:
[----:B------:R1:W5:Y:S01]  /*1660*/  LDG.E.U16 R23, desc[UR36][R2.64] ;  /* 0x0000002402177981 */ /* 0x000362000c1e1500 */
[----:B------:R-:W-:Y:S05]  /*1670*/  BRA `(.L_x_931) ;  /* 0x0000000c00287947 */ /* 0x000fea0003800000 */
.L_x_936:
        /* <DEDUP_REMOVED lines=13> */
.L_x_926:
        /* <DEDUP_REMOVED lines=14> */
.L_x_940:
        /* <DEDUP_REMOVED lines=13> */
.L_x_939:
        /* <DEDUP_REMOVED lines=27> */
.L_x_942:
        /* <DEDUP_REMOVED lines=11> */
[----:B------:R-:W-:-:S04]  /*1b60*/  F2FP.F16.F32.PACK_AB R0, RZ, R0 ;  /* 0x00000000ff00723e */ /* 0x000fc800000000ff */
[----:B------:R-:W-:Y:S01]  /*1b70*/  PRMT R23, R0, 0x7610, R23 ;  /* 0x0000761000177816 */ /* 0x000fe20000000017 */
[----:B------:R-:W-:Y:S06]  /*1b80*/  BRA `(.L_x_931) ;  /* 0x0000000400e47947 */ /* 0x000fec0003800000 */
.L_x_941:
[----:B------:R-:W2:Y:S02]  /*1b90*/  LDG.E.U16 R0, desc[UR36][R2.64] ;  /* 0x0000002402007981 */ /* 0x000ea4000c1e1500 */
[----:B--2---:R-:W-:-:S05]  /*1ba0*/  IMAD.U32 R0, R0, 0x10000, RZ ;  /* 0x0001000000007824 */ /* 0x004fca00078e00ff */
[----:B------:R-:W-:-:S04]  /*1bb0*/  F2FP.F16.F32.PACK_AB R0, RZ, R0 ;  /* 0x00000000ff00723e */ /* 0x000fc800000000ff */
[----:B------:R-:W-:Y:S01]  /*1bc0*/  PRMT R23, R0, 0x7610, R23 ;  /* 0x0000761000177816 */ /* 0x000fe20000000017 */
[----:B------:R-:W-:Y:S06]  /*1bd0*/  BRA `(.L_x_931) ;  /* 0x0000000400d07947 */ /* 0x000fec0003800000 */
.L_x_938:
        /* <DEDUP_REMOVED lines=13> */
.L_x_945:
        /* <DEDUP_REMOVED lines=21> */
.L_x_949:
[----:B------:R-:W-:Y:S05]  /*1e00*/  BSYNC.RECONVERGENT B1 ;  /* 0x0000000000017941 */ /* 0x000fea0003800200 */
.L_x_948:
[----:B------:R-:W-:Y:S01]  /*1e10*/  IMAD.SHL.U32 R0, R0, 0x100000, RZ ;  /* 0x0010000000007824 */ /* 0x000fe200078e00ff */
[----:B------:R-:W-:-:S04]  /*1e20*/  LEA R2, R2, 0x3b800000, 0x17 ;  /* 0x3b80000002027811 */ /* 0x000fc800078eb8ff */
[----:B------:R-:W-:-:S07]  /*1e30*/  LOP3.LUT R0, R2, R0, R7, 0xfe, !PT ;  /* 0x0000000002007212 */ /* 0x000fce00078efe07 */
.L_x_947:
[----:B------:R-:W-:Y:S05]  /*1e40*/  BSYNC.RECONVERGENT B0 ;  /* 0x0000000000007941 */ /* 0x000fea0003800200 */
.L_x_946:
[----:B------:R-:W-:-:S04]  /*1e50*/  F2FP.F16.F32.PACK_AB R0, RZ, R0 ;  /* 0x00000000ff00723e */ /* 0x000fc800000000ff */
[----:B------:R-:W-:Y:S01]  /*1e60*/  PRMT R23, R0, 0x7610, R23 ;  /* 0x0000761000177816 */ /* 0x000fe20000000017 */
[----:B------:R-:W-:Y:S06]  /*1e70*/  BRA `(.L_x_931) ;  /* 0x0000000400287947 */ /* 0x000fec0003800000 */
.L_x_944:
        /* <DEDUP_REMOVED lines=21> */
.L_x_953:
[----:B------:R-:W-:Y:S05]  /*1fd0*/  BSYNC.RECONVERGENT B1 ;  /* 0x0000000000017941 */ /* 0x000fea0003800200 */
.L_x_952:
[----:B------:R-:W-:Y:S01]  /*1fe0*/  IMAD.SHL.U32 R0, R0, 0x200000, RZ ;  /* 0x0020000000007824 */ /* 0x000fe200078e00ff */
[----:B------:R-:W-:-:S04]  /*1ff0*/  LEA R2, R2, 0x37800000, 0x17 ;  /* 0x3780000002027811 */ /* 0x000fc800078eb8ff */
[----:B------:R-:W-:-:S07]  /*2000*/  LOP3.LUT R0, R2, R0, R7, 0xfe, !PT ;  /* 0x0000000002007212 */ /* 0x000fce00078efe07 */
.L_x_951:
[----:B------:R-:W-:Y:S05]  /*2010*/  BSYNC.RECONVERGENT B0 ;  /* 0x0000000000007941 */ /* 0x000fea0003800200 */
.L_x_950:
[----:B------:R-:W-:-:S04]  /*2020*/  F2FP.F16.F32.PACK_AB R0, RZ, R0 ;  /* 0x00000000ff00723e */ /* 0x000fc800000000ff */
[----:B------:R-:W-:Y:S01]  /*2030*/  PRMT R23, R0, 0x7610, R23 ;  /* 0x0000761000177816 */ /* 0x000fe20000000017 */
[----:B------:R-:W-:Y:S06]  /*2040*/  BRA `(.L_x_931) ;  /* 0x0000000000b47947 */ /* 0x000fec0003800000 */
.L_x_943:
        /* <DEDUP_REMOVED lines=14> */
.L_x_957:
[----:B------:R-:W-:Y:S05]  /*2130*/  BSYNC.RECONVERGENT B0 ;  /* 0x0000000000007941 */ /* 0x000fea0003800200 */
.L_x_956:
[----:B------:R-:W-:-:S04]  /*2140*/  F2FP.F16.F32.PACK_AB R0, RZ, R0 ;  /* 0x00000000ff00723e */ /* 0x000fc800000000ff */
[----:B------:R-:W-:Y:S01]  /*2150*/  PRMT R23, R0, 0x7610, R23 ;  /* 0x0000761000177816 */ /* 0x000fe20000000017 */
[----:B------:R-:W-:Y:S06]  /*2160*/  BRA `(.L_x_931) ;  /* 0x00000000006c7947 */ /* 0x000fec0003800000 */
.L_x_930:
        /* <DEDUP_REMOVED lines=16> */
.L_x_958:
[----:B------:R-:W-:Y:S01]  /*2270*/  PRMT R23, RZ, 0x7610, R23 ;  /* 0x00007610ff177816 */ /* 0x000fe20000000017 */
[----:B------:R-:W-:Y:S06]  /*2280*/  BRA `(.L_x_931) ;  /* 0x0000000000247947 */ /* 0x000fec0003800000 */
.L_x_955:
[----:B------:R-:W2:Y:S02]  /*2290*/  LDG.E.64 R2, desc[UR36][R2.64] ;  /* 0x0000002402027981 */ /* 0x000ea4000c1e1b00 */
[----:B--2---:R-:W0:Y:S02]  /*22a0*/  I2F.U64 R0, R2 ;  /* 0x0000000200007312 */ /* 0x004e240000301000 */
[----:B0-----:R-:W-:-:S04]  /*22b0*/  F2FP.F16.F32.PACK_AB R0, RZ, R0 ;  /* 0x00000000ff00723e */ /* 0x001fc800000000ff */
[----:B------:R-:W-:Y:S01]  /*22c0*/  PRMT R23, R0, 0x7610, R23 ;  /* 0x0000761000177816 */ /* 0x000fe20000000017 */
[----:B------:R-:W-:Y:S06]  /*22d0*/  BRA `(.L_x_931) ;  /* 0x0000000000107947 */ /* 0x000fec0003800000 */
.L_x_954:
[----:B------:R-:W2:Y:S02]  /*22e0*/  LDG.E R2, desc[UR36][R2.64] ;  /* 0x0000002402027981 */ /* 0x000ea4000c1e1900 */
[----:B--2---:R-:W-:-:S04]  /*22f0*/  I2FP.F32.U32 R0, R2 ;  /* 0x0000000200007245 */ /* 0x004fc80000201000 */
[----:B------:R-:W-:-:S04]  /*2300*/  F2FP.F16.F32.PACK_AB R0, RZ, R0 ;  /* 0x00000000ff00723e */ /* 0x000fc800000000ff */
[----:B------:R-:W-:-:S07]  /*2310*/  PRMT R23, R0, 0x7610, R23 ;  /* 0x0000761000177816 */ /* 0x000fce0000000017 */
.L_x_931:
[----:B------:R-:W-:-:S07]  /*2320*/  VIADD R22, R22, 0x80 ;  /* 0x0000008016167836 */ /* 0x000fce0000000000 */
.L_x_925:
[----:B------:R-:W-:Y:S05]  /*2330*/  BSYNC.RECONVERGENT B6 ;  /* 0x0000000000067941 */ /* 0x000fea0003800200 */
.L_x_924:
        /* <DEDUP_REMOVED lines=26> */
.L_x_964:
[----:B------:R-:W2:Y:S02]  /*24e0*/  LDG.E.U8 R2, desc[UR36][R2.64] ;  /* 0x0000002402027981 */ /* 0x000ea4000c1e1100 */
[----:B--2---:R-:W-:-:S04]  /*24f0*/  I2FP.F32.U32 R0, R2 ;  /* 0x0000000200007245 */ /* 0x004fc80000201000 */
[----:B------:R-:W-:-:S04]  /*2500*/  F2FP.F16.F32.PACK_AB R0, RZ, R0 ;  /* 0x00000000ff00723e */ /* 0x000fc800000000ff */
[----:B------:R-:W-:Y:S01]  /*2510*/  PRMT R24, R0, 0x7610, R24 ;  /* 0x0000761000187816 */ /* 0x000fe20000000018 */
[----:B------:R-:W-:Y:S06]  /*2520*/  BRA `(.L_x_966) ;  /* 0x0000000c00d47947 */ /* 0x000fec0003800000 */
.L_x_963:
        /* <DEDUP_REMOVED lines=11> */
.L_x_968:
[----:B------:R-:W2:Y:S02]  /*25e0*/  LDG.E R2, desc[UR36][R2.64] ;  /* 0x0000002402027981 */ /* 0x000ea4000c1e1900 */
[----:B--2---:R-:W-:-:S04]  /*25f0*/  I2FP.F32.S32 R0, R2 ;  /* 0x0000000200007245 */ /* 0x004fc80000201400 */
[----:B------:R-:W-:-:S04]  /*2600*/  F2FP.F16.F32.PACK_AB R0, RZ, R0 ;  /* 0x00000000ff00723e */ /* 0x000fc800000000ff */
[----:B------:R-:W-:Y:S01]  /*2610*/  PRMT R24, R0, 0x7610, R24 ;  /* 0x0000761000187816 */ /* 0x000fe20000000018 */
[----:B------:R-:W-:Y:S06]  /*2620*/  BRA `(.L_x_966) ;  /* 0x0000000c00947947 */ /* 0x000fec0003800000 */
.L_x_967:
[----:B------:R-:W2:Y:S02]  /*2630*/  LDG.E.U16 R2, desc[UR36][R2.64] ;  /* 0x0000002402027981 */ /* 0x000ea4000c1e1500 */
[----:B--2---:R-:W0:Y:S02]  /*2640*/  I2F.S16 R0, R2 ;  /* 0x0000000200007306 */ /* 0x004e240000101400 */
[----:B0-----:R-:W-:-:S04]  /*2650*/  F2FP.F16.F32.PACK_AB R0, RZ, R0 ;  /* 0x00000000ff00723e */ /* 0x001fc800000000ff */
[----:B------:R-:W-:Y:S01]  /*2660*/  PRMT R24, R0, 0x7610, R24 ;  /* 0x0000761000187816 */ /* 0x000fe20000000018 */
[----:B------:R-:W-:Y:S06]  /*2670*/  BRA `(.L_x_966) ;  /* 0x0000000c00807947 */ /* 0x000fec0003800000 */
.L_x_962:
        /* <DEDUP_REMOVED lines=9> */
.L_x_970:
[----:B------:R0:W5:Y:S01]  /*2710*/  LDG.E.U16 R24, desc[UR36][R2.64] ;  /* 0x0000002402187981 */ /* 0x000162000c1e1500 */
[----:B------:R-:W-:Y:S05]  /*2720*/  BRA `(.L_x_966) ;  /* 0x0000000c00547947 */ /* 0x000fea0003800000 */
.L_x_969:
        /* <DEDUP_REMOVED lines=9> */
.L_x_972:
[----:B------:R1:W5:Y:S01]  /*27c0*/  LDG.E.U16 R24, desc[UR36][R2.64] ;  /* 0x0000002402187981 */ /* 0x000362000c1e1500 */
[----:B------:R-:W-:Y:S05]  /*27d0*/  BRA `(.L_x_966) ;  /* 0x0000000c00287947 */ /* 0x000fea0003800000 */
.L_x_971:
        /* <DEDUP_REMOVED lines=13> */
.L_x_961:
        /* <DEDUP_REMOVED lines=14> */
.L_x_975:
        /* <DEDUP_REMOVED lines=13> */
.L_x_974:
        /* <DEDUP_REMOVED lines=27> */
.L_x_977:
        /* <DEDUP_REMOVED lines=14> */
.L_x_976:
[----:B------:R-:W2:Y:S02]  /*2cf0*/  LDG.E.U16 R0, desc[UR36][R2.64] ;  /* 0x0000002402007981 */ /* 0x000ea4000c1e1500 */
[----:B--2---:R-:W-:-:S05]  /*2d00*/  IMAD.U32 R0, R0, 0x10000, RZ ;  /* 0x0001000000007824 */ /* 0x004fca00078e00ff */
[----:B------:R-:W-:-:S04]  /*2d10*/  F2FP.F16.F32.PACK_AB R0, RZ, R0 ;  /* 0x00000000ff00723e */ /* 0x000fc800000000ff */
[----:B------:R-:W-:Y:S01]  /*2d20*/  PRMT R24, R0, 0x7610, R24 ;  /* 0x0000761000187816 */ /* 0x000fe20000000018 */
[----:B------:R-:W-:Y:S06]  /*2d30*/  BRA `(.L_x_966) ;  /* 0x0000000400d07947 */ /* 0x000fec0003800000 */
.L_x_973:
        /* <DEDUP_REMOVED lines=13> */
.L_x_980:
        /* <DEDUP_REMOVED lines=21> */
.L_x_984:
[----:B------:R-:W-:Y:S05]  /*2f60*/  BSYNC.RECONVERGENT B1 ;  /* 0x0000000000017941 */ /* 0x000fea0003800200 */
.L_x_983:
[----:B------:R-:W-:Y:S01]  /*2f70*/  IMAD.SHL.U32 R0, R0, 0x100000, RZ ;  /* 0x0010000000007824 */ /* 0x000fe200078e00ff */
[----:B------:R-:W-:-:S04]  /*2f80*/  LEA R2, R2, 0x3b800000, 0x17 ;  /* 0x3b80000002027811 */ /* 0x000fc800078eb8ff */
[----:B------:R-:W-:-:S07]  /*2f90*/  LOP3.LUT R0, R2, R0, R7, 0xfe, !PT ;  /* 0x0000000002007212 */ /* 0x000fce00078efe07 */
.L_x_982:
[----:B------:R-:W-:Y:S05]  /*2fa0*/  BSYNC.RECONVERGENT B0 ;  /* 0x0000000000007941 */ /* 0x000fea0003800200 */
.L_x_981:
[----:B------:R-:W-:-:S04]  /*2fb0*/  F2FP.F16.F32.PACK_AB R0, RZ, R0 ;  /* 0x00000000ff00723e */ /* 0x000fc800000000ff */
[----:B------:R-:W-:Y:S01]  /*2fc0*/  PRMT R24, R0, 0x7610, R24 ;  /* 0x0000761000187816 */ /* 0x000fe20000000018 */
[----:B------:R-:W-:Y:S06]  /*2fd0*/  BRA `(.L_x_966) ;  /* 0x0000000400287947 */ /* 0x000fec0003800000 */
.L_x_979:
        /* <DEDUP_REMOVED lines=21> */
.L_x_988:
[----:B------:R-:W-:Y:S05]  /*3130*/  BSYNC.RECONVERGENT B1 ;  /* 0x0000000000017941 */ /* 0x000fea0003800200 */
.L_x_987:
[----:B------:R-:W-:Y:S01]  /*3140*/  IMAD.SHL.U32 R0, R0, 0x200000, RZ ;  /* 0x0020000000007824 */ /* 0x000fe200078e00ff */
[----:B------:R-:W-:-:S04]  /*3150*/  LEA R2, R2, 0x37800000, 0x17 ;  /* 0x3780000002027811 */ /* 0x000fc800078eb8ff */
[----:B------:R-:W-:-:S07]  /*3160*/  LOP3.LUT R0, R2, R0, R7, 0xfe, !PT ;  /* 0x0000000002007212 */ /* 0x000fce00078efe07 */
.L_x_986:
[----:B------:R-:W-:Y:S05]  /*3170*/  BSYNC.RECONVERGENT B0 ;  /* 0x0000000000007941 */ /* 0x000fea0003800200 */
.L_x_985:
[----:B------:R-:W-:-:S04]  /*3180*/  F2FP.F16.F32.PACK_AB R0, RZ, R0 ;  /* 0x00000000ff00723e */ /* 0x000fc800000000ff */
[----:B------:R-:W-:Y:S01]  /*3190*/  PRMT R24, R0, 0x7610, R24 ;  /* 0x0000761000187816 */ /* 0x000fe20000000018 */
[----:B------:R-:W-:Y:S06]  /*31a0*/  BRA `(.L_x_966) ;  /* 0x0000000000b47947 */ /* 0x000fec0003800000 */
.L_x_978:
        /* <DEDUP_REMOVED lines=14> */
.L_x_992:
[----:B------:R-:W-:Y:S05]  /*3290*/  BSYNC.RECONVERGENT B0 ;  /* 0x0000000000007941 */ /* 0x000fea0003800200 */
.L_x_991:
[----:B------:R-:W-:-:S04]  /*32a0*/  F2FP.F16.F32.PACK_AB R0, RZ, R0 ;  /* 0x00000000ff00723e */ /* 0x000fc800000000ff */
[----:B------:R-:W-:Y:S01]  /*32b0*/  PRMT R24, R0, 0x7610, R24 ;  /* 0x0000761000187816 */ /* 0x000fe20000000018 */
[----:B------:R-:W-:Y:S06]  /*32c0*/  BRA `(.L_x_966) ;  /* 0x00000000006c7947 */ /* 0x000fec0003800000 */
.L_x_965:
        /* <DEDUP_REMOVED lines=16> */
.L_x_993:
[----:B------:R-:W-:Y:S01]  /*33d0*/  PRMT R24, RZ, 0x7610, R24 ;  /* 0x00007610ff187816 */ /* 0x000fe20000000018 */
[----:B------:R-:W-:Y:S06]  /*33e0*/  BRA `(.L_x_966) ;  /* 0x0000000000247947 */ /* 0x000fec0003800000 */
.L_x_990:
[----:B------:R-:W2:Y:S02]  /*33f0*/  LDG.E.64 R2, desc[UR36][R2.64] ;  /* 0x0000002402027981 */ /* 0x000ea4000c1e1b00 */
[----:B--2---:R-:W0:Y:S02]  /*3400*/  I2F.U64 R0, R2 ;  /* 0x0000000200007312 */ /* 0x004e240000301000 */
[----:B0-----:R-:W-:-:S04]  /*3410*/  F2FP.F16.F32.PACK_AB R0, RZ, R0 ;  /* 0x00000000ff00723e */ /* 0x001fc800000000ff */
[----:B------:R-:W-:Y:S01]  /*3420*/  PRMT R24, R0, 0x7610, R24 ;  /* 0x0000761000187816 */ /* 0x000fe20000000018 */
[----:B------:R-:W-:Y:S06]  /*3430*/  BRA `(.L_x_966) ;  /* 0x0000000000107947 */ /* 0x000fec0003800000 */
.L_x_989:
[----:B------:R-:W2:Y:S02]  /*3440*/  LDG.E R2, desc[UR36][R2.64] ;  /* 0x0000002402027981 */ /* 0x000ea4000c1e1900 */
[----:B--2---:R-:W-:-:S04]  /*3450*/  I2FP.F32.U32 R0, R2 ;  /* 0x0000000200007245 */ /* 0x004fc80000201000 */
[----:B------:R-:W-:-:S04]  /*3460*/  F2FP.F16.F32.PACK_AB R0, RZ, R0 ;  /* 0x00000000ff00723e */ /* 0x000fc800000000ff */
[----:B------:R-:W-:-:S07]  /*3470*/  PRMT R24, R0, 0x7610, R24 ;  /* 0x0000761000187816 */ /* 0x000fce0000000018 */
.L_x_966:
[----:B------:R-:W-:-:S07]  /*3480*/  VIADD R22, R22, 0x80 ;  /* 0x0000008016167836 */ /* 0x000fce0000000000 */
.L_x_960:
[----:B------:R-:W-:Y:S05]  /*3490*/  BSYNC.RECONVERGENT B6 ;  /* 0x0000000000067941 */ /* 0x000fea0003800200 */
.L_x_959:
        /* <DEDUP_REMOVED lines=25> */
.L_x_999:
[----:B------:R-:W2:Y:S02]  /*3630*/  LDG.E.U8 R2, desc[UR36][R2.64] ;  /* 0x0000002402027981 */ /* 0x000ea4000c1e1100 */
[----:B--2---:R-:W-:-:S04]  /*3640*/  I2FP.F32.U32 R0, R2 ;  /* 0x0000000200007245 */ /* 0x004fc80000201000 */
[----:B------:R-:W-:Y:S01]  /*3650*/  F2FP.F16.F32.PACK_AB R0, RZ, R0 ;  /* 0x00000000ff00723e */ /* 0x000fe200000000ff */
[----:B------:R-:W-:Y:S06]  /*3660*/  BRA `(.L_x_995) ;  /* 0x0000000c009c7947 */ /* 0x000fec0003800000 */
.L_x_998:
        /* <DEDUP_REMOVED lines=10> */
.L_x_1002:
[----:B------:R-:W2:Y:S02]  /*3710*/  LDG.E R2, desc[UR36][R2.64] ;  /* 0x0000002402027981 */ /* 0x000ea4000c1e1900 */
[----:B--2---:R-:W-:-:S04]  /*3720*/  I2FP.F32.S32 R0, R2 ;  /* 0x0000000200007245 */ /* 0x004fc80000201400 */
[----:B------:R-:W-:Y:S01]  /*3730*/  F2FP.F16.F32.PACK_AB R0, RZ, R0 ;  /* 0x00000000ff00723e */ /* 0x000fe200000000ff */
[----:B------:R-:W-:Y:S06]  /*3740*/  BRA `(.L_x_995) ;  /* 0x0000000c00647947 */ /* 0x000fec0003800000 */
.L_x_1001:
[----:B------:R-:W2:Y:S02]  /*3750*/  LDG.E.U16 R2, desc[UR36][R2.64] ;  /* 0x0000002402027981 */ /* 0x000ea4000c1e1500 */
[----:B--2---:R-:W0:Y:S02]  /*3760*/  I2F.S16 R0, R2 ;  /* 0x0000000200007306 */ /* 0x004e240000101400 */
[----:B0-----:R-:W-:Y:S01]  /*3770*/  F2FP.F16.F32.PACK_AB R0, RZ, R0 ;  /* 0x00000000ff00723e */ /* 0x001fe200000000ff */
[----:B------:R-:W-:Y:S06]  /*3780*/  BRA `(.L_x_995) ;  /* 0x0000000c00547947 */ /* 0x000fec0003800000 */
.L_x_997:
        /* <DEDUP_REMOVED lines=9> */
.L_x_1004:
[----:B------:R2:W5:Y:S01]  /*3820*/  LDG.E.U16 R0, desc[UR36][R2.64] ;  /* 0x0000002402007981 */ /* 0x000562000c1e1500 */
[----:B------:R-:W-:Y:S05]  /*3830*/  BRA `(.L_x_995) ;  /* 0x0000000c00287947 */ /* 0x000fea0003800000 */
.L_x_1003:
        /* <DEDUP_REMOVED lines=9> */
.L_x_1006:
[----:B------:R3:W5:Y:S01]  /*38d0*/  LDG.E.U16 R0, desc[UR36][R2.64] ;  /* 0x0000002402007981 */ /* 0x000762000c1e1500 */
[----:B------:R-:W-:Y:S05]  /*38e0*/  BRA `(.L_x_995) ;  /* 0x0000000800fc7947 */ /* 0x000fea0003800000 */
.L_x_1005:
        /* <DEDUP_REMOVED lines=12> */
.L_x_996:
        /* <DEDUP_REMOVED lines=13> */
.L_x_1009:
        /* <DEDUP_REMOVED lines=12> */
.L_x_1008:
        /* <DEDUP_REMOVED lines=27> */
.L_x_1011:
        /* <DEDUP_REMOVED lines=13> */
.L_x_1010:
[----:B------:R-:W2:Y:S02]  /*3dc0*/  LDG.E.U16 R0, desc[UR36][R2.64] ;  /* 0x0000002402007981 */ /* 0x000ea4000c1e1500 */
[----:B--2---:R-:W-:-:S05]  /*3dd0*/  IMAD.U32 R0, R0, 0x10000, RZ ;  /* 0x0001000000007824 */ /* 0x004fca00078e00ff */
[----:B------:R-:W-:Y:S01]  /*3de0*/  F2FP.F16.F32.PACK_AB R0, RZ, R0 ;  /* 0x00000000ff00723e */ /* 0x000fe200000000ff */
[----:B------:R-:W-:Y:S06]  /*3df0*/  BRA `(.L_x_995) ;  /* 0x0000000400b87947 */ /* 0x000fec0003800000 */
.L_x_1007:
        /* <DEDUP_REMOVED lines=12> */
.L_x_1014:
        /* <DEDUP_REMOVED lines=21> */
.L_x_1018:
[----:B------:R-:W-:Y:S05]  /*4010*/  BSYNC.RECONVERGENT B1 ;  /* 0x0000000000017941 */ /* 0x000fea0003800200 */
.L_x_1017:
[----:B------:R-:W-:Y:S01]  /*4020*/  IMAD.SHL.U32 R0, R0, 0x100000, RZ ;  /* 0x0010000000007824 */ /* 0x000fe200078e00ff */
[----:B------:R-:W-:-:S04]  /*4030*/  LEA R2, R2, 0x3b800000, 0x17 ;  /* 0x3b80000002027811 */ /* 0x000fc800078eb8ff */
[----:B------:R-:W-:-:S07]  /*4040*/  LOP3.LUT R0, R2, R0, R7, 0xfe, !PT ;  /* 0x0000000002007212 */ /* 0x000fce00078efe07 */
.L_x_1016:
[----:B------:R-:W-:Y:S05]  /*4050*/  BSYNC.RECONVERGENT B0 ;  /* 0x0000000000007941 */ /* 0x000fea0003800200 */
.L_x_1015:
[----:B------:R-:W-:Y:S01]  /*4060*/  F2FP.F16.F32.PACK_AB R0, RZ, R0 ;  /* 0x00000000ff00723e */ /* 0x000fe200000000ff */
[----:B------:R-:W-:Y:S06]  /*4070*/  BRA `(.L_x_995) ;  /* 0x0000000400187947 */ /* 0x000fec0003800000 */
.L_x_1013:
        /* <DEDUP_REMOVED lines=21> */
.L_x_1022:
[----:B------:R-:W-:Y:S05]  /*41d0*/  BSYNC.RECONVERGENT B1 ;  /* 0x0000000000017941 */ /* 0x000fea0003800200 */
.L_x_1021:
[----:B------:R-:W-:Y:S01]  /*41e0*/  IMAD.SHL.U32 R0, R0, 0x200000, RZ ;  /* 0x0020000000007824 */ /* 0x000fe200078e00ff */
[----:B------:R-:W-:-:S04]  /*41f0*/  LEA R2, R2, 0x37800000, 0x17 ;  /* 0x3780000002027811 */ /* 0x000fc800078eb8ff */
[----:B------:R-:W-:-:S07]  /*4200*/  LOP3.LUT R0, R2, R0, R7, 0xfe, !PT ;  /* 0x0000000002007212 */ /* 0x000fce00078efe07 */
.L_x_1020:
[----:B------:R-:W-:Y:S05]  /*4210*/  BSYNC.RECONVERGENT B0 ;  /* 0x0000000000007941 */ /* 0x000fea0003800200 */
.L_x_1019:
[----:B------:R-:W-:Y:S01]  /*4220*/  F2FP.F16.F32.PACK_AB R0, RZ, R0 ;  /* 0x00000000ff00723e */ /* 0x000fe200000000ff */
[----:B------:R-:W-:Y:S06]  /*4230*/  BRA `(.L_x_995) ;  /* 0x0000000000a87947 */ /* 0x000fec0003800000 */
.L_x_1012:
        /* <DEDUP_REMOVED lines=14> */
.L_x_1026:
[----:B------:R-:W-:Y:S05]  /*4320*/  BSYNC.RECONVERGENT B0 ;  /* 0x0000000000007941 */ /* 0x000fea0003800200 */
.L_x_1025:
[----:B------:R-:W-:Y:S01]  /*4330*/  F2FP.F16.F32.PACK_AB R0, RZ, R0 ;  /* 0x00000000ff00723e */ /* 0x000fe200000000ff */
[----:B------:R-:W-:Y:S06]  /*4340*/  BRA `(.L_x_995) ;  /* 0x0000000000647947 */ /* 0x000fec0003800000 */
.L_x_1000:
        /* <DEDUP_REMOVED lines=16> */
.L_x_1027:
[----:B------:R-:W-:Y:S01]  /*4450*/  PRMT R0, RZ, 0x7610, R0 ;  /* 0x00007610ff007816 */ /* 0x000fe20000000000 */
[----:B------:R-:W-:Y:S06]  /*4460*/  BRA `(.L_x_995) ;  /* 0x00000000001c7947 */ /* 0x000fec0003800000 */
.L_x_1024:
[----:B------:R-:W2:Y:S02]  /*4470*/  LDG.E.64 R2, desc[UR36][R2.64] ;  /* 0x0000002402027981 */ /* 0x000ea4000c1e1b00 */
[----:B--2---:R-:W0:Y:S02]  /*4480*/  I2F.U64 R0, R2 ;  /* 0x0000000200007312 */ /* 0x004e240000301000 */
[----:B0-----:R-:W-:Y:S01]  /*4490*/  F2FP.F16.F32.PACK_AB R0, RZ, R0 ;  /* 0x00000000ff00723e */ /* 0x001fe200000000ff */
[----:B------:R-:W-:Y:S06]  /*44a0*/  BRA `(.L_x_995) ;  /* 0x00000000000c7947 */ /* 0x000fec0003800000 */
.L_x_1023:
[----:B------:R-:W2:Y:S02]  /*44b0*/  LDG.E R2, desc[UR36][R2.64] ;  /* 0x0000002402027981 */ /* 0x000ea4000c1e1900 */
[----:B--2---:R-:W-:-:S04]  /*44c0*/  I2FP.F32.U32 R0, R2 ;  /* 0x0000000200007245 */ /* 0x004fc80000201000 */
[----:B------:R-:W-:-:S07]  /*44d0*/  F2FP.F16.F32.PACK_AB R0, RZ, R0 ;  /* 0x00000000ff00723e */ /* 0x000fce00000000ff */
.L_x_995:
[----:B------:R-:W-:Y:S05]  /*44e0*/  BSYNC.RECONVERGENT B6 ;  /* 0x0000000000067941 */ /* 0x000fea0003800200 */
.L_x_994:
[C---:B0123--:R-:W-:Y:S01]  /*44f0*/  VIADD R2, R19.reuse, 0x100 ;  /* 0x0000010013027836 */ /* 0x04ffe20000000000 */
[CC--:B------:R-:W-:Y:S01]  /*4500*/  ISETP.GE.AND P0, PT, R19.reuse, R17.reuse, PT ;  /* 0x000000111300720c */ /* 0x0c0fe20003f06270 */
[C---:B------:R-:W-:Y:S01]  /*4510*/  VIADD R22, R19.reuse, 0x80 ;  /* 0x0000008013167836 */ /* 0x040fe20000000000 */
[----:B------:R-:W-:Y:S02]  /*4520*/  BSSY.RECONVERGENT B6, `(.L_x_1028) ;  /* 0x000012f000067945 */ /* 0x000fe40003800200 */
[-C--:B------:R-:W-:Y:S01]  /*4530*/  ISETP.GE.AND P2, PT, R2, R17.reuse, PT ;  /* 0x000000110200720c */ /* 0x080fe20003f46270 */
[----:B------:R-:W-:Y:S01]  /*4540*/  VIADD R2, R19, 0x180 ;  /* 0x0000018013027836 */ /* 0x000fe20000000000 */
[----:B------:R-:W-:-:S04]  /*4550*/  ISETP.GE.AND P1, PT, R22, R17, PT ;  /* 0x000000111600720c */ /* 0x000fc80003f26270 */
[----:B------:R-:W-:-:S03]  /*4560*/  ISETP.GE.AND P3, PT, R2, R17, PT ;  /* 0x000000110200720c */ /* 0x000fc60003f66270 */
[----:B-----5:R-:W-:-:S04]  /*4570*/  @!P0 HADD2.F32 R16, -RZ, R16.H0_H0 ;  /* 0x20000010ff108230 */ /* 0x020fc80000004100 */
[----:B------:R-:W-:Y:S02]  /*4580*/  @!P2 HADD2.F32 R2, -RZ, R24.H0_H0 ;  /* 0x20000018ff02a230 */ /* 0x000fe40000004100 */
[----:B------:R-:W-:Y:S02]  /*4590*/  @!P0 FMUL.RZ R10, R16, 0.15915493667125701904 ;  /* 0x3e22f983100a8820 */ /* 0x000fe4000040c000 */
[----:B------:R-:W0:Y:S01]  /*45a0*/  LDC.U8 R16, c[0x0][0x3a4] ;  /* 0x0000e900ff107b82 */ /* 0x000e220000000000 */
[----:B------:R-:W-:Y:S01]  /*45b0*/  @!P2 FMUL.RZ R12, R2, 0.15915493667125701904 ;  /* 0x3e22f983020ca820 */ /* 0x000fe2000040c000 */
[----:B------:R-:W-:Y:S01]  /*45c0*/  @!P3 HADD2.F32 R4, -RZ, R0.H0_H0 ;  /* 0x20000000ff04b230 */ /* 0x000fe20000004100 */
[----:B------:R-:W1:Y:S01]  /*45d0*/  @!P0 MUFU.COS R3, R10 ;  /* 0x0000000a00038308 */ /* 0x000e620000000000 */
[----:B------:R-:W-:-:S03]  /*45e0*/  @!P1 HADD2.F32 R2, -RZ, R23.H0_H0 ;  /* 0x20000017ff029230 */ /* 0x000fc60000004100 */
[----:B------:R-:W-:Y:S02]  /*45f0*/  @!P3 FMUL.RZ R13, R4, 0.15915493667125701904 ;  /* 0x3e22f983040db820 */ /* 0x000fe4000040c000 */
[----:B------:R-:W-:Y:S02]  /*4600*/  @!P1 FMUL.RZ R11, R2, 0.15915493667125701904 ;  /* 0x3e22f983020b9820 */ /* 0x000fe4000040c000 */
[----:B------:R-:W-:Y:S08]  /*4610*/  @!P2 MUFU.COS R7, R12 ;  /* 0x0000000c0007a308 */ /* 0x000ff00000000000 */
[----:B------:R-:W-:Y:S08]  /*4620*/  @!P3 MUFU.COS R9, R13 ;  /* 0x0000000d0009b308 */ /* 0x000ff00000000000 */
[----:B------:R-:W-:Y:S08]  /*4630*/  @!P1 MUFU.COS R5, R11 ;  /* 0x0000000b00059308 */ /* 0x000ff00000000000 */
[----:B------:R-:W-:Y:S08]  /*4640*/  @!P0 MUFU.SIN R2, R10 ;  /* 0x0000000a00028308 */ /* 0x000ff00000000400 */
[----:B-1----:R-:W1:Y:S08]  /*4650*/  @!P0 MUFU.RCP R3, R3 ;  /* 0x0000000300038308 */ /* 0x002e700000001000 */
[----:B------:R-:W-:Y:S08]  /*4660*/  @!P2 MUFU.SIN R6, R12 ;  /* 0x0000000c0006a308 */ /* 0x000ff00000000400 */
[----:B------:R-:W-:Y:S01]  /*4670*/  @!P3 MUFU.SIN R8, R13 ;  /* 0x0000000d0008b308 */ /* 0x000fe20000000400 */
[----:B-1----:R-:W-:-:S05]  /*4680*/  @!P0 FMUL.FTZ R2, R2, R3 ;  /* 0x0000000302028220 */ /* 0x002fca0000410000 */
[----:B------:R-:W-:Y:S02]  /*4690*/  @!P0 F2FP.F16.F32.PACK_AB R0, RZ, R2 ;  /* 0x00000002ff00823e */ /* 0x000fe400000000ff */
[----:B------:R-:W-:Y:S08]  /*46a0*/  @!P1 MUFU.SIN R4, R11 ;  /* 0x0000000b00049308 */ /* 0x000ff00000000400 */
[----:B------:R-:W1:Y:S08]  /*46b0*/  @!P2 MUFU.RCP R7, R7 ;  /* 0x000000070007a308 */ /* 0x000e700000001000 */
[----:B------:R-:W2:Y:S08]  /*46c0*/  @!P3 MUFU.RCP R9, R9 ;  /* 0x000000090009b308 */ /* 0x000eb00000001000 */
[----:B------:R-:W3:Y:S01]  /*46d0*/  @!P1 MUFU.RCP R5, R5 ;  /* 0x0000000500059308 */ /* 0x000ee20000001000 */
[----:B-1----:R-:W-:-:S05]  /*46e0*/  @!P2 FMUL.FTZ R6, R6, R7 ;  /* 0x000000070606a220 */ /* 0x002fca0000410000 */
[----:B------:R-:W-:Y:S01]  /*46f0*/  @!P2 F2FP.F16.F32.PACK_AB R24, RZ, R6 ;  /* 0x00000006ff18a23e */ /* 0x000fe200000000ff */
[----:B--2---:R-:W-:-:S05]  /*4700*/  @!P3 FMUL.FTZ R8, R8, R9 ;  /* 0x000000090808b220 */ /* 0x004fca0000410000 */
[----:B------:R-:W-:Y:S01]  /*4710*/  @!P3 F2FP.F16.F32.PACK_AB R23, RZ, R8 ;  /* 0x00000008ff17b23e */ /* 0x000fe200000000ff */
[----:B---3--:R-:W-:-:S05]  /*4720*/  @!P1 FMUL.FTZ R4, R4, R5 ;  /* 0x0000000504049220 */ /* 0x008fca0000410000 */
[----:B------:R-:W-:Y:S01]  /*4730*/  @!P1 F2FP.F16.F32.PACK_AB R25, RZ, R4 ;  /* 0x00000004ff19923e */ /* 0x000fe200000000ff */
[----:B0-----:R-:W-:Y:S06]  /*4740*/  @P0 BRA `(.L_x_1029) ;  /* 0x0000001000300947 */ /* 0x001fec0003800000 */
[----:B------:R-:W0:Y:S01]  /*4750*/  LDCU UR4, c[0x0][0x3a8] ;  /* 0x00007500ff0477ac */ /* 0x000e220008000800 */
[----:B------:R-:W1:Y:S01]  /*4760*/  LDC.64 R2, c[0x0][0x388] ;  /* 0x0000e200ff027b82 */ /* 0x000e620000000a00 */
[----:B------:R-:W-:Y:S01]  /*4770*/  IMAD R4, R18, 0x200, R19 ;  /* 0x0000020012047824 */ /* 0x000fe200078e0213 */
[----:B------:R-:W-:-:S03]  /*4780*/  PRMT R6, R16, 0x9910, RZ ;  /* 0x0000991010067816 */ /* 0x000fc600000000ff */
[----:B0-----:R-:W-:Y:S02]  /*4790*/  IMAD R5, R4, UR4, RZ ;  /* 0x0000000404057c24 */ /* 0x001fe4000f8e02ff */
[----:B------:R-:W-:-:S05]  /*47a0*/  IMAD.MOV.U32 R4, RZ, RZ, R6 ;  /* 0x000000ffff047224 */ /* 0x000fca00078e0006 */
[----:B------:R-:W-:Y:S02]  /*47b0*/  ISETP.GT.AND P0, PT, R4, 0x9, PT ;  /* 0x000000090400780c */ /* 0x000fe40003f04270 */
[----:B-1----:R-:W-:-:S05]  /*47c0*/  IADD3 R2, P1, PT, R5, R2, RZ ;  /* 0x0000000205027210 */ /* 0x002fca0007f3e0ff */
        /* <DEDUP_REMOVED lines=10> */
[----:B------:R-:W-:Y:S02]  /*4870*/  HADD2.F32 R0, -RZ, R0.H0_H0 ;  /* 0x20000000ff007230 */ /* 0x000fe40000004100 */
[----:B------:R-:W-:Y:S02]  /*4880*/  IMAD.MOV.U32 R19, RZ, RZ, R22 ;  /* 0x000000ffff137224 */ /* 0x000fe400078e0016 */
[----:B------:R-:W0:Y:S02]  /*4890*/  F2I.FTZ.TRUNC.NTZ R5, R0 ;  /* 0x0000000000057305 */ /* 0x000e24000021f100 */
[----:B0-----:R0:W-:Y:S01]  /*48a0*/  STG.E.U8 desc[UR36][R2.64], R5 ;  /* 0x0000000502007986 */ /* 0x0011e2000c101124 */
[----:B------:R-:W-:Y:S05]  /*48b0*/  BRA `(.L_x_1029) ;  /* 0x0000000c00d47947 */ /* 0x000fea0003800000 */
.L_x_1033:
[----:B------:R-:W-:Y:S02]  /*48c0*/  HADD2.F32 R5, -RZ, R0.H0_H0 ;  /* 0x20000000ff057230 */ /* 0x000fe40000004100 */
[----:B------:R-:W-:-:S04]  /*48d0*/  IMAD.MOV.U32 R19, RZ, RZ, R22 ;  /* 0x000000ffff137224 */ /* 0x000fc800078e0016 */
[----:B------:R-:W0:Y:S02]  /*48e0*/  F2I.S64.TRUNC R4, R5 ;  /* 0x0000000500047311 */ /* 0x000e24000020d900 */
[----:B0-----:R0:W-:Y:S01]  /*48f0*/  STG.E.U8 desc[UR36][R2.64], R4 ;  /* 0x0000000402007986 */ /* 0x0011e2000c101124 */
[----:B------:R-:W-:Y:S05]  /*4900*/  BRA `(.L_x_1029) ;  /* 0x0000000c00c07947 */ /* 0x000fea0003800000 */
.L_x_1032:
[----:B------:R-:W-:-:S13]  /*4910*/  ISETP.NE.AND P0, PT, R4, 0x2, PT ;  /* 0x000000020400780c */ /* 0x000fda0003f05270 */
[----:B------:R-:W-:Y:S05]  /*4920*/  @!P0 BRA `(.L_x_1035) ;  /* 0x0000000000388947 */ /* 0x000fea0003800000 */
[----:B------:R-:W-:-:S13]  /*4930*/  ISETP.NE.AND P0, PT, R4, 0x3, PT ;  /* 0x000000030400780c */ /* 0x000fda0003f05270 */
[----:B------:R-:W-:Y:S05]  /*4940*/  @!P0 BRA `(.L_x_1036) ;  /* 0x00000000001c8947 */ /* 0x000fea0003800000 */
[----:B------:R-:W-:-:S13]  /*4950*/  ISETP.NE.AND P0, PT, R4, 0x4, PT ;  /* 0x000000040400780c */ /* 0x000fda0003f05270 */
[----:B------:R-:W-:Y:S05]  /*4960*/  @P0 BRA `(.L_x_1034) ;  /* 0x0000000800f80947 */ /* 0x000fea0003800000 */
[----:B------:R-:W-:Y:S02]  /*4970*/  HADD2.F32 R4, -RZ, R0.H0_H0 ;  /* 0x20000000ff047230 */ /* 0x000fe40000004100 */
[----:B------:R-:W-:-:S04]  /*4980*/  IMAD.MOV.U32 R19, RZ, RZ, R22 ;  /* 0x000000ffff137224 */ /* 0x000fc800078e0016 */
[----:B------:R-:W0:Y:S02]  /*4990*/  F2I.S64.TRUNC R4, R4 ;  /* 0x0000000400047311 */ /* 0x000e24000020d900 */
[----:B0-----:R0:W-:Y:S01]  /*49a0*/  STG.E.64 desc[UR36][R2.64], R4 ;  /* 0x0000000402007986 */ /* 0x0011e2000c101b24 */
[----:B------:R-:W-:Y:S05]  /*49b0*/  BRA `(.L_x_1029) ;  /* 0x0000000c00947947 */ /* 0x000fea0003800000 */
.L_x_1036:
[----:B------:R-:W-:Y:S02]  /*49c0*/  HADD2.F32 R0, -RZ, R0.H0_H0 ;  /* 0x20000000ff007230 */ /* 0x000fe40000004100 */
[----:B------:R-:W-:Y:S02]  /*49d0*/  IMAD.MOV.U32 R19, RZ, RZ, R22 ;  /* 0x000000ffff137224 */ /* 0x000fe400078e0016 */
[----:B------:R-:W0:Y:S02]  /*49e0*/  F2I.FTZ.TRUNC.NTZ R5, R0 ;  /* 0x0000000000057305 */ /* 0x000e24000021f100 */
[----:B0-----:R0:W-:Y:S01]  /*49f0*/  STG.E desc[UR36][R2.64], R5 ;  /* 0x0000000502007986 */ /* 0x0011e2000c101924 */
[----:B------:R-:W-:Y:S05]  /*4a00*/  BRA `(.L_x_1029) ;  /* 0x0000000c00807947 */ /* 0x000fea0003800000 */
.L_x_1035:
[----:B------:R-:W-:Y:S02]  /*4a10*/  HADD2.F32 R0, -RZ, R0.H0_H0 ;  /* 0x20000000ff007230 */ /* 0x000fe40000004100 */
[----:B------:R-:W-:Y:S02]  /*4a20*/  IMAD.MOV.U32 R19, RZ, RZ, R22 ;  /* 0x000000ffff137224 */ /* 0x000fe400078e0016 */
[----:B------:R-:W0:Y:S02]  /*4a30*/  F2I.FTZ.TRUNC.NTZ R5, R0 ;  /* 0x0000000000057305 */ /* 0x000e24000021f100 */
[----:B0-----:R0:W-:Y:S01]  /*4a40*/  STG.E.U16 desc[UR36][R2.64], R5 ;  /* 0x0000000502007986 */ /* 0x0011e2000c101524 */
[----:B------:R-:W-:Y:S05]  /*4a50*/  BRA `(.L_x_1029) ;  /* 0x0000000c006c7947 */ /* 0x000fea0003800000 */
.L_x_1031:
[----:B------:R-:W-:-:S13]  /*4a60*/  ISETP.GT.AND P0, PT, R4, 0x6, PT ;  /* 0x000000060400780c */ /* 0x000fda0003f04270 */
[----:B------:R-:W-:Y:S05]  /*4a70*/  @P0 BRA `(.L_x_1037) ;  /* 0x00000000002c0947 */ /* 0x000fea0003800000 */
[----:B------:R-:W-:-:S13]  /*4a80*/  ISETP.NE.AND P0, PT, R4, 0x5, PT ;  /* 0x000000050400780c */ /* 0x000fda0003f05270 */
[----:B------:R-:W-:Y:S05]  /*4a90*/  @!P0 BRA `(.L_x_1038) ;  /* 0x0000000000188947 */ /* 0x000fea0003800000 */
[----:B------:R-:W-:-:S13]  /*4aa0*/  ISETP.NE.AND P0, PT, R4, 0x6, PT ;  /* 0x000000060400780c */ /* 0x000fda0003f05270 */
[----:B------:R-:W-:Y:S05]  /*4ab0*/  @P0 BRA `(.L_x_1034) ;  /* 0x0000000800a40947 */ /* 0x000fea0003800000 */
[----:B------:R-:W-:Y:S02]  /*4ac0*/  HADD2.F32 R5, -RZ, R0.H0_H0 ;  /* 0x20000000ff057230 */ /* 0x000fe40000004100 */
[----:B------:R-:W-:-:S03]  /*4ad0*/  IMAD.MOV.U32 R19, RZ, RZ, R22 ;  /* 0x000000ffff137224 */ /* 0x000fc600078e0016 */
[----:B------:R0:W-:Y:S01]  /*4ae0*/  STG.E desc[UR36][R2.64], R5 ;  /* 0x0000000502007986 */ /* 0x0001e2000c101924 */
[----:B------:R-:W-:Y:S05]  /*4af0*/  BRA `(.L_x_1029) ;  /* 0x0000000c00447947 */ /* 0x000fea0003800000 */
.L_x_1038:
[----:B------:R0:W-:Y:S01]  /*4b00*/  STG.E.U16 desc[UR36][R2.64], R0 ;  /* 0x0000000002007986 */ /* 0x0001e2000c101524 */
[----:B------:R-:W-:Y:S01]  /*4b10*/  IMAD.MOV.U32 R19, RZ, RZ, R22 ;  /* 0x000000ffff137224 */ /* 0x000fe200078e0016 */
[----:B------:R-:W-:Y:S06]  /*4b20*/  BRA `(.L_x_1029) ;  /* 0x0000000c00387947 */ /* 0x000fec0003800000 */
.L_x_1037:
[----:B------:R-:W-:-:S13]  /*4b30*/  ISETP.NE.AND P0, PT, R4, 0x7, PT ;  /* 0x000000070400780c */ /* 0x000fda0003f05270 */
[----:B------:R-:W-:Y:S05]  /*4b40*/  @!P0 BRA `(.L_x_1039) ;  /* 0x00000000003c8947 */ /* 0x000fea0003800000 */
[----:B------:R-:W-:-:S13]  /*4b50*/  ISETP.NE.AND P0, PT, R4, 0x8, PT ;  /* 0x000000080400780c */ /* 0x000fda0003f05270 */
[----:B------:R-:W-:Y:S05]  /*4b60*/  @!P0 BRA `(.L_x_1040) ;  /* 0x00000000001c8947 */ /* 0x000fea0003800000 */
[----:B------:R-:W-:-:S13]  /*4b70*/  ISETP.NE.AND P0, PT, R4, 0x9, PT ;  /* 0x000000090400780c */ /* 0x000fda0003f05270 */
[----:B------:R-:W-:Y:S05]  /*4b80*/  @P0 BRA `(.L_x_1034) ;  /* 0x0000000800700947 */ /* 0x000fea0003800000 */
[----:B------:R-:W-:Y:S02]  /*4b90*/  HADD2.F32 R4, -RZ, R0.H0_H0 ;  /* 0x20000000ff047230 */ /* 0x000fe40000004100 */
[----:B------:R-:W-:Y:S02]  /*4ba0*/  IMAD.MOV.U32 R5, RZ, RZ, RZ ;  /* 0x000000ffff057224 */ /* 0x000fe400078e00ff */
[----:B------:R-:W-:-:S03]  /*4bb0*/  IMAD.MOV.U32 R19, RZ, RZ, R22 ;  /* 0x000000ffff137224 */ /* 0x000fc600078e0016 */
[----:B------:R0:W-:Y:S01]  /*4bc0*/  STG.E.64 desc[UR36][R2.64], R4 ;  /* 0x0000000402007986 */ /* 0x0001e2000c101b24 */
[----:B------:R-:W-:Y:S05]  /*4bd0*/  BRA `(.L_x_1029) ;  /* 0x0000000c000c7947 */ /* 0x000fea0003800000 */
.L_x_1040:
[----:B------:R-:W-:Y:S02]  /*4be0*/  HADD2.F32 R0, -RZ, R0.H0_H0 ;  /* 0x20000000ff007230 */ /* 0x000fe40000004100 */
[----:B------:R-:W-:-:S03]  /*4bf0*/  IMAD.MOV.U32 R19, RZ, RZ, R22 ;  /* 0x000000ffff137224 */ /* 0x000fc600078e0016 */
[----:B------:R-:W-:-:S04]  /*4c00*/  F2FP.F16.F32.PACK_AB R0, RZ, R0 ;  /* 0x00000000ff00723e */ /* 0x000fc800000000ff */
[----:B------:R-:W-:-:S05]  /*4c10*/  PRMT R0, R0, 0x5410, RZ ;  /* 0x0000541000007816 */ /* 0x000fca00000000ff */
[----:B------:R0:W-:Y:S01]  /*4c20*/  STG.E desc[UR36][R2.64], R0 ;  /* 0x0000000002007986 */ /* 0x0001e2000c101924 */
[----:B------:R-:W-:Y:S05]  /*4c30*/  BRA `(.L_x_1029) ;  /* 0x0000000800f47947 */ /* 0x000fea0003800000 */
.L_x_1039:
[----:B------:R-:W-:Y:S02]  /*4c40*/  HADD2.F32 R4, -RZ, R0.H0_H0 ;  /* 0x20000000ff047230 */ /* 0x000fe40000004100 */
[----:B------:R-:W-:-:S03]  /*4c50*/  IMAD.MOV.U32 R19, RZ, RZ, R22 ;  /* 0x000000ffff137224 */ /* 0x000fc600078e0016 */
[----:B------:R-:W-:-:S06]  /*4c60*/  FMUL.FTZ R4, R4, 1 ;  /* 0x3f80000004047820 */ /* 0x000fcc0000410000 */
[----:B------:R-:W0:Y:S02]  /*4c70*/  F2F.F64.F32 R4, R4 ;  /* 0x0000000400047310 */ /* 0x000e240000201800 */
[----:B0-----:R0:W-:Y:S01]  /*4c80*/  STG.E.64 desc[UR36][R2.64], R4 ;  /* 0x0000000402007986 */ /* 0x0011e2000c101b24 */
[----:B------:R-:W-:Y:S05]  /*4c90*/  BRA `(.L_x_1029) ;  /* 0x0000000800dc7947 */ /* 0x000fea0003800000 */
.L_x_1030:
        /* <DEDUP_REMOVED lines=10> */
[----:B------:R-:W-:-:S04]  /*4d40*/  FSETP.NEU.FTZ.AND P0, PT, R0, RZ, PT ;  /* 0x000000ff0000720b */ /* 0x000fc80003f1d000 */
[----:B------:R-:W-:-:S05]  /*4d50*/  SEL R5, RZ, 0x1, !P0 ;  /* 0x00000001ff057807 */ /* 0x000fca0004000000 */
[----:B------:R4:W-:Y:S01]  /*4d60*/  STG.E.U8 desc[UR36][R2.64], R5 ;  /* 0x0000000502007986 */ /* 0x0009e2000c101124 */
[----:B------:R-:W-:Y:S05]  /*4d70*/  BRA `(.L_x_1029) ;  /* 0x0000000800a47947 */ /* 0x000fea0003800000 */
.L_x_1043:
[----:B------:R-:W-:Y:S01]  /*4d80*/  HADD2.F32 R0, -RZ, R0.H0_H0 ;  /* 0x20000000ff007230 */ /* 0x000fe20000004100 */
[----:B------:R-:W-:Y:S01]  /*4d90*/  CS2R R6, SRZ ;  /* 0x0000000000067805 */ /* 0x000fe2000001ff00 */
[----:B------:R-:W-:-:S03]  /*4da0*/  IMAD.MOV.U32 R19, RZ, RZ, R22 ;  /* 0x000000ffff137224 */ /* 0x000fc600078e0016 */
[----:B------:R-:W-:-:S04]  /*4db0*/  FMUL.FTZ R0, R0, 1 ;  /* 0x3f80000000007820 */ /* 0x000fc80000410000 */
[----:B------:R-:W0:Y:S02]  /*4dc0*/  F2F.F64.F32 R4, R0 ;  /* 0x0000000000047310 */ /* 0x000e240000201800 */
[----:B0-----:R3:W-:Y:S01]  /*4dd0*/  STG.E.128 desc[UR36][R2.64], R4 ;  /* 0x0000000402007986 */ /* 0x0017e2000c101d24 */
[----:B------:R-:W-:Y:S05]  /*4de0*/  BRA `(.L_x_1029) ;  /* 0x0000000800887947 */ /* 0x000fea0003800000 */
.L_x_1042:
[----:B------:R-:W-:-:S13]  /*4df0*/  ISETP.NE.AND P0, PT, R4, 0xf, PT ;  /* 0x0000000f0400780c */ /* 0x000fda0003f05270 */
[----:B------:R-:W-:Y:S05]  /*4e00*/  @!P0 BRA `(.L_x_1044) ;  /* 0x0000000000a88947 */ /* 0x000fea0003800000 */
[----:B------:R-:W-:-:S13]  /*4e10*/  ISETP.NE.AND P0, PT, R4, 0x17, PT ;  /* 0x000000170400780c */ /* 0x000fda0003f05270 */
[----:B------:R-:W-:Y:S05]  /*4e20*/  @!P0 BRA `(.L_x_1045) ;  /* 0x0000000000508947 */ /* 0x000fea0003800000 */
[----:B------:R-:W-:-:S13]  /*4e30*/  ISETP.NE.AND P0, PT, R4, 0x18, PT ;  /* 0x000000180400780c */ /* 0x000fda0003f05270 */
[----:B------:R-:W-:Y:S05]  /*4e40*/  @P0 BRA `(.L_x_1034) ;  /* 0x0000000400c00947 */ /* 0x000fea0003800000 */
        /* <DEDUP_REMOVED lines=13> */
.L_x_1047:
[----:B------:R-:W-:Y:S05]  /*4f20*/  BSYNC.RECONVERGENT B0 ;  /* 0x0000000000007941 */ /* 0x000fea0003800200 */
.L_x_1046:
[----:B------:R-:W-:Y:S01]  /*4f30*/  LOP3.LUT R5, R0, 0x80, R5, 0xf8, !PT ;  /* 0x0000008000057812 */ /* 0x000fe200078ef805 */
[----:B------:R-:W-:-:S04]  /*4f40*/  IMAD.MOV.U32 R19, RZ, RZ, R22 ;  /* 0x000000ffff137224 */ /* 0x000fc800078e0016 */
[----:B------:R2:W-:Y:S01]  /*4f50*/  STG.E.U8 desc[UR36][R2.64], R5 ;  /* 0x0000000502007986 */ /* 0x0005e2000c101124 */
[----:B------:R-:W-:Y:S05]  /*4f60*/  BRA `(.L_x_1029) ;  /* 0x0000000800287947 */ /* 0x000fea0003800000 */
.L_x_1045:
        /* <DEDUP_REMOVED lines=15> */
.L_x_1049:
[----:B------:R-:W-:Y:S05]  /*5060*/  BSYNC.RECONVERGENT B0 ;  /* 0x0000000000007941 */ /* 0x000fea0003800200 */
.L_x_1048:
[----:B------:R-:W-:Y:S01]  /*5070*/  LOP3.LUT R5, R0, 0x80, R5, 0xf8, !PT ;  /* 0x0000008000057812 */ /* 0x000fe200078ef805 */
[----:B------:R-:W-:-:S04]  /*5080*/  IMAD.MOV.U32 R19, RZ, RZ, R22 ;  /* 0x000000ffff137224 */ /* 0x000fc800078e0016 */
[----:B------:R1:W-:Y:S01]  /*5090*/  STG.E.U8 desc[UR36][R2.64], R5 ;  /* 0x0000000502007986 */ /* 0x0003e2000c101124 */
[----:B------:R-:W-:Y:S05]  /*50a0*/  BRA `(.L_x_1029) ;  /* 0x0000000400d87947 */ /* 0x000fea0003800000 */
.L_x_1044:
[----:B------:R-:W-:Y:S02]  /*50b0*/  HADD2.F32 R0, -RZ, R0.H0_H0 ;  /* 0x20000000ff007230 */ /* 0x000fe40000004100 */
[----:B------:R-:W-:-:S03]  /*50c0*/  IMAD.MOV.U32 R19, RZ, RZ, R22 ;  /* 0x000000ffff137224 */ /* 0x000fc600078e0016 */
[----:B------:R-:W-:-:S05]  /*50d0*/  F2FP.BF16.F32.PACK_AB R0, RZ, R0 ;  /* 0x00000000ff00723e */ /* 0x000fca00000010ff */
[----:B------:R0:W-:Y:S01]  /*50e0*/  STG.E.U16 desc[UR36][R2.64], R0 ;  /* 0x0000000002007986 */ /* 0x0001e2000c101524 */
[----:B------:R-:W-:Y:S05]  /*50f0*/  BRA `(.L_x_1029) ;  /* 0x0000000400c47947 */ /* 0x000fea0003800000 */
.L_x_1041:
        /* <DEDUP_REMOVED lines=10> */
[----:B------:R-:W0:Y:S02]  /*51a0*/  F2I.FTZ.U32.TRUNC.NTZ R5, R5 ;  /* 0x0000000500057305 */ /* 0x000e24000021f000 */
[----:B0-----:R0:W-:Y:S01]  /*51b0*/  STG.E.U16 desc[UR36][R2.64], R5 ;  /* 0x0000000502007986 */ /* 0x0011e2000c101524 */
[----:B------:R-:W-:Y:S05]  /*51c0*/  BRA `(.L_x_1029) ;  /* 0x0000000400907947 */ /* 0x000fea0003800000 */
.L_x_1052:
        /* <DEDUP_REMOVED lines=13> */
.L_x_1055:
[----:B------:R-:W-:-:S04]  /*52a0*/  SHF.R.U32.HI R0, RZ, 0x14, R5 ;  /* 0x00000014ff007819 */ /* 0x000fc80000011605 */
[----:B------:R-:W-:-:S04]  /*52b0*/  LOP3.LUT R0, R0, 0x1, RZ, 0xc0, !PT ;  /* 0x0000000100007812 */ /* 0x000fc800078ec0ff */
[----:B------:R-:W-:-:S04]  /*52c0*/  IADD3 R0, PT, PT, R5, 0x487ffff, R0 ;  /* 0x0487ffff05007810 */ /* 0x000fc80007ffe000 */
[----:B------:R-:W-:-:S04]  /*52d0*/  SHF.R.U32.HI R0, RZ, 0x14, R0 ;  /* 0x00000014ff007819 */ /* 0x000fc80000011600 */
[----:B------:R-:W-:-:S07]  /*52e0*/  LOP3.LUT R4, R0, 0xff, RZ, 0xc0, !PT ;  /* 0x000000ff00047812 */ /* 0x000fce00078ec0ff */
.L_x_1056:
[----:B------:R-:W-:-:S04]  /*52f0*/  SHF.R.U32.HI R5, RZ, 0x18, R5 ;  /* 0x00000018ff057819 */ /* 0x000fc80000011605 */
[----:B------:R-:W-:-:S04]  /*5300*/  LOP3.LUT R4, R4, 0x80, R5, 0xf8, !PT ;  /* 0x0000008004047812 */ /* 0x000fc800078ef805 */
[----:B------:R-:W-:-:S07]  /*5310*/  PRMT R0, R4, 0x7610, R0 ;  /* 0x0000761004007816 */ /* 0x000fce0000000000 */
.L_x_1054:
[----:B------:R-:W-:Y:S05]  /*5320*/  BSYNC.RECONVERGENT B0 ;  /* 0x0000000000007941 */ /* 0x000fea0003800200 */
.L_x_1053:
[----:B------:R0:W-:Y:S01]  /*5330*/  STG.E.U8 desc[UR36][R2.64], R0 ;  /* 0x0000000002007986 */ /* 0x0001e2000c101124 */
[----:B------:R-:W-:Y:S01]  /*5340*/  IMAD.MOV.U32 R19, RZ, RZ, R22 ;  /* 0x000000ffff137224 */ /* 0x000fe200078e0016 */
[----:B------:R-:W-:Y:S06]  /*5350*/  BRA `(.L_x_1029) ;  /* 0x00000004002c7947 */ /* 0x000fec0003800000 */
.L_x_1051:
        /* <DEDUP_REMOVED lines=13> */
.L_x_1059:
[----:B------:R-:W-:-:S04]  /*5430*/  SHF.R.U32.HI R0, RZ, 0x15, R5 ;  /* 0x00000015ff007819 */ /* 0x000fc80000011605 */
[----:B------:R-:W-:-:S04]  /*5440*/  LOP3.LUT R0, R0, 0x1, RZ, 0xc0, !PT ;  /* 0x0000000100007812 */ /* 0x000fc800078ec0ff */
[----:B------:R-:W-:-:S04]  /*5450*/  IADD3 R0, PT, PT, R5, 0x88fffff, R0 ;  /* 0x088fffff05007810 */ /* 0x000fc80007ffe000 */
[----:B------:R-:W-:-:S04]  /*5460*/  SHF.R.U32.HI R0, RZ, 0x15, R0 ;  /* 0x00000015ff007819 */ /* 0x000fc80000011600 */
[----:B------:R-:W-:-:S07]  /*5470*/  LOP3.LUT R4, R0, 0xff, RZ, 0xc0, !PT ;  /* 0x000000ff00047812 */ /* 0x000fce00078ec0ff */
.L_x_1060:
[----:B------:R-:W-:-:S04]  /*5480*/  SHF.R.U32.HI R5, RZ, 0x18, R5 ;  /* 0x00000018ff057819 */ /* 0x000fc80000011605 */
[----:B------:R-:W-:-:S04]  /*5490*/  LOP3.LUT R4, R4, 0x80, R5, 0xf8, !PT ;  /* 0x0000008004047812 */ /* 0x000fc800078ef805 */
[----:B------:R-:W-:-:S07]  /*54a0*/  PRMT R0, R4, 0x7610, R0 ;  /* 0x0000761004007816 */ /* 0x000fce0000000000 */
.L_x_1058:
[----:B------:R-:W-:Y:S05]  /*54b0*/  BSYNC.RECONVERGENT B0 ;  /* 0x0000000000007941 */ /* 0x000fea0003800200 */
.L_x_1057:
[----:B------:R0:W-:Y:S01]  /*54c0*/  STG.E.U8 desc[UR36][R2.64], R0 ;  /* 0x0000000002007986 */ /* 0x0001e2000c101124 */
[----:B------:R-:W-:Y:S01]  /*54d0*/  IMAD.MOV.U32 R19, RZ, RZ, R22 ;  /* 0x000000ffff137224 */ /* 0x000fe200078e0016 */
[----:B------:R-:W-:Y:S06]  /*54e0*/  BRA `(.L_x_1029) ;  /* 0x0000000000c87947 */ /* 0x000fec0003800000 */
.L_x_1050:
[----:B------:R-:W-:-:S13]  /*54f0*/  ISETP.NE.AND P0, PT, R4, 0x1c, PT ;  /* 0x0000001c0400780c */ /* 0x000fda0003f05270 */
[----:B------:R-:W-:Y:S05]  /*5500*/  @!P0 BRA `(.L_x_1061) ;  /* 0x0000000000b08947 */ /* 0x000fea0003800000 */
[----:B------:R-:W-:-:S13]  /*5510*/  ISETP.NE.AND P0, PT, R4, 0x1d, PT ;  /* 0x0000001d0400780c */ /* 0x000fda0003f05270 */
[----:B------:R-:W-:Y:S05]  /*5520*/  @!P0 BRA `(.L_x_1062) ;  /* 0x0000000000948947 */ /* 0x000fea0003800000 */
[----:B------:R-:W-:-:S13]  /*5530*/  ISETP.NE.AND P0, PT, R4, 0x2c, PT ;  /* 0x0000002c0400780c */ /* 0x000fda0003f05270 */
[----:B------:R-:W-:Y:S05]  /*5540*/  @!P0 BRA `(.L_x_1063) ;  /* 0x0000000000488947 */ /* 0x000fea0003800000 */
.L_x_1034:
        /* <DEDUP_REMOVED lines=16> */
.L_x_1064:
[----:B------:R-:W-:Y:S01]  /*5650*/  IMAD.MOV.U32 R19, RZ, RZ, R22 ;  /* 0x000000ffff137224 */ /* 0x000fe200078e0016 */
[----:B------:R-:W-:Y:S06]  /*5660*/  BRA `(.L_x_1029) ;  /* 0x0000000000687947 */ /* 0x000fec0003800000 */
.L_x_1063:
[----:B------:R-:W-:Y:S02]  /*5670*/  HADD2.F32 R5, -RZ, R0.H0_H0 ;  /* 0x20000000ff057230 */ /* 0x000fe40000004100 */
        /* <DEDUP_REMOVED lines=16> */
.L_x_1062:
[----:B------:R-:W-:Y:S02]  /*5780*/  HADD2.F32 R4, -RZ, R0.H0_H0 ;  /* 0x20000000ff047230 */ /* 0x000fe40000004100 */
[----:B------:R-:W-:-:S04]  /*5790*/  IMAD.MOV.U32 R19, RZ, RZ, R22 ;  /* 0x000000ffff137224 */ /* 0x000fc800078e0016 */
[----:B------:R-:W0:Y:S02]  /*57a0*/  F2I.U64.TRUNC R4, R4 ;  /* 0x0000000400047311 */ /* 0x000e24000020d800 */
[----:B0-----:R0:W-:Y:S01]  /*57b0*/  STG.E.64 desc[UR36][R2.64], R4 ;  /* 0x0000000402007986 */ /* 0x0011e2000c101b24 */
[----:B------:R-:W-:Y:S05]  /*57c0*/  BRA `(.L_x_1029) ;  /* 0x0000000000107947 */ /* 0x000fea0003800000 */
.L_x_1061:
[----:B------:R-:W-:Y:S02]  /*57d0*/  HADD2.F32 R0, -RZ, R0.H0_H0 ;  /* 0x20000000ff007230 */ /* 0x000fe40000004100 */
[----:B------:R-:W-:Y:S02]  /*57e0*/  IMAD.MOV.U32 R19, RZ, RZ, R22 ;  /* 0x000000ffff137224 */ /* 0x000fe400078e0016 */
[----:B------:R-:W0:Y:S02]  /*57f0*/  F2I.FTZ.U32.TRUNC.NTZ R5, R0 ;  /* 0x0000000000057305 */ /* 0x000e24000021f000 */
[----:B0-----:R0:W-:Y:S03]  /*5800*/  STG.E desc[UR36][R2.64], R5 ;  /* 0x0000000502007986 */ /* 0x0011e6000c101924 */
.L_x_1029:
[----:B------:R-:W-:Y:S05]  /*5810*/  BSYNC.RECONVERGENT B6 ;  /* 0x0000000000067941 */ /* 0x000fea0003800200 */
.L_x_1028:
[----:B------:R-:W-:Y:S01]  /*5820*/  ISETP.GE.AND P0, PT, R19, R17, PT ;  /* 0x000000111300720c */ /* 0x000fe20003f06270 */
[----:B------:R-:W-:-:S12]  /*5830*/  BSSY.RECONVERGENT B6, `(.L_x_1065) ;  /* 0x00001f0000067945 */ /* 0x000fd80003800200 */
[----:B------:R-:W-:Y:S05]  /*5840*/  @P0 BRA `(.L_x_1066) ;  /* 0x0000001c00b80947 */ /* 0x000fea0003800000 */
[----:B------:R-:W5:Y:S01]  /*5850*/  LDCU UR4, c[0x0][0x3a8] ;  /* 0x00007500ff0477ac */ /* 0x000f620008000800 */
[----:B01234-:R-:W0:Y:S01]  /*5860*/  LDC.64 R2, c[0x0][0x388] ;  /* 0x0000e200ff027b82 */ /* 0x01fe220000000a00 */
        /* <DEDUP_REMOVED lines=16> */
[----:B------:R-:W-:-:S06]  /*5970*/  HADD2.F32 R25, -RZ, R25.H0_H0 ;  /* 0x20000019ff197230 */ /* 0x000fcc0000004100 */
[----:B------:R-:W0:Y:S02]  /*5980*/  F2I.FTZ.TRUNC.NTZ R25, R25 ;  /* 0x0000001900197305 */ /* 0x000e24000021f100 */
[----:B0-----:R0:W-:Y:S01]  /*5990*/  STG.E.U8 desc[UR36][R2.64], R25 ;  /* 0x0000001902007986 */ /* 0x0011e2000c101124 */
[----:B------:R-:W-:Y:S05]  /*59a0*/  BRA `(.L_x_1072) ;  /* 0x0000000c007c7947 */ /* 0x000fea0003800000 */
.L_x_1070:
[----:B------:R-:W-:-:S06]  /*59b0*/  HADD2.F32 R5, -RZ, R25.H0_H0 ;  /* 0x20000019ff057230 */ /* 0x000fcc0000004100 */
[----:B------:R-:W0:Y:S02]  /*59c0*/  F2I.S64.TRUNC R4, R5 ;  /* 0x0000000500047311 */ /* 0x000e24000020d900 */
[----:B0-----:R0:W-:Y:S01]  /*59d0*/  STG.E.U8 desc[UR36][R2.64], R4 ;  /* 0x0000000402007986 */ /* 0x0011e2000c101124 */
[----:B------:R-:W-:Y:S05]  /*59e0*/  BRA `(.L_x_1072) ;  /* 0x0000000c006c7947 */ /* 0x000fea0003800000 */
.L_x_1069:
[----:B------:R-:W-:-:S13]  /*59f0*/  ISETP.NE.AND P0, PT, R0, 0x2, PT ;  /* 0x000000020000780c */ /* 0x000fda0003f05270 */
[----:B------:R-:W-:Y:S05]  /*5a00*/  @!P0 BRA `(.L_x_1073) ;  /* 0x0000000000308947 */ /* 0x000fea0003800000 */
[----:B------:R-:W-:-:S13]  /*5a10*/  ISETP.NE.AND P0, PT, R0, 0x3, PT ;  /* 0x000000030000780c */ /* 0x000fda0003f05270 */
[----:B------:R-:W-:Y:S05]  /*5a20*/  @!P0 BRA `(.L_x_1074) ;  /* 0x0000000000188947 */ /* 0x000fea0003800000 */
[----:B------:R-:W-:-:S13]  /*5a30*/  ISETP.NE.AND P0, PT, R0, 0x4, PT ;  /* 0x000000040000780c */ /* 0x000fda0003f05270 */
[----:B------:R-:W-:Y:S05]  /*5a40*/  @P0 BRA `(.L_x_1071) ;  /* 0x0000000800700947 */ /* 0x000fea0003800000 */
[----:B------:R-:W-:-:S06]  /*5a50*/  HADD2.F32 R4, -RZ, R25.H0_H0 ;  /* 0x20000019ff047230 */ /* 0x000fcc0000004100 */
[----:B------:R-:W0:Y:S02]  /*5a60*/  F2I.S64.TRUNC R4, R4 ;  /* 0x0000000400047311 */ /* 0x000e24000020d900 */
[----:B0-----:R0:W-:Y:S01]  /*5a70*/  STG.E.64 desc[UR36][R2.64], R4 ;  /* 0x0000000402007986 */ /* 0x0011e2000c101b24 */
[----:B------:R-:W-:Y:S05]  /*5a80*/  BRA `(.L_x_1072) ;  /* 0x0000000c00447947 */ /* 0x000fea0003800000 */
.L_x_1074:
[----:B------:R-:W-:-:S06]  /*5a90*/  HADD2.F32 R25, -RZ, R25.H0_H0 ;  /* 0x20000019ff197230 */ /* 0x000fcc0000004100 */
[----:B------:R-:W0:Y:S02]  /*5aa0*/  F2I.FTZ.TRUNC.NTZ R25, R25 ;  /* 0x0000001900197305 */ /* 0x000e24000021f100 */
[----:B0-----:R0:W-:Y:S01]  /*5ab0*/  STG.E desc[UR36][R2.64], R25 ;  /* 0x0000001902007986 */ /* 0x0011e2000c101924 */
[----:B------:R-:W-:Y:S05]  /*5ac0*/  BRA `(.L_x_1072) ;  /* 0x0000000c00347947 */ /* 0x000fea0003800000 */
.L_x_1073:
[----:B------:R-:W-:-:S06]  /*5ad0*/  HADD2.F32 R25, -RZ, R25.H0_H0 ;  /* 0x20000019ff197230 */ /* 0x000fcc0000004100 */
[----:B------:R-:W0:Y:S02]  /*5ae0*/  F2I.FTZ.TRUNC.NTZ R25, R25 ;  /* 0x0000001900197305 */ /* 0x000e24000021f100 */
[----:B0-----:R0:W-:Y:S01]  /*5af0*/  STG.E.U16 desc[UR36][R2.64], R25 ;  /* 0x0000001902007986 */ /* 0x0011e2000c101524 */
[----:B------:R-:W-:Y:S05]  /*5b00*/  BRA `(.L_x_1072) ;  /* 0x0000000c00247947 */ /* 0x000fea0003800000 */
.L_x_1068:
[----:B------:R-:W-:-:S13]  /*5b10*/  ISETP.GT.AND P0, PT, R0, 0x6, PT ;  /* 0x000000060000780c */ /* 0x000fda0003f04270 */
[----:B------:R-:W-:Y:S05]  /*5b20*/  @P0 BRA `(.L_x_1075) ;  /* 0x0000000000240947 */ /* 0x000fea0003800000 */
[----:B------:R-:W-:-:S13]  /*5b30*/  ISETP.NE.AND P0, PT, R0, 0x5, PT ;  /* 0x000000050000780c */ /* 0x000fda0003f05270 */
[----:B------:R-:W-:Y:S05]  /*5b40*/  @!P0 BRA `(.L_x_1076) ;  /* 0x0000000000148947 */ /* 0x000fea0003800000 */
[----:B------:R-:W-:-:S13]  /*5b50*/  ISETP.NE.AND P0, PT, R0, 0x6, PT ;  /* 0x000000060000780c */ /* 0x000fda0003f05270 */
[----:B------:R-:W-:Y:S05]  /*5b60*/  @P0 BRA `(.L_x_1071) ;  /* 0x0000000800280947 */ /* 0x000fea0003800000 */
[----:B------:R-:W-:-:S05]  /*5b70*/  HADD2.F32 R25, -RZ, R25.H0_H0 ;  /* 0x20000019ff197230 */ /* 0x000fca0000004100 */
[----:B------:R0:W-:Y:S01]  /*5b80*/  STG.E desc[UR36][R2.64], R25 ;  /* 0x0000001902007986 */ /* 0x0001e2000c101924 */
[----:B------:R-:W-:Y:S05]  /*5b90*/  BRA `(.L_x_1072) ;  /* 0x0000000c00007947 */ /* 0x000fea0003800000 */
.L_x_1076:
[----:B------:R0:W-:Y:S01]  /*5ba0*/  STG.E.U16 desc[UR36][R2.64], R25 ;  /* 0x0000001902007986 */ /* 0x0001e2000c101524 */
[----:B------:R-:W-:Y:S05]  /*5bb0*/  BRA `(.L_x_1072) ;  /* 0x0000000800f87947 */ /* 0x000fea0003800000 */
.L_x_1075:
[----:B------:R-:W-:-:S13]  /*5bc0*/  ISETP.NE.AND P0, PT, R0, 0x7, PT ;  /* 0x000000070000780c */ /* 0x000fda0003f05270 */
[----:B------:R-:W-:Y:S05]  /*5bd0*/  @!P0 BRA `(.L_x_1077) ;  /* 0x0000000000348947 */ /* 0x000fea0003800000 */
[----:B------:R-:W-:-:S13]  /*5be0*/  ISETP.NE.AND P0, PT, R0, 0x8, PT ;  /* 0x000000080000780c */ /* 0x000fda0003f05270 */
[----:B------:R-:W-:Y:S05]  /*5bf0*/  @!P0 BRA `(.L_x_1078) ;  /* 0x0000000000188947 */ /* 0x000fea0003800000 */
[----:B------:R-:W-:-:S13]  /*5c00*/  ISETP.NE.AND P0, PT, R0, 0x9, PT ;  /* 0x000000090000780c */ /* 0x000fda0003f05270 */
[----:B------:R-:W-:Y:S05]  /*5c10*/  @P0 BRA `(.L_x_1071) ;  /* 0x0000000400fc0947 */ /* 0x000fea0003800000 */
[----:B------:R-:W-:Y:S02]  /*5c20*/  HADD2.F32 R4, -RZ, R25.H0_H0 ;  /* 0x20000019ff047230 */ /* 0x000fe40000004100 */
[----:B------:R-:W-:-:S05]  /*5c30*/  IMAD.MOV.U32 R5, RZ, RZ, RZ ;  /* 0x000000ffff057224 */ /* 0x000fca00078e00ff */
[----:B------:R0:W-:Y:S01]  /*5c40*/  STG.E.64 desc[UR36][R2.64], R4 ;  /* 0x0000000402007986 */ /* 0x0001e2000c101b24 */
[----:B------:R-:W-:Y:S05]  /*5c50*/  BRA `(.L_x_1072) ;  /* 0x0000000800d07947 */ /* 0x000fea0003800000 */
.L_x_1078:
[----:B------:R-:W-:-:S05]  /*5c60*/  HADD2.F32 R0, -RZ, R25.H0_H0 ;  /* 0x20000019ff007230 */ /* 0x000fca0000004100 */
[----:B------:R-:W-:-:S04]  /*5c70*/  F2FP.F16.F32.PACK_AB R0, RZ, R0 ;  /* 0x00000000ff00723e */ /* 0x000fc800000000ff */
[----:B------:R-:W-:-:S05]  /*5c80*/  PRMT R0, R0, 0x5410, RZ ;  /* 0x0000541000007816 */ /* 0x000fca00000000ff */
[----:B------:R0:W-:Y:S01]  /*5c90*/  STG.E desc[UR36][R2.64], R0 ;  /* 0x0000000002007986 */ /* 0x0001e2000c101924 */
[----:B------:R-:W-:Y:S05]  /*5ca0*/  BRA `(.L_x_1072) ;  /* 0x0000000800bc7947 */ /* 0x000fea0003800000 */
.L_x_1077:
[----:B------:R-:W-:-:S05]  /*5cb0*/  HADD2.F32 R4, -RZ, R25.H0_H0 ;  /* 0x20000019ff047230 */ /* 0x000fca0000004100 */
[----:B------:R-:W-:-:S06]  /*5cc0*/  FMUL.FTZ R4, R4, 1 ;  /* 0x3f80000004047820 */ /* 0x000fcc0000410000 */
[----:B------:R-:W0:Y:S02]  /*5cd0*/  F2F.F64.F32 R4, R4 ;  /* 0x0000000400047310 */ /* 0x000e240000201800 */
[----:B0-----:R0:W-:Y:S01]  /*5ce0*/  STG.E.64 desc[UR36][R2.64], R4 ;  /* 0x0000000402007986 */ /* 0x0011e2000c101b24 */
[----:B------:R-:W-:Y:S05]  /*5cf0*/  BRA `(.L_x_1072) ;  /* 0x0000000800a87947 */ /* 0x000fea0003800000 */
.L_x_1067:
        /* <DEDUP_REMOVED lines=10> */
[----:B------:R-:W-:-:S06]  /*5da0*/  HADD2.F32 R5, -RZ, R25.H0_H0 ;  /* 0x20000019ff057230 */ /* 0x000fcc0000004100 */
[----:B------:R-:W0:Y:S02]  /*5db0*/  F2I.FTZ.U32.TRUNC.NTZ R5, R5 ;  /* 0x0000000500057305 */ /* 0x000e24000021f000 */
[----:B0-----:R0:W-:Y:S01]  /*5dc0*/  STG.E.U16 desc[UR36][R2.64], R5 ;  /* 0x0000000502007986 */ /* 0x0011e2000c101524 */
[----:B------:R-:W-:Y:S05]  /*5dd0*/  BRA `(.L_x_1072) ;  /* 0x0000000800707947 */ /* 0x000fea0003800000 */
.L_x_1082:
        /* <DEDUP_REMOVED lines=18> */
.L_x_1085:
[----:B------:R-:W-:-:S04]  /*5f00*/  SHF.R.U32.HI R5, RZ, 0x18, R5 ;  /* 0x00000018ff057819 */ /* 0x000fc80000011605 */
[----:B------:R-:W-:-:S07]  /*5f10*/  LOP3.LUT R0, R0, 0x80, R5, 0xf8, !PT ;  /* 0x0000008000007812 */ /* 0x000fce00078ef805 */
.L_x_1084:
[----:B------:R-:W-:Y:S05]  /*5f20*/  BSYNC.RECONVERGENT B0 ;  /* 0x0000000000007941 */ /* 0x000fea0003800200 */
.L_x_1083:
[----:B------:R0:W-:Y:S01]  /*5f30*/  STG.E.U8 desc[UR36][R2.64], R0 ;  /* 0x0000000002007986 */ /* 0x0001e2000c101124 */
[----:B------:R-:W-:Y:S05]  /*5f40*/  BRA `(.L_x_1072) ;  /* 0x0000000800147947 */ /* 0x000fea0003800000 */
.L_x_1081:
        /* <DEDUP_REMOVED lines=18> */
.L_x_1088:
[----:B------:R-:W-:-:S04]  /*6070*/  SHF.R.U32.HI R5, RZ, 0x18, R5 ;  /* 0x00000018ff057819 */ /* 0x000fc80000011605 */
[----:B------:R-:W-:-:S07]  /*6080*/  LOP3.LUT R0, R0, 0x80, R5, 0xf8, !PT ;  /* 0x0000008000007812 */ /* 0x000fce00078ef805 */
.L_x_1087:
[----:B------:R-:W-:Y:S05]  /*6090*/  BSYNC.RECONVERGENT B0 ;  /* 0x0000000000007941 */ /* 0x000fea0003800200 */
.L_x_1086:
[----:B------:R0:W-:Y:S01]  /*60a0*/  STG.E.U8 desc[UR36][R2.64], R0 ;  /* 0x0000000002007986 */ /* 0x0001e2000c101124 */
[----:B------:R-:W-:Y:S05]  /*60b0*/  BRA `(.L_x_1072) ;  /* 0x0000000400b87947 */ /* 0x000fea0003800000 */
.L_x_1080:
[----:B------:R-:W-:-:S13]  /*60c0*/  ISETP.NE.AND P0, PT, R0, 0x1c, PT ;  /* 0x0000001c0000780c */ /* 0x000fda0003f05270 */
[----:B------:R-:W-:Y:S05]  /*60d0*/  @!P0 BRA `(.L_x_1089) ;  /* 0x0000000000608947 */ /* 0x000fea0003800000 */
[----:B------:R-:W-:-:S13]  /*60e0*/  ISETP.NE.AND P0, PT, R0, 0x1d, PT ;  /* 0x0000001d0000780c */ /* 0x000fda0003f05270 */
[----:B------:R-:W-:Y:S05]  /*60f0*/  @!P0 BRA `(.L_x_1090) ;  /* 0x0000000000488947 */ /* 0x000fea0003800000 */
[----:B------:R-:W-:-:S13]  /*6100*/  ISETP.NE.AND P0, PT, R0, 0x2c, PT ;  /* 0x0000002c0000780c */ /* 0x000fda0003f05270 */
[----:B------:R-:W-:Y:S05]  /*6110*/  @P0 BRA `(.L_x_1071) ;  /* 0x0000000000bc0947 */ /* 0x000fea0003800000 */
[----:B------:R-:W-:Y:S02]  /*6120*/  HADD2.F32 R25, -RZ, R25.H0_H0 ;  /* 0x20000019ff197230 */ /* 0x000fe40000004100 */
        /* <DEDUP_REMOVED lines=15> */
.L_x_1090:
[----:B------:R-:W-:-:S06]  /*6220*/  HADD2.F32 R4, -RZ, R25.H0_H0 ;  /* 0x20000019ff047230 */ /* 0x000fcc0000004100 */
[----:B------:R-:W0:Y:S02]  /*6230*/  F2I.U64.TRUNC R4, R4 ;  /* 0x0000000400047311 */ /* 0x000e24000020d800 */
[----:B0-----:R0:W-:Y:S01]  /*6240*/  STG.E.64 desc[UR36][R2.64], R4 ;  /* 0x0000000402007986 */ /* 0x0011e2000c101b24 */
[----:B------:R-:W-:Y:S05]  /*6250*/  BRA `(.L_x_1072) ;  /* 0x0000000400507947 */ /* 0x000fea0003800000 */
.L_x_1089:
[----:B------:R-:W-:-:S06]  /*6260*/  HADD2.F32 R25, -RZ, R25.H0_H0 ;  /* 0x20000019ff197230 */ /* 0x000fcc0000004100 */
[----:B------:R-:W0:Y:S02]  /*6270*/  F2I.FTZ.U32.TRUNC.NTZ R25, R25 ;  /* 0x0000001900197305 */ /* 0x000e24000021f000 */
[----:B0-----:R0:W-:Y:S01]  /*6280*/  STG.E desc[UR36][R2.64], R25 ;  /* 0x0000001902007986 */ /* 0x0011e2000c101924 */
[----:B------:R-:W-:Y:S05]  /*6290*/  BRA `(.L_x_1072) ;  /* 0x0000000400407947 */ /* 0x000fea0003800000 */
.L_x_1079:
[----:B------:R-:W-:-:S13]  /*62a0*/  ISETP.GT.AND P0, PT, R0, 0xe, PT ;  /* 0x0000000e0000780c */ /* 0x000fda0003f04270 */
[----:B------:R-:W-:Y:S05]  /*62b0*/  @P0 BRA `(.L_x_1091) ;  /* 0x00000000003c0947 */ /* 0x000fea0003800000 */
[----:B------:R-:W-:-:S13]  /*62c0*/  ISETP.NE.AND P0, PT, R0, 0xa, PT ;  /* 0x0000000a0000780c */ /* 0x000fda0003f05270 */
[----:B------:R-:W-:Y:S05]  /*62d0*/  @!P0 BRA `(.L_x_1092) ;  /* 0x00000000001c8947 */ /* 0x000fea0003800000 */
[----:B------:R-:W-:-:S13]  /*62e0*/  ISETP.NE.AND P0, PT, R0, 0xb, PT ;  /* 0x0000000b0000780c */ /* 0x000fda0003f05270 */
[----:B------:R-:W-:Y:S05]  /*62f0*/  @P0 BRA `(.L_x_1071) ;  /* 0x0000000000440947 */ /* 0x000fea0003800000 */
[----:B------:R-:W-:-:S05]  /*6300*/  HADD2.F32 R25, -RZ, R25.H0_H0 ;  /* 0x20000019ff197230 */ /* 0x000fca0000004100 */
[----:B------:R-:W-:-:S04]  /*6310*/  FSETP.NEU.FTZ.AND P0, PT, R25, RZ, PT ;  /* 0x000000ff1900720b */ /* 0x000fc80003f1d000 */
[----:B------:R-:W-:-:S05]  /*6320*/  SEL R5, RZ, 0x1, !P0 ;  /* 0x00000001ff057807 */ /* 0x000fca0004000000 */
[----:B------:R1:W-:Y:S01]  /*6330*/  STG.E.U8 desc[UR36][R2.64], R5 ;  /* 0x0000000502007986 */ /* 0x0003e2000c101124 */
[----:B------:R-:W-:Y:S05]  /*6340*/  BRA `(.L_x_1072) ;  /* 0x0000000400147947 */ /* 0x000fea0003800000 */
.L_x_1092:
[----:B------:R-:W-:Y:S01]  /*6350*/  HADD2.F32 R25, -RZ, R25.H0_H0 ;  /* 0x20000019ff197230 */ /* 0x000fe20000004100 */
[----:B------:R-:W-:-:S04]  /*6360*/  CS2R R6, SRZ ;  /* 0x0000000000067805 */ /* 0x000fc8000001ff00 */
[----:B------:R-:W-:-:S06]  /*6370*/  FMUL.FTZ R4, R25, 1 ;  /* 0x3f80000019047820 */ /* 0x000fcc0000410000 */
[----:B------:R-:W0:Y:S02]  /*6380*/  F2F.F64.F32 R4, R4 ;  /* 0x0000000400047310 */ /* 0x000e240000201800 */
[----:B0-----:R0:W-:Y:S01]  /*6390*/  STG.E.128 desc[UR36][R2.64], R4 ;  /* 0x0000000402007986 */ /* 0x0011e2000c101d24 */
[----:B------:R-:W-:Y:S05]  /*63a0*/  BRA `(.L_x_1072) ;  /* 0x0000000000fc7947 */ /* 0x000fea0003800000 */
.L_x_1091:
[----:B------:R-:W-:-:S13]  /*63b0*/  ISETP.NE.AND P0, PT, R0, 0xf, PT ;  /* 0x0000000f0000780c */ /* 0x000fda0003f05270 */
[----:B------:R-:W-:Y:S05]  /*63c0*/  @!P0 BRA `(.L_x_1093) ;  /* 0x0000000000e88947 */ /* 0x000fea0003800000 */
[----:B------:R-:W-:-:S13]  /*63d0*/  ISETP.NE.AND P0, PT, R0, 0x17, PT ;  /* 0x000000170000780c */ /* 0x000fda0003f05270 */
[----:B------:R-:W-:Y:S05]  /*63e0*/  @!P0 BRA `(.L_x_1094) ;  /* 0x0000000000908947 */ /* 0x000fea0003800000 */
[----:B------:R-:W-:-:S13]  /*63f0*/  ISETP.NE.AND P0, PT, R0, 0x18, PT ;  /* 0x000000180000780c */ /* 0x000fda0003f05270 */
[----:B------:R-:W-:Y:S05]  /*6400*/  @!P0 BRA `(.L_x_1095) ;  /* 0x0000000000448947 */ /* 0x000fea0003800000 */
.L_x_1071:
        /* <DEDUP_REMOVED lines=16> */
.L_x_1096:
[----:B------:R-:W-:Y:S05]  /*6510*/  BRA `(.L_x_1072) ;  /* 0x0000000000a07947 */ /* 0x000fea0003800000 */
.L_x_1095:
        /* <DEDUP_REMOVED lines=13> */
.L_x_1098:
[----:B------:R-:W-:Y:S05]  /*65f0*/  BSYNC.RECONVERGENT B0 ;  /* 0x0000000000007941 */ /* 0x000fea0003800200 */
.L_x_1097:
[----:B------:R-:W-:-:S05]  /*6600*/  LOP3.LUT R5, R0, 0x80, R5, 0xf8, !PT ;  /* 0x0000008000057812 */ /* 0x000fca00078ef805 */
[----:B------:R3:W-:Y:S01]  /*6610*/  STG.E.U8 desc[UR36][R2.64], R5 ;  /* 0x0000000502007986 */ /* 0x0007e2000c101124 */
[----:B------:R-:W-:Y:S05]  /*6620*/  BRA `(.L_x_1072) ;  /* 0x00000000005c7947 */ /* 0x000fea0003800000 */
.L_x_1094:
        /* <DEDUP_REMOVED lines=12> */
.L_x_1100:
[----:B------:R-:W-:Y:S01]  /*66f0*/  IMAD.MOV.U32 R0, RZ, RZ, 0x7f ;  /* 0x0000007fff007424 */ /* 0x000fe200078e00ff */
[----:B------:R-:W-:-:S04]  /*6700*/  ISETP.GT.U32.AND P0, PT, R4, 0x7f800000, PT ;  /* 0x7f8000000400780c */ /* 0x000fc80003f04070 */
[----:B------:R-:W-:-:S09]  /*6710*/  SEL R0, R0, 0x7c, P0 ;  /* 0x0000007c00007807 */ /* 0x000fd20000000000 */
.L_x_1101:
[----:B------:R-:W-:Y:S05]  /*6720*/  BSYNC.RECONVERGENT B0 ;  /* 0x0000000000007941 */ /* 0x000fea0003800200 */
.L_x_1099:
[----:B------:R-:W-:-:S04]  /*6730*/  SHF.R.U32.HI R5, RZ, 0x18, R5 ;  /* 0x00000018ff057819 */ /* 0x000fc80000011605 */
[----:B------:R-:W-:-:S05]  /*6740*/  LOP3.LUT R5, R0, 0x80, R5, 0xf8, !PT ;  /* 0x0000008000057812 */ /* 0x000fca00078ef805 */
[----:B------:R2:W-:Y:S01]  /*6750*/  STG.E.U8 desc[UR36][R2.64], R5 ;  /* 0x0000000502007986 */ /* 0x0005e2000c101124 */
[----:B------:R-:W-:Y:S05]  /*6760*/  BRA `(.L_x_1072) ;  /* 0x00000000000c7947 */ /* 0x000fea0003800000 */
.L_x_1093:
[----:B------:R-:W-:-:S05]  /*6770*/  HADD2.F32 R0, -RZ, R25.H0_H0 ;  /* 0x20000019ff007230 */ /* 0x000fca0000004100 */
[----:B------:R-:W-:-:S05]  /*6780*/  F2FP.BF16.F32.PACK_AB R0, RZ, R0 ;  /* 0x00000000ff00723e */ /* 0x000fca00000010ff */
[----:B------:R4:W-:Y:S02]  /*6790*/  STG.E.U16 desc[UR36][R2.64], R0 ;  /* 0x0000000002007986 */ /* 0x0009e4000c101524 */
.L_x_1072:
[----:B------:R-:W-:-:S05]  /*67a0*/  VIADD R19, R19, 0x80 ;  /* 0x0000008013137836 */ /* 0x000fca0000000000 */
[----:B------:R-:W-:-:S13]  /*67b0*/  ISETP.GE.AND P0, PT, R19, R17, PT ;  /* 0x000000111300720c */ /* 0x000fda0003f06270 */
        /* <DEDUP_REMOVED lines=19> */
[----:B------:R-:W-:-:S04]  /*68f0*/  HADD2.F32 R24, -RZ, R24.H0_H0 ;  /* 0x20000018ff187230 */ /* 0x000fc80000004100 */
[----:B------:R-:W0:Y:S02]  /*6900*/  F2I.FTZ.TRUNC.NTZ R5, R24 ;  /* 0x0000001800057305 */ /* 0x000e24000021f100 */
[----:B0-----:R3:W-:Y:S01]  /*6910*/  STG.E.U8 desc[UR36][R2.64], R5 ;  /* 0x0000000502007986 */ /* 0x0017e2000c101124 */
[----:B------:R-:W-:Y:S05]  /*6920*/  BRA `(.L_x_1107) ;  /* 0x0000000c007c7947 */ /* 0x000fea0003800000 */
.L_x_1105:
[----:B------:R-:W-:-:S06]  /*6930*/  HADD2.F32 R5, -RZ, R24.H0_H0 ;  /* 0x20000018ff057230 */ /* 0x000fcc0000004100 */
[----:B------:R-:W0:Y:S02]  /*6940*/  F2I.S64.TRUNC R4, R5 ;  /* 0x0000000500047311 */ /* 0x000e24000020d900 */
[----:B0-----:R4:W-:Y:S01]  /*6950*/  STG.E.U8 desc[UR36][R2.64], R4 ;  /* 0x0000000402007986 */ /* 0x0019e2000c101124 */
[----:B------:R-:W-:Y:S05]  /*6960*/  BRA `(.L_x_1107) ;  /* 0x0000000c006c7947 */ /* 0x000fea0003800000 */
.L_x_1104:
        /* <DEDUP_REMOVED lines=10> */
.L_x_1109:
[----:B------:R-:W-:-:S04]  /*6a10*/  HADD2.F32 R24, -RZ, R24.H0_H0 ;  /* 0x20000018ff187230 */ /* 0x000fc80000004100 */
[----:B------:R-:W0:Y:S02]  /*6a20*/  F2I.FTZ.TRUNC.NTZ R5, R24 ;  /* 0x0000001800057305 */ /* 0x000e24000021f100 */
[----:B0-----:R2:W-:Y:S01]  /*6a30*/  STG.E desc[UR36][R2.64], R5 ;  /* 0x0000000502007986 */ /* 0x0015e2000c101924 */
[----:B------:R-:W-:Y:S05]  /*6a40*/  BRA `(.L_x_1107) ;  /* 0x0000000c00347947 */ /* 0x000fea0003800000 */
.L_x_1108:
[----:B------:R-:W-:-:S04]  /*6a50*/  HADD2.F32 R24, -RZ, R24.H0_H0 ;  /* 0x20000018ff187230 */ /* 0x000fc80000004100 */
[----:B------:R-:W0:Y:S02]  /*6a60*/  F2I.FTZ.TRUNC.NTZ R5, R24 ;  /* 0x0000001800057305 */ /* 0x000e24000021f100 */
[----:B0-----:R0:W-:Y:S01]  /*6a70*/  STG.E.U16 desc[UR36][R2.64], R5 ;  /* 0x0000000502007986 */ /* 0x0011e2000c101524 */
[----:B------:R-:W-:Y:S05]  /*6a80*/  BRA `(.L_x_1107) ;  /* 0x0000000c00247947 */ /* 0x000fea0003800000 */
.L_x_1103:
        /* <DEDUP_REMOVED lines=9> */
.L_x_1111:
[----:B------:R0:W-:Y:S01]  /*6b20*/  STG.E.U16 desc[UR36][R2.64], R24 ;  /* 0x0000001802007986 */ /* 0x0001e2000c101524 */
[----:B------:R-:W-:Y:S05]  /*6b30*/  BRA `(.L_x_1107) ;  /* 0x0000000800f87947 */ /* 0x000fea0003800000 */
.L_x_1110:
        /* <DEDUP_REMOVED lines=10> */
.L_x_1113:
[----:B------:R-:W-:-:S05]  /*6be0*/  HADD2.F32 R0, -RZ, R24.H0_H0 ;  /* 0x20000018ff007230 */ /* 0x000fca0000004100 */
[----:B------:R-:W-:-:S04]  /*6bf0*/  F2FP.F16.F32.PACK_AB R0, RZ, R0 ;  /* 0x00000000ff00723e */ /* 0x000fc800000000ff */
[----:B------:R-:W-:-:S05]  /*6c00*/  PRMT R0, R0, 0x5410, RZ ;  /* 0x0000541000007816 */ /* 0x000fca00000000ff */
[----:B------:R0:W-:Y:S01]  /*6c10*/  STG.E desc[UR36][R2.64], R0 ;  /* 0x0000000002007986 */ /* 0x0001e2000c101924 */
[----:B------:R-:W-:Y:S05]  /*6c20*/  BRA `(.L_x_1107) ;  /* 0x0000000800bc7947 */ /* 0x000fea0003800000 */
.L_x_1112:
[----:B------:R-:W-:-:S05]  /*6c30*/  HADD2.F32 R4, -RZ, R24.H0_H0 ;  /* 0x20000018ff047230 */ /* 0x000fca0000004100 */
[----:B------:R-:W-:-:S06]  /*6c40*/  FMUL.FTZ R4, R4, 1 ;  /* 0x3f80000004047820 */ /* 0x000fcc0000410000 */
[----:B------:R-:W0:Y:S02]  /*6c50*/  F2F.F64.F32 R4, R4 ;  /* 0x0000000400047310 */ /* 0x000e240000201800 */
[----:B0-----:R0:W-:Y:S01]  /*6c60*/  STG.E.64 desc[UR36][R2.64], R4 ;  /* 0x0000000402007986 */ /* 0x0011e2000c101b24 */
[----:B------:R-:W-:Y:S05]  /*6c70*/  BRA `(.L_x_1107) ;  /* 0x0000000800a87947 */ /* 0x000fea0003800000 */
.L_x_1102:
        /* <DEDUP_REMOVED lines=14> */
.L_x_1117:
        /* <DEDUP_REMOVED lines=18> */
.L_x_1120:
[----:B------:R-:W-:-:S04]  /*6e80*/  SHF.R.U32.HI R5, RZ, 0x18, R5 ;  /* 0x00000018ff057819 */ /* 0x000fc80000011605 */
[----:B------:R-:W-:-:S07]  /*6e90*/  LOP3.LUT R0, R0, 0x80, R5, 0xf8, !PT ;  /* 0x0000008000007812 */ /* 0x000fce00078ef805 */
.L_x_1119:
[----:B------:R-:W-:Y:S05]  /*6ea0*/  BSYNC.RECONVERGENT B0 ;  /* 0x0000000000007941 */ /* 0x000fea0003800200 */
.L_x_1118:
[----:B------:R0:W-:Y:S01]  /*6eb0*/  STG.E.U8 desc[UR36][R2.64], R0 ;  /* 0x0000000002007986 */ /* 0x0001e2000c101124 */
[----:B------:R-:W-:Y:S05]  /*6ec0*/  BRA `(.L_x_1107) ;  /* 0x0000000800147947 */ /* 0x000fea0003800000 */
.L_x_1116:
        /* <DEDUP_REMOVED lines=18> */
.L_x_1123:
[----:B------:R-:W-:-:S04]  /*6ff0*/  SHF.R.U32.HI R5, RZ, 0x18, R5 ;  /* 0x00000018ff057819 */ /* 0x000fc80000011605 */
[----:B------:R-:W-:-:S07]  /*7000*/  LOP3.LUT R0, R0, 0x80, R5, 0xf8, !PT ;  /* 0x0000008000007812 */ /* 0x000fce00078ef805 */
.L_x_1122:
[----:B------:R-:W-:Y:S05]  /*7010*/  BSYNC.RECONVERGENT B0 ;  /* 0x0000000000007941 */ /* 0x000fea0003800200 */
.L_x_1121:
[----:B------:R0:W-:Y:S01]  /*7020*/  STG.E.U8 desc[UR36][R2.64], R0 ;  /* 0x0000000002007986 */ /* 0x0001e2000c101124 */
[----:B------:R-:W-:Y:S05]  /*7030*/  BRA `(.L_x_1107) ;  /* 0x0000000400b87947 */ /* 0x000fea0003800000 */
.L_x_1115:
[----:B------:R-:W-:-:S13]  /*7040*/  ISETP.NE.AND P0, PT, R0, 0x1c, PT ;  /* 0x0000001c0000780c */ /* 0x000fda0003f05270 */
[----:B------:R-:W-:Y:S05]  /*7050*/  @!P0 BRA `(.L_x_1124) ;  /* 0x0000000000608947 */ /* 0x000fea0003800000 */
[----:B------:R-:W-:-:S13]  /*7060*/  ISETP.NE.AND P0, PT, R0, 0x1d, PT ;  /* 0x0000001d0000780c */ /* 0x000fda0003f05270 */
[----:B------:R-:W-:Y:S05]  /*7070*/  @!P0 BRA `(.L_x_1125) ;  /* 0x0000000000488947 */ /* 0x000fea0003800000 */
[----:B------:R-:W-:-:S13]  /*7080*/  ISETP.NE.AND P0, PT, R0, 0x2c, PT ;  /* 0x0000002c0000780c */ /* 0x000fda0003f05270 */
[----:B------:R-:W-:Y:S05]  /*7090*/  @P0 BRA `(.L_x_1106) ;  /* 0x0000000000bc0947 */ /* 0x000fea0003800000 */
        /* <DEDUP_REMOVED lines=16> */
.L_x_1125:
[----:B------:R-:W-:-:S06]  /*71a0*/  HADD2.F32 R4, -RZ, R24.H0_H0 ;  /* 0x20000018ff047230 */ /* 0x000fcc0000004100 */
[----:B------:R-:W0:Y:S02]  /*71b0*/  F2I.U64.TRUNC R4, R4 ;  /* 0x0000000400047311 */ /* 0x000e24000020d800 */
[----:B0-----:R0:W-:Y:S01]  /*71c0*/  STG.E.64 desc[UR36][R2.64], R4 ;  /* 0x0000000402007986 */ /* 0x0011e2000c101b24 */
[----:B------:R-:W-:Y:S05]  /*71d0*/  BRA `(.L_x_1107) ;  /* 0x0000000400507947 */ /* 0x000fea0003800000 */
.L_x_1124:
[----:B------:R-:W-:-:S04]  /*71e0*/  HADD2.F32 R24, -RZ, R24.H0_H0 ;  /* 0x20000018ff187230 */ /* 0x000fc80000004100 */
[----:B------:R-:W0:Y:S02]  /*71f0*/  F2I.FTZ.U32.TRUNC.NTZ R5, R24 ;  /* 0x0000001800057305 */ /* 0x000e24000021f000 */
[----:B0-----:R0:W-:Y:S01]  /*7200*/  STG.E desc[UR36][R2.64], R5 ;  /* 0x0000000502007986 */ /* 0x0011e2000c101924 */
[----:B------:R-:W-:Y:S05]  /*7210*/  BRA `(.L_x_1107) ;  /* 0x0000000400407947 */ /* 0x000fea0003800000 */
.L_x_1114:
        /* <DEDUP_REMOVED lines=11> */
.L_x_1127:
[----:B------:R-:W-:Y:S01]  /*72d0*/  HADD2.F32 R24, -RZ, R24.H0_H0 ;  /* 0x20000018ff187230 */ /* 0x000fe20000004100 */
[----:B------:R-:W-:-:S04]  /*72e0*/  CS2R R6, SRZ ;  /* 0x0000000000067805 */ /* 0x000fc8000001ff00 */
[----:B------:R-:W-:-:S06]  /*72f0*/  FMUL.FTZ R4, R24, 1 ;  /* 0x3f80000018047820 */ /* 0x000fcc0000410000 */
[----:B------:R-:W0:Y:S02]  /*7300*/  F2F.F64.F32 R4, R4 ;  /* 0x0000000400047310 */ /* 0x000e240000201800 */
[----:B0-----:R0:W-:Y:S01]  /*7310*/  STG.E.128 desc[UR36][R2.64], R4 ;  /* 0x0000000402007986 */ /* 0x0011e2000c101d24 */
[----:B------:R-:W-:Y:S05]  /*7320*/  BRA `(.L_x_1107) ;  /* 0x0000000000fc7947 */ /* 0x000fea0003800000 */
.L_x_1126:
[----:B------:R-:W-:-:S13]  /*7330*/  ISETP.NE.AND P0, PT, R0, 0xf, PT ;  /* 0x0000000f0000780c */ /* 0x000fda0003f05270 */
[----:B------:R-:W-:Y:S05]  /*7340*/  @!P0 BRA `(.L_x_1128) ;  /* 0x0000000000e88947 */ /* 0x000fea0003800000 */
[----:B------:R-:W-:-:S13]  /*7350*/  ISETP.NE.AND P0, PT, R0, 0x17, PT ;  /* 0x000000170000780c */ /* 0x000fda0003f05270 */
[----:B------:R-:W-:Y:S05]  /*7360*/  @!P0 BRA `(.L_x_1129) ;  /* 0x0000000000908947 */ /* 0x000fea0003800000 */
[----:B------:R-:W-:-:S13]  /*7370*/  ISETP.NE.AND P0, PT, R0, 0x18, PT ;  /* 0x000000180000780c */ /* 0x000fda0003f05270 */
[----:B------:R-:W-:Y:S05]  /*7380*/  @!P0 BRA `(.L_x_1130) ;  /* 0x0000000000448947 */ /* 0x000fea0003800000 */
.L_x_1106:
        /* <DEDUP_REMOVED lines=16> */
.L_x_1131:
[----:B------:R-:W-:Y:S05]  /*7490*/  BRA `(.L_x_1107) ;  /* 0x0000000000a07947 */ /* 0x000fea0003800000 */
.L_x_1130:
        /* <DEDUP_REMOVED lines=13> */
.L_x_1133:
[----:B------:R-:W-:Y:S05]  /*7570*/  BSYNC.RECONVERGENT B0 ;  /* 0x0000000000007941 */ /* 0x000fea0003800200 */
.L_x_1132:
[----:B------:R-:W-:-:S05]  /*7580*/  LOP3.LUT R5, R0, 0x80, R5, 0xf8, !PT ;  /* 0x0000008000057812 */ /* 0x000fca00078ef805 */
[----:B------:R0:W-:Y:S01]  /*7590*/  STG.E.U8 desc[UR36][R2.64], R5 ;  /* 0x0000000502007986 */ /* 0x0001e2000c101124 */
[----:B------:R-:W-:Y:S05]  /*75a0*/  BRA `(.L_x_1107) ;  /* 0x00000000005c7947 */ /* 0x000fea0003800000 */
.L_x_1129:
        /* <DEDUP_REMOVED lines=12> */
.L_x_1135:
[----:B------:R-:W-:Y:S01]  /*7670*/  IMAD.MOV.U32 R0, RZ, RZ, 0x7f ;  /* 0x0000007fff007424 */ /* 0x000fe200078e00ff */
[----:B------:R-:W-:-:S04]  /*7680*/  ISETP.GT.U32.AND P0, PT, R4, 0x7f800000, PT ;  /* 0x7f8000000400780c */ /* 0x000fc80003f04070 */
[----:B------:R-:W-:-:S09]  /*7690*/  SEL R0, R0, 0x7c, P0 ;  /* 0x0000007c00007807 */ /* 0x000fd20000000000 */
.L_x_1136:
[----:B------:R-:W-:Y:S05]  /*76a0*/  BSYNC.RECONVERGENT B0 ;  /* 0x0000000000007941 */ /* 0x000fea0003800200 */
.L_x_1134:
[----:B------:R-:W-:-:S04]  /*76b0*/  SHF.R.U32.HI R5, RZ, 0x18, R5 ;  /* 0x00000018ff057819 */ /* 0x000fc80000011605 */
[----:B------:R-:W-:-:S05]  /*76c0*/  LOP3.LUT R5, R0, 0x80, R5, 0xf8, !PT ;  /* 0x0000008000057812 */ /* 0x000fca00078ef805 */
[----:B------:R0:W-:Y:S01]  /*76d0*/  STG.E.U8 desc[UR36][R2.64], R5 ;  /* 0x0000000502007986 */ /* 0x0001e2000c101124 */
[----:B------:R-:W-:Y:S05]  /*76e0*/  BRA `(.L_x_1107) ;  /* 0x00000000000c7947 */ /* 0x000fea0003800000 */
.L_x_1128:
[----:B------:R-:W-:-:S05]  /*76f0*/  HADD2.F32 R0, -RZ, R24.H0_H0 ;  /* 0x20000018ff007230 */ /* 0x000fca0000004100 */
[----:B------:R-:W-:-:S05]  /*7700*/  F2FP.BF16.F32.PACK_AB R0, RZ, R0 ;  /* 0x00000000ff00723e */ /* 0x000fca00000010ff */
[----:B------:R0:W-:Y:S02]  /*7710*/  STG.E.U16 desc[UR36][R2.64], R0 ;  /* 0x0000000002007986 */ /* 0x0001e4000c101524 */
.L_x_1107:
[----:B------:R-:W-:-:S07]  /*7720*/  VIADD R19, R19, 0x80 ;  /* 0x0000008013137836 */ /* 0x000fce0000000000 */
.L_x_1066:
[----:B------:R-:W-:Y:S05]  /*7730*/  BSYNC.RECONVERGENT B6 ;  /* 0x0000000000067941 */ /* 0x000fea0003800200 */
.L_x_1065:
[----:B------:R-:W-:-:S13]  /*7740*/  ISETP.GE.AND P0, PT, R19, R17, PT ;  /* 0x000000111300720c */ /* 0x000fda0003f06270 */
[----:B------:R-:W-:Y:S05]  /*7750*/  @P0 EXIT ;  /* 0x000000000000094d */ /* 0x000fea0003800000 */
[----:B01234-:R-:W0:Y:S01]  /*7760*/  LDC.64 R2, c[0x0][0x388] ;  /* 0x0000e200ff027b82 */ /* 0x01fe220000000a00 */
        /* <DEDUP_REMOVED lines=18> */
[----:B0-----:R-:W-:Y:S01]  /*7890*/  STG.E.U8 desc[UR36][R2.64], R23 ;  /* 0x0000001702007986 */ /* 0x001fe2000c101124 */
[----:B------:R-:W-:Y:S05]  /*78a0*/  EXIT ;  /* 0x000000000000794d */ /* 0x000fea0003800000 */
.L_x_1140:
[----:B------:R-:W-:-:S06]  /*78b0*/  HADD2.F32 R5, -RZ, R23.H0_H0 ;  /* 0x20000017ff057230 */ /* 0x000fcc0000004100 */
[----:B------:R-:W0:Y:S02]  /*78c0*/  F2I.S64.TRUNC R4, R5 ;  /* 0x0000000500047311 */ /* 0x000e24000020d900 */
[----:B0-----:R-:W-:Y:S01]  /*78d0*/  STG.E.U8 desc[UR36][R2.64], R4 ;  /* 0x0000000402007986 */ /* 0x001fe2000c101124 */
[----:B------:R-:W-:Y:S05]  /*78e0*/  EXIT ;  /* 0x000000000000794d */ /* 0x000fea0003800000 */
.L_x_1139:
        /* <DEDUP_REMOVED lines=8> */
[----:B0-----:R-:W-:Y:S01]  /*7970*/  STG.E.64 desc[UR36][R2.64], R4 ;  /* 0x0000000402007986 */ /* 0x001fe2000c101b24 */
[----:B------:R-:W-:Y:S05]  /*7980*/  EXIT ;  /* 0x000000000000794d */ /* 0x000fea0003800000 */
.L_x_1143:
[----:B------:R-:W-:-:S06]  /*7990*/  HADD2.F32 R23, -RZ, R23.H0_H0 ;  /* 0x20000017ff177230 */ /* 0x000fcc0000004100 */
[----:B------:R-:W0:Y:S02]  /*79a0*/  F2I.FTZ.TRUNC.NTZ R23, R23 ;  /* 0x0000001700177305 */ /* 0x000e24000021f100 */
[----:B0-----:R-:W-:Y:S01]  /*79b0*/  STG.E desc[UR36][R2.64], R23 ;  /* 0x0000001702007986 */ /* 0x001fe2000c101924 */
[----:B------:R-:W-:Y:S05]  /*79c0*/  EXIT ;  /* 0x000000000000794d */ /* 0x000fea0003800000 */
.L_x_1142:
[----:B------:R-:W-:-:S06]  /*79d0*/  HADD2.F32 R23, -RZ, R23.H0_H0 ;  /* 0x20000017ff177230 */ /* 0x000fcc0000004100 */
[----:B------:R-:W0:Y:S02]  /*79e0*/  F2I.FTZ.TRUNC.NTZ R23, R23 ;  /* 0x0000001700177305 */ /* 0x000e24000021f100 */
[----:B0-----:R-:W-:Y:S01]  /*79f0*/  STG.E.U16 desc[UR36][R2.64], R23 ;  /* 0x0000001702007986 */ /* 0x001fe2000c101524 */
[----:B------:R-:W-:Y:S05]  /*7a00*/  EXIT ;  /* 0x000000000000794d */ /* 0x000fea0003800000 */
.L_x_1138:
[----:B------:R-:W-:-:S13]  /*7a10*/  ISETP.GT.AND P0, PT, R0, 0x6, PT ;  /* 0x000000060000780c */ /* 0x000fda0003f04270 */
[----:B------:R-:W-:Y:S05]  /*7a20*/  @P0 BRA `(.L_x_1144) ;  /* 0x0000000000240947 */ /* 0x000fea0003800000 */
[----:B------:R-:W-:-:S13]  /*7a30*/  ISETP.NE.AND P0, PT, R0, 0x5, PT ;  /* 0x000000050000780c */ /* 0x000fda0003f05270 */
[----:B------:R-:W-:Y:S05]  /*7a40*/  @!P0 BRA `(.L_x_1145) ;  /* 0x0000000000148947 */ /* 0x000fea0003800000 */
[----:B------:R-:W-:-:S13]  /*7a50*/  ISETP.NE.AND P0, PT, R0, 0x6, PT ;  /* 0x000000060000780c */ /* 0x000fda0003f05270 */
[----:B------:R-:W-:Y:S05]  /*7a60*/  @P0 BRA `(.L_x_1141) ;  /* 0x0000000800280947 */ /* 0x000fea0003800000 */
[----:B------:R-:W-:-:S05]  /*7a70*/  HADD2.F32 R23, -RZ, R23.H0_H0 ;  /* 0x20000017ff177230 */ /* 0x000fca0000004100 */
[----:B------:R-:W-:Y:S01]  /*7a80*/  STG.E desc[UR36][R2.64], R23 ;  /* 0x0000001702007986 */ /* 0x000fe2000c101924 */
[----:B------:R-:W-:Y:S05]  /*7a90*/  EXIT ;  /* 0x000000000000794d */ /* 0x000fea0003800000 */
.L_x_1145:
[----:B------:R-:W-:Y:S01]  /*7aa0*/  STG.E.U16 desc[UR36][R2.64], R23 ;  /* 0x0000001702007986 */ /* 0x000fe2000c101524 */
[----:B------:R-:W-:Y:S05]  /*7ab0*/  EXIT ;  /* 0x000000000000794d */ /* 0x000fea0003800000 */
.L_x_1144:
        /* <DEDUP_REMOVED lines=8> */
[----:B------:R-:W-:Y:S01]  /*7b40*/  STG.E.64 desc[UR36][R2.64], R4 ;  /* 0x0000000402007986 */ /* 0x000fe2000c101b24 */
[----:B------:R-:W-:Y:S05]  /*7b50*/  EXIT ;  /* 0x000000000000794d */ /* 0x000fea0003800000 */
.L_x_1147:
[----:B------:R-:W-:-:S05]  /*7b60*/  HADD2.F32 R0, -RZ, R23.H0_H0 ;  /* 0x20000017ff007230 */ /* 0x000fca0000004100 */
[----:B------:R-:W-:-:S04]  /*7b70*/  F2FP.F16.F32.PACK_AB R0, RZ, R0 ;  /* 0x00000000ff00723e */ /* 0x000fc800000000ff */
[----:B------:R-:W-:-:S05]  /*7b80*/  PRMT R0, R0, 0x5410, RZ ;  /* 0x0000541000007816 */ /* 0x000fca00000000ff */
[----:B------:R-:W-:Y:S01]  /*7b90*/  STG.E desc[UR36][R2.64], R0 ;  /* 0x0000000002007986 */ /* 0x000fe2000c101924 */
[----:B------:R-:W-:Y:S05]  /*7ba0*/  EXIT ;  /* 0x000000000000794d */ /* 0x000fea0003800000 */
.L_x_1146:
[----:B------:R-:W-:-:S05]  /*7bb0*/  HADD2.F32 R4, -RZ, R23.H0_H0 ;  /* 0x20000017ff047230 */ /* 0x000fca0000004100 */
[----:B------:R-:W-:-:S06]  /*7bc0*/  FMUL.FTZ R4, R4, 1 ;  /* 0x3f80000004047820 */ /* 0x000fcc0000410000 */
[----:B------:R-:W0:Y:S02]  /*7bd0*/  F2F.F64.F32 R4, R4 ;  /* 0x0000000400047310 */ /* 0x000e240000201800 */
[----:B0-----:R-:W-:Y:S01]  /*7be0*/  STG.E.64 desc[UR36][R2.64], R4 ;  /* 0x0000000402007986 */ /* 0x001fe2000c101b24 */
[----:B------:R-:W-:Y:S05]  /*7bf0*/  EXIT ;  /* 0x000000000000794d */ /* 0x000fea0003800000 */
.L_x_1137:
        /* <DEDUP_REMOVED lines=12> */
[----:B0-----:R-:W-:Y:S01]  /*7cc0*/  STG.E.U16 desc[UR36][R2.64], R5 ;  /* 0x0000000502007986 */ /* 0x001fe2000c101524 */
[----:B------:R-:W-:Y:S05]  /*7cd0*/  EXIT ;  /* 0x000000000000794d */ /* 0x000fea0003800000 */
.L_x_1151:
        /* <DEDUP_REMOVED lines=18> */
.L_x_1154:
[----:B------:R-:W-:-:S04]  /*7e00*/  SHF.R.U32.HI R5, RZ, 0x18, R5 ;  /* 0x00000018ff057819 */ /* 0x000fc80000011605 */
[----:B------:R-:W-:-:S07]  /*7e10*/  LOP3.LUT R0, R0, 0x80, R5, 0xf8, !PT ;  /* 0x0000008000007812 */ /* 0x000fce00078ef805 */
.L_x_1153:
[----:B------:R-:W-:Y:S05]  /*7e20*/  BSYNC.RECONVERGENT B0 ;  /* 0x0000000000007941 */ /* 0x000fea0003800200 */
.L_x_1152:
[----:B------:R-:W-:Y:S01]  /*7e30*/  STG.E.U8 desc[UR36][R2.64], R0 ;  /* 0x0000000002007986 */ /* 0x000fe2000c101124 */
[----:B------:R-:W-:Y:S05]  /*7e40*/  EXIT ;  /* 0x000000000000794d */ /* 0x000fea0003800000 */
.L_x_1150:
        /* <DEDUP_REMOVED lines=18> */
.L_x_1157:
[----:B------:R-:W-:-:S04]  /*7f70*/  SHF.R.U32.HI R5, RZ, 0x18, R5 ;  /* 0x00000018ff057819 */ /* 0x000fc80000011605 */
[----:B------:R-:W-:-:S07]  /*7f80*/  LOP3.LUT R0, R0, 0x80, R5, 0xf8, !PT ;  /* 0x0000008000007812 */ /* 0x000fce00078ef805 */
.L_x_1156:
[----:B------:R-:W-:Y:S05]  /*7f90*/  BSYNC.RECONVERGENT B0 ;  /* 0x0000000000007941 */ /* 0x000fea0003800200 */
.L_x_1155:
[----:B------:R-:W-:Y:S01]  /*7fa0*/  STG.E.U8 desc[UR36][R2.64], R0 ;  /* 0x0000000002007986 */ /* 0x000fe2000c101124 */
[----:B------:R-:W-:Y:S05]  /*7fb0*/  EXIT ;  /* 0x000000000000794d */ /* 0x000fea0003800000 */
.L_x_1149:
        /* <DEDUP_REMOVED lines=22> */
.L_x_1159:
[----:B------:R-:W-:-:S06]  /*8120*/  HADD2.F32 R4, -RZ, R23.H0_H0 ;  /* 0x20000017ff047230 */ /* 0x000fcc0000004100 */
[----:B------:R-:W0:Y:S02]  /*8130*/  F2I.U64.TRUNC R4, R4 ;  /* 0x0000000400047311 */ /* 0x000e24000020d800 */
[----:B0-----:R-:W-:Y:S01]  /*8140*/  STG.E.64 desc[UR36][R2.64], R4 ;  /* 0x0000000402007986 */ /* 0x001fe2000c101b24 */
[----:B------:R-:W-:Y:S05]  /*8150*/  EXIT ;  /* 0x000000000000794d */ /* 0x000fea0003800000 */
.L_x_1158:
[----:B------:R-:W-:-:S06]  /*8160*/  HADD2.F32 R23, -RZ, R23.H0_H0 ;  /* 0x20000017ff177230 */ /* 0x000fcc0000004100 */
[----:B------:R-:W0:Y:S02]  /*8170*/  F2I.FTZ.U32.TRUNC.NTZ R23, R23 ;  /* 0x0000001700177305 */ /* 0x000e24000021f000 */
[----:B0-----:R-:W-:Y:S01]  /*8180*/  STG.E desc[UR36][R2.64], R23 ;  /* 0x0000001702007986 */ /* 0x001fe2000c101924 */
[----:B------:R-:W-:Y:S05]  /*8190*/  EXIT ;  /* 0x000000000000794d */ /* 0x000fea0003800000 */
.L_x_1148:
        /* <DEDUP_REMOVED lines=9> */
[----:B------:R-:W-:Y:S01]  /*8230*/  STG.E.U8 desc[UR36][R2.64], R5 ;  /* 0x0000000502007986 */ /* 0x000fe2000c101124 */
[----:B------:R-:W-:Y:S05]  /*8240*/  EXIT ;  /* 0x000000000000794d */ /* 0x000fea0003800000 */
.L_x_1161:
[----:B------:R-:W-:Y:S01]  /*8250*/  HADD2.F32 R23, -RZ, R23.H0_H0 ;  /* 0x20000017ff177230 */ /* 0x000fe20000004100 */
[----:B------:R-:W-:-:S04]  /*8260*/  CS2R R6, SRZ ;  /* 0x0000000000067805 */ /* 0x000fc8000001ff00 */
[----:B------:R-:W-:-:S06]  /*8270*/  FMUL.FTZ R4, R23, 1 ;  /* 0x3f80000017047820 */ /* 0x000fcc0000410000 */
[----:B------:R-:W0:Y:S02]  /*8280*/  F2F.F64.F32 R4, R4 ;  /* 0x0000000400047310 */ /* 0x000e240000201800 */
[----:B0-----:R-:W-:Y:S01]  /*8290*/  STG.E.128 desc[UR36][R2.64], R4 ;  /* 0x0000000402007986 */ /* 0x001fe2000c101d24 */
[----:B------:R-:W-:Y:S05]  /*82a0*/  EXIT ;  /* 0x000000000000794d */ /* 0x000fea0003800000 */
.L_x_1160:
[----:B------:R-:W-:-:S13]  /*82b0*/  ISETP.NE.AND P0, PT, R0, 0xf, PT ;  /* 0x0000000f0000780c */ /* 0x000fda0003f05270 */
[----:B------:R-:W-:Y:S05]  /*82c0*/  @!P0 BRA `(.L_x_1162) ;  /* 0x0000000000e88947 */ /* 0x000fea0003800000 */
[----:B------:R-:W-:-:S13]  /*82d0*/  ISETP.NE.AND P0, PT, R0, 0x17, PT ;  /* 0x000000170000780c */ /* 0x000fda0003f05270 */
[----:B------:R-:W-:Y:S05]  /*82e0*/  @!P0 BRA `(.L_x_1163) ;  /* 0x0000000000908947 */ /* 0x000fea0003800000 */
[----:B------:R-:W-:-:S13]  /*82f0*/  ISETP.NE.AND P0, PT, R0, 0x18, PT ;  /* 0x000000180000780c */ /* 0x000fda0003f05270 */
[----:B------:R-:W-:Y:S05]  /*8300*/  @!P0 BRA `(.L_x_1164) ;  /* 0x0000000000448947 */ /* 0x000fea0003800000 */
.L_x_1141:
[----:B------:R-:W-:Y:S01]  /*8310*/  MOV R0, 0x0 ;  /* 0x0000000000007802 */ /* 0x000fe20000000f00 */
[----:B------:R-:W0:Y:S01]  /*8320*/  LDCU.64 UR4, c[0x4][0x158] ;  /* 0x01002b00ff0477ac */ /* 0x000e220008000a00 */
[----:B------:R-:W-:Y:S02]  /*8330*/  IMAD.MOV.U32 R8, RZ, RZ, 0x65 ;  /* 0x00000065ff087424 */ /* 0x000fe400078e00ff */
[----:B------:R1:W2:Y:S01]  /*8340*/  LDC.64 R2, c[0x4][R0] ;  /* 0x0100000000027b82 */ /* 0x0002a20000000a00 */
[----:B------:R-:W3:Y:S01]  /*8350*/  LDCU.64 UR6, c[0x4][0x160] ;  /* 0x01002c00ff0677ac */ /* 0x000ee20008000a00 */
[----:B------:R-:W-:Y:S02]  /*8360*/  IMAD.MOV.U32 R12, RZ, RZ, 0x1 ;  /* 0x00000001ff0c7424 */ /* 0x000fe400078e00ff */
[----:B------:R-:W-:Y:S01]  /*8370*/  IMAD.MOV.U32 R13, RZ, RZ, RZ ;  /* 0x000000ffff0d7224 */ /* 0x000fe200078e00ff */
[----:B------:R-:W4:Y:S01]  /*8380*/  LDCU.64 UR8, c[0x4][0x60] ;  /* 0x01000c00ff0877ac */ /* 0x000f220008000a00 */
[----:B0-----:R-:W-:-:S02]  /*8390*/  IMAD.U32 R4, RZ, RZ, UR4 ;  /* 0x00000004ff047e24 */ /* 0x001fc4000f8e00ff */
[----:B------:R-:W-:Y:S02]  /*83a0*/  IMAD.U32 R5, RZ, RZ, UR5 ;  /* 0x00000005ff057e24 */ /* 0x000fe4000f8e00ff */
[----:B---3--:R-:W-:Y:S02]  /*83b0*/  IMAD.U32 R6, RZ, RZ, UR6 ;  /* 0x00000006ff067e24 */ /* 0x008fe4000f8e00ff */
[----:B------:R-:W-:Y:S02]  /*83c0*/  IMAD.U32 R7, RZ, RZ, UR7 ;  /* 0x00000007ff077e24 */ /* 0x000fe4000f8e00ff */
[----:B----4-:R-:W-:Y:S02]  /*83d0*/  IMAD.U32 R10, RZ, RZ, UR8 ;  /* 0x00000008ff0a7e24 */ /* 0x010fe4000f8e00ff */
[----:B-1----:R-:W-:-:S07]  /*83e0*/  IMAD.U32 R11, RZ, RZ, UR9 ;  /* 0x00000009ff0b7e24 */ /* 0x002fce000f8e00ff */
[----:B------:R-:W-:-:S07]  /*83f0*/  LEPC R20, `(.L_x_1165) ;  /* 0x000000001014794e */ /* 0x000fce0000000000 */
[----:B--2---:R-:W-:Y:S05]  /*8400*/  CALL.ABS.NOINC R2 ;  /* 0x0000000002007343 */ /* 0x004fea0003c00000 */
.L_x_1165:
[----:B------:R-:W-:Y:S05]  /*8410*/  EXIT ;  /* 0x000000000000794d */ /* 0x000fea0003800000 */
.L_x_1164:
        /* <DEDUP_REMOVED lines=13> */
.L_x_1167:
[----:B------:R-:W-:Y:S05]  /*84f0*/  BSYNC.RECONVERGENT B0 ;  /* 0x0000000000007941 */ /* 0x000fea0003800200 */
.L_x_1166:
[----:B------:R-:W-:-:S05]  /*8500*/  LOP3.LUT R5, R0, 0x80, R5, 0xf8, !PT ;  /* 0x0000008000057812 */ /* 0x000fca00078ef805 */
[----:B------:R-:W-:Y:S01]  /*8510*/  STG.E.U8 desc[UR36][R2.64], R5 ;  /* 0x0000000502007986 */ /* 0x000fe2000c101124 */
[----:B------:R-:W-:Y:S05]  /*8520*/  EXIT ;  /* 0x000000000000794d */ /* 0x000fea0003800000 */
.L_x_1163:
        /* <DEDUP_REMOVED lines=12> */
.L_x_1169:
[----:B------:R-:W-:Y:S01]  /*85f0*/  IMAD.MOV.U32 R0, RZ, RZ, 0x7f ;  /* 0x0000007fff007424 */ /* 0x000fe200078e00ff */
[----:B------:R-:W-:-:S04]  /*8600*/  ISETP.GT.U32.AND P0, PT, R4, 0x7f800000, PT ;  /* 0x7f8000000400780c */ /* 0x000fc80003f04070 */
[----:B------:R-:W-:-:S09]  /*8610*/  SEL R0, R0, 0x7c, P0 ;  /* 0x0000007c00007807 */ /* 0x000fd20000000000 */
.L_x_1170:
[----:B------:R-:W-:Y:S05]  /*8620*/  BSYNC.RECONVERGENT B0 ;  /* 0x0000000000007941 */ /* 0x000fea0003800200 */
.L_x_1168:
[----:B------:R-:W-:-:S04]  /*8630*/  SHF.R.U32.HI R5, RZ, 0x18, R5 ;  /* 0x00000018ff057819 */ /* 0x000fc80000011605 */
[----:B------:R-:W-:-:S05]  /*8640*/  LOP3.LUT R5, R0, 0x80, R5, 0xf8, !PT ;  /* 0x0000008000057812 */ /* 0x000fca00078ef805 */
[----:B------:R-:W-:Y:S01]  /*8650*/  STG.E.U8 desc[UR36][R2.64], R5 ;  /* 0x0000000502007986 */ /* 0x000fe2000c101124 */
[----:B------:R-:W-:Y:S05]  /*8660*/  EXIT ;  /* 0x000000000000794d */ /* 0x000fea0003800000 */
.L_x_1162:
[----:B------:R-:W-:-:S05]  /*8670*/  HADD2.F32 R0, -RZ, R23.H0_H0 ;  /* 0x20000017ff007230 */ /* 0x000fca0000004100 */
[----:B------:R-:W-:-:S05]  /*8680*/  F2FP.BF16.F32.PACK_AB R0, RZ, R0 ;  /* 0x00000000ff00723e */ /* 0x000fca00000010ff */
[----:B------:R-:W-:Y:S01]  /*8690*/  STG.E.U16 desc[UR36][R2.64], R0 ;  /* 0x0000000002007986 */ /* 0x000fe2000c101524 */
[----:B------:R-:W-:Y:S05]  /*86a0*/  EXIT ;  /* 0x000000000000794d */ /* 0x000fea0003800000 */
.L_x_1171:
        /* <DEDUP_REMOVED lines=13> */
.L_x_6596:


//--------------------- .text._ZN2at6native18elementwise_kernelILi128ELi4EZNS0_22gpu_kernel_impl_nocastIZZZNS0_15tan_kernel_cudaERNS_18TensorIteratorBaseEENKUlvE0_clEvENKUlvE1_clEvEUlN3c104HalfEE_EEvS4_RKT_EUliE_EEviT1_ --------------------------
	.section	.text._ZN2at6native18elementwise_kernelILi128ELi4EZNS0_22gpu_kernel_impl_nocastIZZZNS0_15tan_kernel_cudaERNS_18TensorIteratorBaseEENKUlvE0_clEvENKUlvE1_clEvEUlN3c104HalfEE_EEvS4_RKT_EUliE_EEviT1_,"ax",@progbits
	.align	128
        .global         _ZN2at6native18elementwise_kernelILi128ELi4EZNS0_22gpu_kernel_impl_nocastIZZZNS0_15tan_kernel_cudaERNS_18TensorIteratorBaseEENKUlvE0_clEvENKUlvE1_clEvEUlN3c104HalfEE_EEvS4_RKT_EUliE_EEviT1_
        .type           _ZN2at6native18elementwise_kernelILi128ELi4EZNS0_22gpu_kernel_impl_nocastIZZZNS0_15tan_kernel_cudaERNS_18TensorIteratorBaseEENKUlvE0_clEvENKUlvE1_clEvEUlN3c104HalfEE_EEvS4_RKT_EUliE_EEviT1_,@function
        .size           _ZN2at6native18elementwise_kernelILi128ELi4EZNS0_22gpu_kernel_impl_nocastIZZZNS0_15tan_kernel_cudaERNS_18TensorIteratorBaseEENKUlvE0_clEvENKUlvE1_clEvEUlN3c104HalfEE_EEvS4_RKT_EUliE_EEviT1_,(.L_x_6597 - _ZN2at6native18elementwise_kernelILi128ELi4EZNS0_22gpu_kernel_impl_nocastIZZZNS0_15tan_kernel_cudaERNS_18TensorIteratorBaseEENKUlvE0_clEvENKUlvE1_clEvEUlN3c104HalfEE_EEvS4_RKT_EUliE_EEviT1_)
        .other          _ZN2at6native18elementwise_kernelILi128ELi4EZNS0_22gpu_kernel_impl_nocastIZZZNS0_15tan_kernel_cudaERNS_18TensorIteratorBaseEENKUlvE0_clEvENKUlvE1_clEvEUlN3c104HalfEE_EEvS4_RKT_EUliE_EEviT1_,@"STO_CUDA_ENTRY STV_DEFAULT"
_ZN2at6native18elementwise_kernelILi128ELi4EZNS0_22gpu_kernel_impl_nocastIZZZNS0_15tan_kernel_cudaERNS_18TensorIteratorBaseEENKUlvE0_clEvENKUlvE1_clEvEUlN3c104HalfEE_EEvS4_RKT_EUliE_EEviT1_:
.text._ZN2at6native18elementwise_kernelILi128ELi4EZNS0_22gpu_kernel_impl_nocastIZZZNS0_15tan_kernel_cudaERNS_18TensorIteratorBaseEENKUlvE0_clEvENKUlvE1_clEvEUlN3c104HalfEE_EEvS4_RKT_EUliE_EEviT1_:
        /* <DEDUP_REMOVED lines=20> */
[----:B--2---:R-:W-:-:S05]  /*0140*/  HADD2.F32 R0, -RZ, R4.H0_H0 ;  /* 0x20000004ff007230 */ /* 0x004fca0000004100 */
[----:B------:R-:W-:-:S04]  /*0150*/  FMUL.RZ R8, R0, 0.15915493667125701904 ;  /* 0x3e22f98300087820 */ /* 0x000fc8000040c000 */
[----:B------:R-:W1:Y:S08]  /*0160*/  MUFU.COS R2, R8 ;  /* 0x0000000800027308 */ /* 0x000e700000000000 */
[----:B------:R-:W-:Y:S08]  /*0170*/  MUFU.SIN R0, R8 ;  /* 0x0000000800007308 */ /* 0x000ff00000000400 */
[----:B-1----:R-:W1:Y:S02]  /*0180*/  MUFU.RCP R9, R2 ;  /* 0x0000000200097308 */ /* 0x002e640000001000 */
[----:B-1----:R-:W-:-:S05]  /*0190*/  FMUL.FTZ R0, R0, R9 ;  /* 0x0000000900007220 */ /* 0x002fca0000410000 */
[----:B------:R-:W-:-:S05]  /*01a0*/  F2FP.F16.F32.PACK_AB R0, RZ, R0 ;  /* 0x00000000ff00723e */ /* 0x000fca00000000ff */
[----:B0-----:R0:W-:Y:S01]  /*01b0*/  STG.E.U16 desc[UR6][R6.64], R0 ;  /* 0x0000000006007986 */ /* 0x0011e2000c101506 */
[----:B------:R-:W-:Y:S05]  /*01c0*/  @P0 BRA `(.L_x_1176) ;  /* 0x0000000000700947 */ /* 0x000fea0003800000 */
[----:B------:R-:W1:Y:S02]  /*01d0*/  LDC.64 R4, c[0x0][0x588] ;  /* 0x00016200ff047b82 */ /* 0x000e640000000a00 */
[----:B-1----:R-:W2:Y:S06]  /*01e0*/  LDG.E.U16 R4, desc[UR6][R4.64] ;  /* 0x0000000604047981 */ /* 0x002eac000c1e1500 */
[----:B0-----:R-:W0:Y:S01]  /*01f0*/  LDC.64 R6, c[0x0][0x580] ;  /* 0x00016000ff067b82 */ /* 0x001e220000000a00 */
[----:B------:R-:W-:Y:S01]  /*0200*/  IADD3 R3, PT, PT, R3, 0x80, RZ ;  /* 0x0000008003037810 */ /* 0x000fe20007ffe0ff */
[----:B--2---:R-:W-:-:S05]  /*0210*/  HADD2.F32 R0, -RZ, R4.H0_H0 ;  /* 0x20000004ff007230 */ /* 0x004fca0000004100 */
[----:B------:R-:W-:-:S04]  /*0220*/  FMUL.RZ R8, R0, 0.15915493667125701904 ;  /* 0x3e22f98300087820 */ /* 0x000fc8000040c000 */
[----:B------:R-:W1:Y:S08]  /*0230*/  MUFU.COS R2, R8 ;  /* 0x0000000800027308 */ /* 0x000e700000000000 */
[----:B------:R-:W-:Y:S08]  /*0240*/  MUFU.SIN R0, R8 ;  /* 0x0000000800007308 */ /* 0x000ff00000000400 */
[----:B-1----:R-:W1:Y:S02]  /*0250*/  MUFU.RCP R9, R2 ;  /* 0x0000000200097308 */ /* 0x002e640000001000 */
[----:B-1----:R-:W-:-:S05]  /*0260*/  FMUL.FTZ R0, R0, R9 ;  /* 0x0000000900007220 */ /* 0x002fca0000410000 */
[----:B------:R-:W-:-:S05]  /*0270*/  F2FP.F16.F32.PACK_AB R0, RZ, R0 ;  /* 0x00000000ff00723e */ /* 0x000fca00000000ff */
[----:B0-----:R0:W-:Y:S02]  /*0280*/  STG.E.U16 desc[UR6][R6.64], R0 ;  /* 0x0000000006007986 */ /* 0x0011e4000c101506 */
.L_x_1175:
[----:B------:R-:W-:-:S13]  /*0290*/  ISETP.GE.AND P0, PT, R3, UR4, PT ;  /* 0x0000000403007c0c */ /* 0x000fda000bf06270 */
[----:B------:R-:W-:Y:S05]  /*02a0*/  @P0 BREAK.RELIABLE B1 ;  /* 0x0000000000010942 */ /* 0x000fea0003800100 */
[----:B------:R-:W-:Y:S05]  /*02b0*/  @P0 BRA `(.L_x_1176) ;  /* 0x0000000000340947 */ /* 0x000fea0003800000 */
[----:B------:R-:W-:Y:S05]  /*02c0*/  BSYNC.RELIABLE B1 ;  /* 0x0000000000017941 */ /* 0x000fea0003800100 */
.L_x_1174:
        /* <DEDUP_REMOVED lines=12> */
.L_x_1176:
[----:B------:R-:W-:Y:S05]  /*0390*/  BSYNC.RECONVERGENT B0 ;  /* 0x0000000000007941 */ /* 0x000fea0003800200 */
.L_x_1173:
[----:B------:R-:W-:Y:S05]  /*03a0*/  WARPSYNC.ALL ;  /* 0x0000000000007948 */ /* 0x000fea0003800000 */
[----:B------:R-:W-:-:S13]  /*03b0*/  ISETP.GE.AND P0, PT, R3, UR4, PT ;  /* 0x0000000403007c0c */ /* 0x000fda000bf06270 */
[----:B------:R-:W-:Y:S05]  /*03c0*/  @P0 EXIT ;  /* 0x000000000000094d */ /* 0x000fea0003800000 */
[----:B------:R-:W2:Y:S02]  /*03d0*/  LDC.64 R2, c[0x0][0x588] ;  /* 0x00016200ff027b82 */ /* 0x000ea40000000a00 */
[----:B--2---:R-:W0:Y:S06]  /*03e0*/  LDG.E.U16 R2, desc[UR6][R2.64] ;  /* 0x0000000602027981 */ /* 0x004e2c000c1e1500 */
[----:B------:R-:W2:Y:S01]  /*03f0*/  LDC.64 R4, c[0x0][0x580] ;  /* 0x00016000ff047b82 */ /* 0x000ea20000000a00 */
[----:B01----:R-:W-:-:S05]  /*0400*/  HADD2.F32 R0, -RZ, R2.H0_H0 ;  /* 0x20000002ff007230 */ /* 0x003fca0000004100 */
[----:B------:R-:W-:-:S04]  /*0410*/  FMUL.RZ R8, R0, 0.15915493667125701904 ;  /* 0x3e22f98300087820 */ /* 0x000fc8000040c000 */
[----:B------:R-:W0:Y:S08]  /*0420*/  MUFU.COS R6, R8 ;  /* 0x0000000800067308 */ /* 0x000e300000000000 */
[----:B------:R-:W-:Y:S08]  /*0430*/  MUFU.SIN R0, R8 ;  /* 0x0000000800007308 */ /* 0x000ff00000000400 */
[----:B0-----:R-:W0:Y:S02]  /*0440*/  MUFU.RCP R7, R6 ;  /* 0x0000000600077308 */ /* 0x001e240000001000 */
[----:B0-----:R-:W-:-:S05]  /*0450*/  FMUL.FTZ R0, R0, R7 ;  /* 0x0000000700007220 */ /* 0x001fca0000410000 */
[----:B------:R-:W-:-:S05]  /*0460*/  F2FP.F16.F32.PACK_AB R0, RZ, R0 ;  /* 0x00000000ff00723e */ /* 0x000fca00000000ff */
[----:B--2---:R-:W-:Y:S01]  /*0470*/  STG.E.U16 desc[UR6][R4.64], R0 ;  /* 0x0000000004007986 */ /* 0x004fe2000c101506 */
[----:B------:R-:W-:Y:S05]  /*0480*/  EXIT ;  /* 0x000000000000794d */ /* 0x000fea0003800000 */
.L_x_1172:
        /* <DEDUP_REMOVED lines=306> */
.L_x_1180:
[----:B------:R-:W0:Y:S02]  /*17b0*/  LDCU.128 UR8, c[0x0][0x580] ;  /* 0x0000b000ff0877ac */ /* 0x000e240008000c00 */
[----:B0-----:R-:W-:-:S04]  /*17c0*/  IADD3 R6, P0, PT, R4, UR10, RZ ;  /* 0x0000000a04067c10 */ /* 0x001fc8000ff1e0ff */
[----:B------:R-:W-:-:S05]  /*17d0*/  IADD3.X R7, PT, PT, RZ, UR11, RZ, P0, !PT ;  /* 0x0000000bff077c10 */ /* 0x000fca00087fe4ff */
[----:B------:R-:W2:Y:S01]  /*17e0*/  LDG.E.U16 R6, desc[UR6][R6.64] ;  /* 0x0000000606067981 */ /* 0x000ea2000c1e1500 */
[----:B------:R-:W-:Y:S01]  /*17f0*/  IADD3 R3, PT, PT, R3, 0x80, RZ ;  /* 0x0000008003037810 */ /* 0x000fe20007ffe0ff */
[----:B--2---:R-:W-:-:S05]  /*1800*/  HADD2.F32 R4, -RZ, R6.H0_H0 ;  /* 0x20000006ff047230 */ /* 0x004fca0000004100 */
[----:B------:R-:W-:-:S04]  /*1810*/  FMUL.RZ R10, R4, 0.15915493667125701904 ;  /* 0x3e22f983040a7820 */ /* 0x000fc8000040c000 */
[----:B------:R-:W0:Y:S08]  /*1820*/  MUFU.COS R8, R10 ;  /* 0x0000000a00087308 */ /* 0x000e300000000000 */
[----:B------:R-:W-:Y:S08]  /*1830*/  MUFU.SIN R4, R10 ;  /* 0x0000000a00047308 */ /* 0x000ff00000000400 */
[----:B0-----:R-:W0:Y:S02]  /*1840*/  MUFU.RCP R9, R8 ;  /* 0x0000000800097308 */ /* 0x001e240000001000 */
[----:B0-----:R-:W-:Y:S01]  /*1850*/  FMUL.FTZ R9, R4, R9 ;  /* 0x0000000904097220 */ /* 0x001fe20000410000 */
[----:B------:R-:W-:-:S04]  /*1860*/  IADD3 R4, P0, PT, R5, UR8, RZ ;  /* 0x0000000805047c10 */ /* 0x000fc8000ff1e0ff */
[----:B------:R-:W-:Y:S02]  /*1870*/  F2FP.F16.F32.PACK_AB R9, RZ, R9 ;  /* 0x00000009ff09723e */ /* 0x000fe400000000ff */
        /* <DEDUP_REMOVED lines=303> */
.L_x_1182:
[----:B------:R-:W0:Y:S02]  /*2b70*/  LDCU.128 UR8, c[0x0][0x580] ;  /* 0x0000b000ff0877ac */ /* 0x000e240008000c00 */
[----:B0-----:R-:W-:-:S05]  /*2b80*/  IADD3 R6, P0, PT, R4, UR10, RZ ;  /* 0x0000000a04067c10 */ /* 0x001fca000ff1e0ff */
[----:B------:R-:W-:-:S05]  /*2b90*/  IMAD.X R7, RZ, RZ, UR11, P0 ;  /* 0x0000000bff077e24 */ /* 0x000fca00080e06ff */
        /* <DEDUP_REMOVED lines=10> */
[----:B------:R-:W-:-:S05]  /*2c40*/  IADD3.X R5, PT, PT, RZ, UR9, RZ, P0, !PT ;  /* 0x00000009ff057c10 */ /* 0x000fca00087fe4ff */
[----:B------:R0:W-:Y:S02]  /*2c50*/  STG.E.U16 desc[UR6][R4.64], R9 ;  /* 0x0000000904007986 */ /* 0x0001e4000c101506 */
.L_x_1179:
[----:B------:R-:W-:-:S13]  /*2c60*/  ISETP.GE.AND P0, PT, R3, UR4, PT ;  /* 0x0000000403007c0c */ /* 0x000fda000bf06270 */
[----:B------:R-:W-:Y:S05]  /*2c70*/  @P0 BREAK.RELIABLE B1 ;  /* 0x0000000000010942 */ /* 0x000fea0003800100 */
[----:B------:R-:W-:Y:S05]  /*2c80*/  @P0 BRA `(.L_x_1181) ;  /* 0x0000001000e80947 */ /* 0x000fea0003800000 */
[----:B------:R-:W-:Y:S05]  /*2c90*/  BSYNC.RELIABLE B1 ;  /* 0x0000000000017941 */ /* 0x000fea0003800100 */
.L_x_1178:
        /* <DEDUP_REMOVED lines=298> */
.L_x_1183:
        /* <DEDUP_REMOVED lines=15> */
.L_x_1181:
[----:B------:R-:W-:Y:S05]  /*4030*/  BSYNC.RECONVERGENT B0 ;  /* 0x0000000000007941 */ /* 0x000fea0003800200 */
.L_x_1177:
[----:B------:R-:W-:Y:S05]  /*4040*/  WARPSYNC.ALL ;  /* 0x0000000000007948 */ /* 0x000fea0003800000 */
[----:B------:R-:W-:-:S13]  /*4050*/  ISETP.GE.AND P0, PT, R3, UR4, PT ;  /* 0x0000000403007c0c */ /* 0x000fda000bf06270 */
[----:B------:R-:W-:Y:S05]  /*4060*/  @P0 EXIT ;  /* 0x000000000000094d */ /* 0x000fea0003800000 */
[----:B------:R-:W2:Y:S01]  /*4070*/  LDCU.64 UR4, c[0x0][0x390] ;  /* 0x00007200ff0477ac */ /* 0x000ea20008000a00 */
[----:B01----:R-:W-:Y:S01]  /*4080*/  HFMA2 R4, -RZ, RZ, 0, 0 ;  /* 0x00000000ff047431 */ /* 0x003fe200000001ff */
[----:B------:R-:W-:Y:S01]  /*4090*/  MOV R5, R3 ;  /* 0x0000000300057202 */ /* 0x000fe20000000f00 */
[----:B------:R-:W0:Y:S01]  /*40a0*/  LDCU UR8, c[0x0][0x38c] ;  /* 0x00007180ff0877ac */ /* 0x000e220008000800 */
[----:B------:R-:W-:Y:S01]  /*40b0*/  ISETP.NE.AND P0, PT, R2, RZ, PT ;  /* 0x000000ff0200720c */ /* 0x000fe20003f05270 */
[----:B------:R-:W1:Y:S01]  /*40c0*/  LDCU.64 UR10, c[0x0][0x4b8] ;  /* 0x00009700ff0a77ac */ /* 0x000e620008000a00 */
[----:B--2---:R-:W-:-:S05]  /*40d0*/  IMAD.HI.U32 R4, R3, UR4, R4 ;  /* 0x0000000403047c27 */ /* 0x004fca000f8e0004 */
[----:B------:R-:W-:-:S04]  /*40e0*/  SHF.R.U32.HI R5, RZ, UR5, R4 ;  /* 0x00000005ff057c19 */ /* 0x000fc80008011604 */
[----:B------:R-:W-:-:S05]  /*40f0*/  IADD3 R6, PT, PT, -R5, RZ, RZ ;  /* 0x000000ff05067210 */ /* 0x000fca0007ffe1ff */
[----:B0-----:R-:W-:-:S04]  /*4100*/  IMAD R2, R6, UR8, R3 ;  /* 0x0000000806027c24 */ /* 0x001fc8000f8e0203 */
[C---:B-1----:R-:W-:Y:S02]  /*4110*/  IMAD R3, R2.reuse, UR10, RZ ;  /* 0x0000000a02037c24 */ /* 0x042fe4000f8e02ff */
        /* <DEDUP_REMOVED lines=287> */
.L_x_1184:
[----:B------:R-:W0:Y:S02]  /*5310*/  LDCU.128 UR8, c[0x0][0x580] ;  /* 0x0000b000ff0877ac */ /* 0x000e240008000c00 */
[----:B0-----:R-:W-:-:S04]  /*5320*/  IADD3 R4, P0, PT, R2, UR10, RZ ;  /* 0x0000000a02047c10 */ /* 0x001fc8000ff1e0ff */
[----:B------:R-:W-:-:S05]  /*5330*/  IADD3.X R5, PT, PT, RZ, UR11, RZ, P0, !PT ;  /* 0x0000000bff057c10 */ /* 0x000fca00087fe4ff */
[----:B------:R-:W2:Y:S01]  /*5340*/  LDG.E.U16 R4, desc[UR6][R4.64] ;  /* 0x0000000604047981 */ /* 0x000ea2000c1e1500 */
[----:B------:R-:W-:-:S04]  /*5350*/  IADD3 R2, P0, PT, R3, UR8, RZ ;  /* 0x0000000803027c10 */ /* 0x000fc8000ff1e0ff */
[----:B------:R-:W-:Y:S01]  /*5360*/  IADD3.X R3, PT, PT, RZ, UR9, RZ, P0, !PT ;  /* 0x00000009ff037c10 */ /* 0x000fe200087fe4ff */
[----:B--2---:R-:W-:-:S05]  /*5370*/  HADD2.F32 R0, -RZ, R4.H0_H0 ;  /* 0x20000004ff007230 */ /* 0x004fca0000004100 */
[----:B------:R-:W-:-:S04]  /*5380*/  FMUL.RZ R8, R0, 0.15915493667125701904 ;  /* 0x3e22f98300087820 */ /* 0x000fc8000040c000 */
[----:B------:R-:W0:Y:S08]  /*5390*/  MUFU.COS R6, R8 ;  /* 0x0000000800067308 */ /* 0x000e300000000000 */
[----:B------:R-:W-:Y:S08]  /*53a0*/  MUFU.SIN R0, R8 ;  /* 0x0000000800007308 */ /* 0x000ff00000000400 */
[----:B0-----:R-:W0:Y:S02]  /*53b0*/  MUFU.RCP R7, R6 ;  /* 0x0000000600077308 */ /* 0x001e240000001000 */
[----:B0-----:R-:W-:-:S05]  /*53c0*/  FMUL.FTZ R0, R0, R7 ;  /* 0x0000000700007220 */ /* 0x001fca0000410000 */
[----:B------:R-:W-:-:S05]  /*53d0*/  F2FP.F16.F32.PACK_AB R0, RZ, R0 ;  /* 0x00000000ff00723e */ /* 0x000fca00000000ff */
[----:B------:R-:W-:Y:S01]  /*53e0*/  STG.E.U16 desc[UR6][R2.64], R0 ;  /* 0x0000000002007986 */ /* 0x000fe2000c101506 */
[----:B------:R-:W-:Y:S05]  /*53f0*/  EXIT ;  /* 0x000000000000794d */ /* 0x000fea0003800000 */
.L_x_1185:
        /* <DEDUP_REMOVED lines=16> */
.L_x_6597:


//--------------------- .text._ZN2at6native27unrolled_elementwise_kernelIZZZNS0_15tan_kernel_cudaERNS_18TensorIteratorBaseEENKUlvE0_clEvENKUlvE1_clEvEUlN3c104HalfEE_St5arrayIPcLm2EELi4E23TrivialOffsetCalculatorILi1EjESD_NS0_6memory15LoadWithoutCastENSE_16StoreWithoutCastEEEviT_T0_T2_T3_T4_T5_ --------------------------
	.section	.text._ZN2at6native27unrolled_elementwise_kernelIZZZNS0_15tan_kernel_cudaERNS_18TensorIteratorBaseEENKUlvE0_clEvENKUlvE1_clEvEUlN3c104HalfEE_St5arrayIPcLm2EELi4E23TrivialOffsetCalculatorILi1EjESD_NS0_6memory15LoadWithoutCastENSE_16StoreWithoutCastEEEviT_T0_T2_T3_T4_T5_,"ax",@progbits
	.align	128
        .global         _ZN2at6native27unrolled_elementwise_kernelIZZZNS0_15tan_kernel_cudaERNS_18TensorIteratorBaseEENKUlvE0_clEvENKUlvE1_clEvEUlN3c104HalfEE_St5arrayIPcLm2EELi4E23TrivialOffsetCalculatorILi1EjESD_NS0_6memory15LoadWithoutCastENSE_16StoreWithoutCastEEEviT_T0_T2_T3_T4_T5_
        .type           _ZN2at6native27unrolled_elementwise_kernelIZZZNS0_15tan_kernel_cudaERNS_18TensorIteratorBaseEENKUlvE0_clEvENKUlvE1_clEvEUlN3c104HalfEE_St5arrayIPcLm2EELi4E23TrivialOffsetCalculatorILi1EjESD_NS0_6memory15LoadWithoutCastENSE_16StoreWithoutCastEEEviT_T0_T2_T3_T4_T5_,@function
        .size           _ZN2at6native27unrolled_elementwise_kernelIZZZNS0_15tan_kernel_cudaERNS_18TensorIteratorBaseEENKUlvE0_clEvENKUlvE1_clEvEUlN3c104HalfEE_St5arrayIPcLm2EELi4E23TrivialOffsetCalculatorILi1EjESD_NS0_6memory15LoadWithoutCastENSE_16StoreWithoutCastEEEviT_T0_T2_T3_T4_T5_,(.L_x_6598 - _ZN2at6native27unrolled_elementwise_kernelIZZZNS0_15tan_kernel_cudaERNS_18TensorIteratorBaseEENKUlvE0_clEvENKUlvE1_clEvEUlN3c104HalfEE_St5arrayIPcLm2EELi4E23TrivialOffsetCalculatorILi1EjESD_NS0_6memory15LoadWithoutCastENSE_16StoreWithoutCastEEEviT_T0_T2_T3_T4_T5_)
        .other          _ZN2at6native27unrolled_elementwise_kernelIZZZNS0_15tan_kernel_cudaERNS_18TensorIteratorBaseEENKUlvE0_clEvENKUlvE1_clEvEUlN3c104HalfEE_St5arrayIPcLm2EELi4E23TrivialOffsetCalculatorILi1EjESD_NS0_6memory15LoadWithoutCastENSE_16StoreWithoutCastEEEviT_T0_T2_T3_T4_T5_,@"STO_CUDA_ENTRY STV_DEFAULT"
_ZN2at6native27unrolled_elementwise_kernelIZZZNS0_15tan_kernel_cudaERNS_18TensorIteratorBaseEENKUlvE0_clEvENKUlvE1_clEvEUlN3c104HalfEE_St5arrayIPcLm2EELi4E23TrivialOffsetCalculatorILi1EjESD_NS0_6memory15LoadWithoutCastENSE_16StoreWithoutCastEEEviT_T0_T2_T3_T4_T5_:
.text._ZN2at6native27unrolled_elementwise_kernelIZZZNS0_15tan_kernel_cudaERNS_18TensorIteratorBaseEENKUlvE0_clEvENKUlvE1_clEvEUlN3c104HalfEE_St5arrayIPcLm2EELi4E23TrivialOffsetCalculatorILi1EjESD_NS0_6memory15LoadWithoutCastENSE_16StoreWithoutCastEEEviT_T0_T2_T3_T4_T5_:
[----:B------:R-:W-:Y:S01]  /*0000*/  LDC R1, c[0x0][0x37c] ;  /* 0x0000df00ff017b82 */ /* 0x000fe20000000800 */
[----:B------:R-:W0:Y:S07]  /*0010*/  S2R R0, SR_CTAID.X ;  /* 0x0000000000007919 */ /* 0x000e2e0000002500 */
[----:B------:R-:W0:Y:S01]  /*0020*/  LDC R3, c[0x0][0x380] ;  /* 0x0000e000ff037b82 */ /* 0x000e220000000800 */
[----:B------:R-:W1:Y:S01]  /*0030*/  LDCU.64 UR4, c[0x0][0x358] ;  /* 0x00006b00ff0477ac */ /* 0x000e620008000a00 */
[----:B------:R-:W-:Y:S01]  /*0040*/  PRMT R16, RZ, 0x7610, R16 ;  /* 0x00007610ff107816 */ /* 0x000fe20000000010 */
[----:B------:R-:W2:Y:S01]  /*0050*/  S2R R7, SR_TID.X ;  /* 0x0000000000077919 */ /* 0x000ea20000002100 */
[----:B0-----:R-:W-:Y:S01]  /*0060*/  IMAD R2, R0, -0x200, R3 ;  /* 0xfffffe0000027824 */ /* 0x001fe200078e0203 */
[----:B--2---:R-:W-:-:S04]  /*0070*/  MOV R3, R7 ;  /* 0x0000000700037202 */ /* 0x004fc80000000f00 */
        /* <DEDUP_REMOVED lines=10> */
[----:B-1----:R-:W3:Y:S01]  /*0120*/  @!P0 LDG.E.U16 R16, desc[UR4][R10.64] ;  /* 0x000000040a108981 */ /* 0x002ee2000c1e1500 */
[----:B------:R-:W-:-:S06]  /*0130*/  PRMT R17, RZ, 0x7610, R17 ;  /* 0x00007610ff117816 */ /* 0x000fcc0000000011 */
[----:B------:R-:W0:Y:S01]  /*0140*/  @!P2 LDC.64 R12, c[0x0][0x390] ;  /* 0x0000e400ff0cab82 */ /* 0x000e220000000a00 */
[----:B------:R-:W-:Y:S01]  /*0150*/  @!P2 IMAD R19, R0, 0x200, R7 ;  /* 0x000002000013a824 */ /* 0x000fe200078e0207 */
[----:B------:R-:W-:-:S04]  /*0160*/  @!P2 IADD3 R7, PT, PT, R7, 0x80, RZ ;  /* 0x000000800707a810 */ /* 0x000fc80007ffe0ff */
[----:B------:R-:W-:Y:S01]  /*0170*/  ISETP.GE.AND P0, PT, R7, R2, PT ;  /* 0x000000020700720c */ /* 0x000fe20003f06270 */
[----:B--2---:R-:W-:Y:S01]  /*0180*/  @!P1 IMAD.WIDE.U32 R8, R15, 0x2, R8 ;  /* 0x000000020f089825 */ /* 0x004fe200078e0008 */
[----:B------:R-:W-:-:S04]  /*0190*/  PRMT R18, RZ, 0x7610, R18 ;  /* 0x00007610ff127816 */ /* 0x000fc80000000012 */
[----:B------:R1:W2:Y:S01]  /*01a0*/  @!P1 LDG.E.U16 R17, desc[UR4][R8.64] ;  /* 0x0000000408119981 */ /* 0x0002a2000c1e1500 */
[----:B0-----:R-:W-:-:S06]  /*01b0*/  @!P2 IMAD.WIDE.U32 R14, R19, 0x2, R12 ;  /* 0x00000002130ea825 */ /* 0x001fcc00078e000c */
[----:B------:R-:W0:Y:S01]  /*01c0*/  @!P0 LDC.64 R12, c[0x0][0x390] ;  /* 0x0000e400ff0c8b82 */ /* 0x000e220000000a00 */
[----:B------:R-:W4:Y:S01]  /*01d0*/  @!P2 LDG.E.U16 R18, desc[UR4][R14.64] ;  /* 0x000000040e12a981 */ /* 0x000f22000c1e1500 */
[----:B------:R-:W-:-:S04]  /*01e0*/  @!P0 IMAD R7, R0, 0x200, R7 ;  /* 0x0000020000078824 */ /* 0x000fc800078e0207 */
[----:B0-----:R-:W-:Y:S01]  /*01f0*/  @!P0 IMAD.WIDE.U32 R12, R7, 0x2, R12 ;  /* 0x00000002070c8825 */ /* 0x001fe200078e000c */
[----:B------:R-:W-:-:S06]  /*0200*/  PRMT R7, RZ, 0x7610, R7 ;  /* 0x00007610ff077816 */ /* 0x000fcc0000000007 */
[----:B------:R0:W5:Y:S01]  /*0210*/  @!P0 LDG.E.U16 R7, desc[UR4][R12.64] ;  /* 0x000000040c078981 */ /* 0x000162000c1e1500 */
[CC--:B------:R-:W-:Y:S01]  /*0220*/  ISETP.GE.AND P1, PT, R3.reuse, R2.reuse, PT ;  /* 0x000000020300720c */ /* 0x0c0fe20003f26270 */
[C---:B-1----:R-:W-:Y:S01]  /*0230*/  VIADD R9, R3.reuse, 0x100 ;  /* 0x0000010003097836 */ /* 0x042fe20000000000 */
[----:B------:R-:W-:Y:S01]  /*0240*/  IADD3 R11, PT, PT, R3, 0x80, RZ ;  /* 0x00000080030b7810 */ /* 0x000fe20007ffe0ff */
[----:B------:R-:W-:Y:S03]  /*0250*/  BSSY.RECONVERGENT B0, `(.L_x_1186) ;  /* 0x000002f000007945 */ /* 0x000fe60003800200 */
[-C--:B------:R-:W-:Y:S02]  /*0260*/  ISETP.GE.AND P2, PT, R11, R2.reuse, PT ;  /* 0x000000020b00720c */ /* 0x080fe40003f46270 */
[----:B------:R-:W-:Y:S02]  /*0270*/  ISETP.GE.AND P3, PT, R9, R2, PT ;  /* 0x000000020900720c */ /* 0x000fe40003f66270 */
[----:B------:R-:W-:-:S03]  /*0280*/  IADD3 R9, PT, PT, R3, 0x180, RZ ;  /* 0x0000018003097810 */ /* 0x000fc60007ffe0ff */
[----:B------:R-:W-:Y:S01]  /*0290*/  @!P1 IMAD R23, R0, 0x200, R3 ;  /* 0x0000020000179824 */ /* 0x000fe200078e0203 */
[----:B------:R-:W-:Y:S02]  /*02a0*/  ISETP.GE.AND P0, PT, R9, R2, PT ;  /* 0x000000020900720c */ /* 0x000fe40003f06270 */
[----:B------:R-:W-:-:S04]  /*02b0*/  @!P1 MOV R3, R11 ;  /* 0x0000000b00039202 */ /* 0x000fc80000000f00 */
[----:B------:R-:W-:Y:S01]  /*02c0*/  ISETP.GE.AND P4, PT, R3, R2, PT ;  /* 0x000000020300720c */ /* 0x000fe20003f86270 */
[----:B---3--:R-:W-:-:S05]  /*02d0*/  @!P1 HADD2.F32 R16, -RZ, R16.H0_H0 ;  /* 0x20000010ff109230 */ /* 0x008fca0000004100 */
[----:B------:R-:W-:-:S04]  /*02e0*/  @!P1 FMUL.RZ R8, R16, 0.15915493667125701904 ;  /* 0x3e22f98310089820 */ /* 0x000fc8000040c000 */
[----:B------:R-:W0:Y:S08]  /*02f0*/  @!P1 MUFU.COS R16, R8 ;  /* 0x0000000800109308 */ /* 0x000e300000000000 */
[----:B------:R1:W-:Y:S01]  /*0300*/  @!P1 MUFU.SIN R10, R8 ;  /* 0x00000008000a9308 */ /* 0x0003e20000000400 */
[----:B--2---:R-:W-:-:S05]  /*0310*/  @!P2 HADD2.F32 R17, -RZ, R17.H0_H0 ;  /* 0x20000011ff11a230 */ /* 0x004fca0000004100 */
[----:B------:R-:W-:Y:S01]  /*0320*/  @!P2 FMUL.RZ R20, R17, 0.15915493667125701904 ;  /* 0x3e22f9831114a820 */ /* 0x000fe2000040c000 */
[----:B-1----:R-:W1:Y:S01]  /*0330*/  @!P1 LDC.64 R8, c[0x0][0x388] ;  /* 0x0000e200ff089b82 */ /* 0x002e620000000a00 */
[----:B0-----:R-:W0:Y:S08]  /*0340*/  @!P1 MUFU.RCP R13, R16 ;  /* 0x00000010000d9308 */ /* 0x001e300000001000 */
[----:B------:R-:W2:Y:S01]  /*0350*/  @!P2 MUFU.COS R14, R20 ;  /* 0x00000014000ea308 */ /* 0x000ea20000000000 */
[----:B----4-:R-:W-:-:S05]  /*0360*/  @!P3 HADD2.F32 R18, -RZ, R18.H0_H0 ;  /* 0x20000012ff12b230 */ /* 0x010fca0000004100 */
[----:B------:R-:W-:Y:S02]  /*0370*/  @!P3 FMUL.RZ R18, R18, 0.15915493667125701904 ;  /* 0x3e22f9831212b820 */ /* 0x000fe4000040c000 */
[----:B------:R-:W-:Y:S01]  /*0380*/  @!P2 MUFU.SIN R12, R20 ;  /* 0x00000014000ca308 */ /* 0x000fe20000000400 */
[----:B0-----:R-:W-:-:S05]  /*0390*/  @!P1 FMUL.FTZ R13, R10, R13 ;  /* 0x0000000d0a0d9220 */ /* 0x001fca0000410000 */
[----:B------:R-:W-:Y:S02]  /*03a0*/  @!P1 F2FP.F16.F32.PACK_AB R6, RZ, R13 ;  /* 0x0000000dff06923e */ /* 0x000fe400000000ff */
[----:B------:R-:W0:Y:S01]  /*03b0*/  @!P3 MUFU.COS R17, R18 ;  /* 0x000000120011b308 */ /* 0x000e220000000000 */
[----:B-1----:R-:W-:-:S05]  /*03c0*/  @!P1 IMAD.WIDE.U32 R8, R23, 0x2, R8 ;  /* 0x0000000217089825 */ /* 0x002fca00078e0008 */
[----:B------:R1:W-:Y:S02]  /*03d0*/  @!P1 STG.E.U16 desc[UR4][R8.64], R6 ;  /* 0x0000000608009986 */ /* 0x0003e4000c101504 */
[----:B--2---:R-:W2:Y:S01]  /*03e0*/  @!P2 MUFU.RCP R19, R14 ;  /* 0x0000000e0013a308 */ /* 0x004ea20000001000 */
[----:B-----5:R-:W-:-:S07]  /*03f0*/  @!P0 HADD2.F32 R7, -RZ, R7.H0_H0 ;  /* 0x20000007ff078230 */ /* 0x020fce0000004100 */
[----:B------:R-:W-:Y:S01]  /*0400*/  @!P3 MUFU.SIN R15, R18 ;  /* 0x00000012000fb308 */ /* 0x000fe20000000400 */
[----:B------:R-:W-:-:S07]  /*0410*/  @!P0 FMUL.RZ R21, R7, 0.15915493667125701904 ;  /* 0x3e22f98307158820 */ /* 0x000fce000040c000 */
[----:B0-----:R-:W0:Y:S01]  /*0420*/  @!P3 MUFU.RCP R16, R17 ;  /* 0x000000110010b308 */ /* 0x001e220000001000 */
[----:B--2---:R-:W-:-:S05]  /*0430*/  @!P2 FMUL.FTZ R12, R12, R19 ;  /* 0x000000130c0ca220 */ /* 0x004fca0000410000 */
[----:B------:R-:W-:Y:S02]  /*0440*/  @!P2 F2FP.F16.F32.PACK_AB R4, RZ, R12 ;  /* 0x0000000cff04a23e */ /* 0x000fe400000000ff */
[----:B------:R1:W2:Y:S08]  /*0450*/  @!P0 MUFU.SIN R7, R21 ;  /* 0x0000001500078308 */ /* 0x0002b00000000400 */
[----:B------:R1:W3:Y:S01]  /*0460*/  @!P0 MUFU.COS R10, R21 ;  /* 0x00000015000a8308 */ /* 0x0002e20000000000 */
[----:B0-----:R-:W-:-:S05]  /*0470*/  @!P3 FMUL.FTZ R15, R15, R16 ;  /* 0x000000100f0fb220 */ /* 0x001fca0000410000 */
[----:B------:R-:W-:Y:S01]  /*0480*/  @!P3 F2FP.F16.F32.PACK_AB R5, RZ, R15 ;  /* 0x0000000fff05b23e */ /* 0x000fe200000000ff */
[----:B------:R-:W-:Y:S06]  /*0490*/  @P4 BRA `(.L_x_1187) ;  /* 0x0000000000284947 */ /* 0x000fec0003800000 */
[----:B-1----:R-:W0:Y:S01]  /*04a0*/  LDC.64 R8, c[0x0][0x388] ;  /* 0x0000e200ff087b82 */ /* 0x002e220000000a00 */
        /* <DEDUP_REMOVED lines=9> */
.L_x_1187:
[----:B------:R-:W-:Y:S05]  /*0540*/  BSYNC.RECONVERGENT B0 ;  /* 0x0000000000007941 */ /* 0x000fea0003800200 */
.L_x_1186:
[----:B------:R-:W-:Y:S01]  /*0550*/  ISETP.GE.AND P1, PT, R3, R2, PT ;  /* 0x000000020300720c */ /* 0x000fe20003f26270 */
[----:B---3--:R-:W3:-:S12]  /*0560*/  @!P0 MUFU.RCP R10, R10 ;  /* 0x0000000a000a8308 */ /* 0x008ed80000001000 */
[----:B------:R-:W-:Y:S05]  /*0570*/  @P1 EXIT ;  /* 0x000000000000194d */ /* 0x000fea0003800000 */
[----:B0-----:R-:W0:Y:S01]  /*0580*/  LDC.64 R4, c[0x0][0x388] ;  /* 0x0000e200ff047b82 */ /* 0x001e220000000a00 */
[----:B--23--:R-:W-:Y:S01]  /*0590*/  @!P0 FMUL.FTZ R7, R7, R10 ;  /* 0x0000000a07078220 */ /* 0x00cfe20000410000 */
[----:B------:R-:W-:-:S04]  /*05a0*/  LEA R3, R0, R3, 0x9 ;  /* 0x0000000300037211 */ /* 0x000fc800078e48ff */
[----:B------:R-:W-:-:S04]  /*05b0*/  @!P0 F2FP.F16.F32.PACK_AB R2, RZ, R7 ;  /* 0x00000007ff02823e */ /* 0x000fc800000000ff */
[----:B------:R-:W-:Y:S01]  /*05c0*/  PRMT R0, R2, 0x7610, R0 ;  /* 0x0000761002007816 */ /* 0x000fe20000000000 */
[----:B0-----:R-:W-:-:S05]  /*05d0*/  IMAD.WIDE.U32 R2, R3, 0x2, R4 ;  /* 0x0000000203027825 */ /* 0x001fca00078e0004 */
[----:B------:R-:W-:Y:S01]  /*05e0*/  STG.E.U16 desc[UR4][R2.64], R0 ;  /* 0x0000000002007986 */ /* 0x000fe2000c101504 */
[----:B------:R-:W-:Y:S05]  /*05f0*/  EXIT ;  /* 0x000000000000794d */ /* 0x000fea0003800000 */
.L_x_1188:
        /* <DEDUP_REMOVED lines=16> */
.L_x_6598:


//--------------------- .text._ZN2at6native29vectorized_elementwise_kernelILi2EZZZNS0_15tan_kernel_cudaERNS_18TensorIteratorBaseEENKUlvE0_clEvENKUlvE1_clEvEUlN3c104HalfEE_St5arrayIPcLm2EEEEviT0_T1_ --------------------------
	.section	.text._ZN2at6native29vectorized_elementwise_kernelILi2EZZZNS0_15tan_kernel_cudaERNS_18TensorIteratorBaseEENKUlvE0_clEvENKUlvE1_clEvEUlN3c104HalfEE_St5arrayIPcLm2EEEEviT0_T1_,"ax",@progbits
	.align	128
        .global         _ZN2at6native29vectorized_elementwise_kernelILi2EZZZNS0_15tan_kernel_cudaERNS_18TensorIteratorBaseEENKUlvE0_clEvENKUlvE1_clEvEUlN3c104HalfEE_St5arrayIPcLm2EEEEviT0_T1_
        .type           _ZN2at6native29vectorized_elementwise_kernelILi2EZZZNS0_15tan_kernel_cudaERNS_18TensorIteratorBaseEENKUlvE0_clEvENKUlvE1_clEvEUlN3c104HalfEE_St5arrayIPcLm2EEEEviT0_T1_,@function
        .size           _ZN2at6native29vectorized_elementwise_kernelILi2EZZZNS0_15tan_kernel_cudaERNS_18TensorIteratorBaseEENKUlvE0_clEvENKUlvE1_clEvEUlN3c104HalfEE_St5arrayIPcLm2EEEEviT0_T1_,(.L_x_6599 - _ZN2at6native29vectorized_elementwise_kernelILi2EZZZNS0_15tan_kernel_cudaERNS_18TensorIteratorBaseEENKUlvE0_clEvENKUlvE1_clEvEUlN3c104HalfEE_St5arrayIPcLm2EEEEviT0_T1_)
        .other          _ZN2at6native29vectorized_elementwise_kernelILi2EZZZNS0_15tan_kernel_cudaERNS_18TensorIteratorBaseEENKUlvE0_clEvENKUlvE1_clEvEUlN3c104HalfEE_St5arrayIPcLm2EEEEviT0_T1_,@"STO_CUDA_ENTRY STV_DEFAULT"
_ZN2at6native29vectorized_elementwise_kernelILi2EZZZNS0_15tan_kernel_cudaERNS_18TensorIteratorBaseEENKUlvE0_clEvENKUlvE1_clEvEUlN3c104HalfEE_St5arrayIPcLm2EEEEviT0_T1_:
.text._ZN2at6native29vectorized_elementwise_kernelILi2EZZZNS0_15tan_kernel_cudaERNS_18TensorIteratorBaseEENKUlvE0_clEvENKUlvE1_clEvEUlN3c104HalfEE_St5arrayIPcLm2EEEEviT0_T1_:
        /* <DEDUP_REMOVED lines=10> */
[----:B0-----:R-:W-:Y:S02]  /*00a0*/  ISETP.GE.U32.AND P0, PT, R0, R5, PT ;  /* 0x000000050000720c */ /* 0x001fe40003f06070 */
[----:B------:R-:W-:-:S11]  /*00b0*/  MOV R2, R0 ;  /* 0x0000000000027202 */ /* 0x000fd60000000f00 */
[----:B------:R-:W-:Y:S01]  /*00c0*/  @!P0 IADD3 R0, PT, PT, R2, 0x80, RZ ;  /* 0x0000008002008810 */ /* 0x000fe20007ffe0ff */
[----:B------:R-:W0:Y:S01]  /*00d0*/  @!P0 LDC.64 R16, c[0x0][0x390] ;  /* 0x0000e400ff108b82 */ /* 0x000e220000000a00 */
[----:B------:R-:W-:Y:S02]  /*00e0*/  @!P0 IADD3 R13, PT, PT, R3, R2, RZ ;  /* 0x00000002030d8210 */ /* 0x000fe40007ffe0ff */
        /* <DEDUP_REMOVED lines=12> */
[----:B-1----:R-:W-:Y:S01]  /*01b0*/  @!P1 IMAD.WIDE.U32 R14, R21, 0x2, R14 ;  /* 0x00000002150e9825 */ /* 0x002fe200078e000e */
[----:B------:R-:W-:Y:S01]  /*01c0*/  @!P3 IADD3 R0, PT, PT, R0, 0x80, RZ ;  /* 0x000000800000b810 */ /* 0x000fe20007ffe0ff */
[----:B------:R-:W1:Y:S03]  /*01d0*/  @!P3 LDC.64 R28, c[0x0][0x390] ;  /* 0x0000e400ff1cbb82 */ /* 0x000e660000000a00 */
[----:B------:R-:W-:Y:S02]  /*01e0*/  ISETP.GE.U32.AND P0, PT, R0, R5, PT ;  /* 0x000000050000720c */ /* 0x000fe40003f06070 */
[----:B------:R-:W-:-:S06]  /*01f0*/  PRMT R23, RZ, 0x7610, R23 ;  /* 0x00007610ff177816 */ /* 0x000fcc0000000017 */
[----:B------:R4:W5:Y:S05]  /*0200*/  @!P1 LDG.E.U16 R23, desc[UR4][R14.64] ;  /* 0x000000040e179981 */ /* 0x00096a000c1e1500 */
[----:B0-----:R-:W-:Y:S01]  /*0210*/  @!P0 IADD3 R17, PT, PT, R3, R0, RZ ;  /* 0x0000000003118210 */ /* 0x001fe20007ffe0ff */
[----:B------:R-:W-:Y:S01]  /*0220*/  @!P0 VIADD R0, R0, 0x80 ;  /* 0x0000008000008836 */ /* 0x000fe20000000000 */
[----:B------:R-:W-:Y:S01]  /*0230*/  PRMT R18, RZ, 0x7610, R18 ;  /* 0x00007610ff127816 */ /* 0x000fe20000000012 */
[----:B---3--:R-:W-:Y:S01]  /*0240*/  @!P2 IMAD.WIDE.U32 R12, R27, 0x2, R12 ;  /* 0x000000021b0ca825 */ /* 0x008fe200078e000c */
[----:B------:R-:W0:Y:S02]  /*0250*/  @!P0 LDC.64 R20, c[0x0][0x390] ;  /* 0x0000e400ff148b82 */ /* 0x000e240000000a00 */
[----:B------:R-:W-:-:S02]  /*0260*/  ISETP.GE.U32.AND P1, PT, R0, R5, PT ;  /* 0x000000050000720c */ /* 0x000fc40003f26070 */
[----:B------:R3:W5:Y:S11]  /*0270*/  @!P2 LDG.E.U16 R18, desc[UR4][R12.64] ;  /* 0x000000040c12a981 */ /* 0x000776000c1e1500 */
[----:B------:R-:W-:-:S02]  /*0280*/  @!P1 IADD3 R27, PT, PT, R3, R0, RZ ;  /* 0x00000000031b9210 */ /* 0x000fc40007ffe0ff */
[----:B------:R-:W-:-:S04]  /*0290*/  @!P1 IADD3 R0, PT, PT, R0, 0x80, RZ ;  /* 0x0000008000009810 */ /* 0x000fc80007ffe0ff */
[----:B------:R-:W-:Y:S01]  /*02a0*/  ISETP.GE.U32.AND P2, PT, R0, R5, PT ;  /* 0x000000050000720c */ /* 0x000fe20003f46070 */
[----:B-1----:R-:W-:Y:S01]  /*02b0*/  @!P3 IMAD.WIDE.U32 R28, R25, 0x2, R28 ;  /* 0x00000002191cb825 */ /* 0x002fe200078e001c */
[----:B------:R-:W-:-:S03]  /*02c0*/  PRMT R25, RZ, 0x7610, R25 ;  /* 0x00007610ff197816 */ /* 0x000fc60000000019 */
[----:B0-----:R-:W-:Y:S02]  /*02d0*/  @!P0 IMAD.WIDE.U32 R20, R17, 0x2, R20 ;  /* 0x0000000211148825 */ /* 0x001fe400078e0014 */
[----:B------:R-:W0:Y:S03]  /*02e0*/  @!P1 LDC.64 R16, c[0x0][0x390] ;  /* 0x0000e400ff109b82 */ /* 0x000e260000000a00 */
[----:B------:R-:W5:Y:S03]  /*02f0*/  @!P0 LDG.E.U16 R25, desc[UR4][R20.64] ;  /* 0x0000000414198981 */ /* 0x000f66000c1e1500 */
[----:B------:R-:W-:Y:S01]  /*0300*/  @!P2 IADD3 R26, PT, PT, R3, R0, RZ ;  /* 0x00000000031aa210 */ /* 0x000fe20007ffe0ff */
[----:B------:R-:W-:Y:S01]  /*0310*/  @!P2 VIADD R0, R0, 0x80 ;  /* 0x000000800000a836 */ /* 0x000fe20000000000 */
[----:B------:R-:W-:Y:S01]  /*0320*/  PRMT R24, RZ, 0x7610, R24 ;  /* 0x00007610ff187816 */ /* 0x000fe20000000018 */
[----:B----4-:R-:W1:Y:S03]  /*0330*/  @!P2 LDC.64 R14, c[0x0][0x390] ;  /* 0x0000e400ff0eab82 */ /* 0x010e660000000a00 */
[----:B------:R-:W-:-:S02]  /*0340*/  ISETP.GE.U32.AND P0, PT, R0, R5, PT ;  /* 0x000000050000720c */ /* 0x000fc40003f06070 */
[----:B------:R4:W5:Y:S11]  /*0350*/  @!P3 LDG.E.U16 R24, desc[UR4][R28.64] ;  /* 0x000000041c18b981 */ /* 0x000976000c1e1500 */
[----:B---3--:R-:W3:Y:S01]  /*0360*/  @!P0 LDC.64 R12, c[0x0][0x390] ;  /* 0x0000e400ff0c8b82 */ /* 0x008ee20000000a00 */
[----:B0-----:R-:W-:Y:S01]  /*0370*/  @!P1 IMAD.WIDE.U32 R16, R27, 0x2, R16 ;  /* 0x000000021b109825 */ /* 0x001fe200078e0010 */
[----:B------:R-:W-:-:S02]  /*0380*/  PRMT R27, RZ, 0x7610, R27 ;  /* 0x00007610ff1b7816 */ /* 0x000fc4000000001b */
[----:B----4-:R-:W-:Y:S02]  /*0390*/  @!P0 IADD3 R29, PT, PT, R3, R0, RZ ;  /* 0x00000000031d8210 */ /* 0x010fe40007ffe0ff */
[----:B------:R-:W-:Y:S01]  /*03a0*/  PRMT R20, RZ, 0x7610, R20 ;  /* 0x00007610ff147816 */ /* 0x000fe20000000014 */
[----:B-1----:R-:W-:Y:S01]  /*03b0*/  @!P2 IMAD.WIDE.U32 R14, R26, 0x2, R14 ;  /* 0x000000021a0ea825 */ /* 0x002fe200078e000e */
[----:B------:R0:W4:Y:S01]  /*03c0*/  @!P1 LDG.E.U16 R27, desc[UR4][R16.64] ;  /* 0x00000004101b9981 */ /* 0x000122000c1e1500 */
[----:B------:R-:W-:-:S06]  /*03d0*/  PRMT R26, RZ, 0x7610, R26 ;  /* 0x00007610ff1a7816 */ /* 0x000fcc000000001a */
[----:B------:R-:W4:Y:S01]  /*03e0*/  @!P2 LDG.E.U16 R26, desc[UR4][R14.64] ;  /* 0x000000040e1aa981 */ /* 0x000f22000c1e1500 */
[----:B---3--:R-:W-:-:S05]  /*03f0*/  @!P0 IMAD.WIDE.U32 R12, R29, 0x2, R12 ;  /* 0x000000021d0c8825 */ /* 0x008fca00078e000c */
[----:B------:R1:W3:Y:S01]  /*0400*/  @!P0 LDG.E.U16 R20, desc[UR4][R12.64] ;  /* 0x000000040c148981 */ /* 0x0002e2000c1e1500 */
[----:B0-----:R-:W-:-:S04]  /*0410*/  IADD3 R16, PT, PT, R2, 0x100, RZ ;  /* 0x0000010002107810 */ /* 0x001fc80007ffe0ff */
[----:B------:R-:W-:Y:S01]  /*0420*/  ISETP.GE.U32.AND P5, PT, R16, R5, PT ;  /* 0x000000051000720c */ /* 0x000fe20003fa6070 */
[----:B-1----:R-:W-:-:S05]  /*0430*/  VIADD R12, R2, 0x180 ;  /* 0x00000180020c7836 */ /* 0x002fca0000000000 */
[-C--:B------:R-:W-:Y:S02]  /*0440*/  ISETP.GE.U32.AND P2, PT, R12, R5.reuse, PT ;  /* 0x000000050c00720c */ /* 0x080fe40003f46070 */
[C---:B------:R-:W-:Y:S02]  /*0450*/  ISETP.GE.U32.AND P1, PT, R2.reuse, R5, PT ;  /* 0x000000050200720c */ /* 0x040fe40003f26070 */
[----:B------:R-:W-:-:S04]  /*0460*/  IADD3 R0, PT, PT, R2, 0x80, RZ ;  /* 0x0000008002007810 */ /* 0x000fc80007ffe0ff */
[----:B------:R-:W-:Y:S01]  /*0470*/  ISETP.GE.U32.AND P0, PT, R0, R5, PT ;  /* 0x000000050000720c */ /* 0x000fe20003f06070 */
[----:B------:R-:W-:Y:S04]  /*0480*/  BSSY.RECONVERGENT B0, `(.L_x_1190) ;  /* 0x0000072000007945 */ /* 0x000fe80003800200 */
[----:B------:R-:W-:Y:S02]  /*0490*/  BSSY.RELIABLE B1, `(.L_x_1191) ;  /* 0x000006a000017945 */ /* 0x000fe40003800100 */
[----:B--2---:R-:W-:Y:S02]  /*04a0*/  @!P1 HADD2.F32 R22, -RZ, R22.H0_H0 ;  /* 0x20000016ff169230 */ /* 0x004fe40000004100 */
[----:B-----5:R-:W-:-:S05]  /*04b0*/  @!P5 HADD2.F32 R18, -RZ, R18.H0_H0 ;  /* 0x20000012ff12d230 */ /* 0x020fca0000004100 */
[----:B------:R-:W-:-:S04]  /*04c0*/  @!P5 FMUL.RZ R21, R18, 0.15915493667125701904 ;  /* 0x3e22f9831215d820 */ /* 0x000fc8000040c000 */
[----:B------:R-:W0:Y:S08]  /*04d0*/  @!P5 MUFU.COS R13, R21 ;  /* 0x00000015000dd308 */ /* 0x000e300000000000 */
[----:B------:R-:W-:Y:S08]  /*04e0*/  @!P5 MUFU.SIN R12, R21 ;  /* 0x00000015000cd308 */ /* 0x000ff00000000400 */
[----:B0-----:R-:W0:Y:S01]  /*04f0*/  @!P5 MUFU.RCP R13, R13 ;  /* 0x0000000d000dd308 */ /* 0x001e220000001000 */
[----:B------:R-:W-:Y:S01]  /*0500*/  IADD3 R18, PT, PT, R2, 0x200, RZ ;  /* 0x0000020002127810 */ /* 0x000fe20007ffe0ff */
[----:B------:R-:W-:-:S05]  /*0510*/  @!P2 HADD2.F32 R24, -RZ, R24.H0_H0 ;  /* 0x20000018ff18a230 */ /* 0x000fca0000004100 */
[----:B------:R-:W-:Y:S01]  /*0520*/  @!P2 FMUL.RZ R28, R24, 0.15915493667125701904 ;  /* 0x3e22f983181ca820 */ /* 0x000fe2000040c000 */
[----:B------:R-:W-:Y:S01]  /*0530*/  IADD3 R24, PT, PT, R2, 0x280, RZ ;  /* 0x0000028002187810 */ /* 0x000fe20007ffe0ff */
[----:B0-----:R-:W-:Y:S01]  /*0540*/  @!P5 FMUL.FTZ R12, R12, R13 ;  /* 0x0000000d0c0cd220 */ /* 0x001fe20000410000 */
[-C--:B------:R-:W-:Y:S02]  /*0550*/  ISETP.GE.U32.AND P3, PT, R18, R5.reuse, PT ;  /* 0x000000051200720c */ /* 0x080fe40003f66070 */
[-C--:B------:R-:W-:Y:S02]  /*0560*/  ISETP.GE.U32.AND P4, PT, R24, R5.reuse, PT ;  /* 0x000000051800720c */ /* 0x080fe40003f86070 */
[----:B------:R-:W-:Y:S01]  /*0570*/  @!P5 F2FP.F16.F32.PACK_AB R4, RZ, R12 ;  /* 0x0000000cff04d23e */ /* 0x000fe200000000ff */
[----:B------:R-:W-:Y:S01]  /*0580*/  @!P1 FMUL.RZ R22, R22, 0.15915493667125701904 ;  /* 0x3e22f98316169820 */ /* 0x000fe2000040c000 */
[C---:B------:R-:W-:Y:S02]  /*0590*/  IADD3 R24, PT, PT, R2.reuse, 0x300, RZ ;  /* 0x0000030002187810 */ /* 0x040fe40007ffe0ff */
[----:B------:R-:W-:Y:S01]  /*05a0*/  IADD3 R12, PT, PT, R2, 0x380, RZ ;  /* 0x00000380020c7810 */ /* 0x000fe20007ffe0ff */
[----:B------:R-:W0:Y:S01]  /*05b0*/  @!P1 MUFU.COS R17, R22 ;  /* 0x0000001600119308 */ /* 0x000e220000000000 */
[----:B------:R-:W-:-:S02]  /*05c0*/  ISETP.GE.U32.AND P6, PT, R24, R5, PT ;  /* 0x000000051800720c */ /* 0x000fc40003fc6070 */
[----:B------:R-:W-:Y:S01]  /*05d0*/  ISETP.GE.U32.AND P5, PT, R12, R5, PT ;  /* 0x000000050c00720c */ /* 0x000fe20003fa6070 */
[----:B------:R-:W-:Y:S02]  /*05e0*/  @!P3 HADD2.F32 R25, -RZ, R25.H0_H0 ;  /* 0x20000019ff19b230 */ /* 0x000fe40000004100 */
[----:B----4-:R-:W-:Y:S02]  /*05f0*/  @!P4 HADD2.F32 R27, -RZ, R27.H0_H0 ;  /* 0x2000001bff1bc230 */ /* 0x010fe40000004100 */
[----:B------:R-:W-:Y:S02]  /*0600*/  @!P0 HADD2.F32 R23, -RZ, R23.H0_H0 ;  /* 0x20000017ff178230 */ /* 0x000fe40000004100 */
[----:B------:R-:W-:Y:S01]  /*0610*/  @!P3 FMUL.RZ R29, R25, 0.15915493667125701904 ;  /* 0x3e22f983191db820 */ /* 0x000fe2000040c000 */
[----:B------:R-:W-:-:S03]  /*0620*/  @!P4 FMUL.RZ R12, R27, 0.15915493667125701904 ;  /* 0x3e22f9831b0cc820 */ /* 0x000fc6000040c000 */
[----:B------:R-:W-:Y:S02]  /*0630*/  @!P6 HADD2.F32 R26, -RZ, R26.H0_H0 ;  /* 0x2000001aff1ae230 */ /* 0x000fe40000004100 */
[----:B------:R-:W-:Y:S01]  /*0640*/  @!P0 FMUL.RZ R23, R23, 0.15915493667125701904 ;  /* 0x3e22f98317178820 */ /* 0x000fe2000040c000 */
[----:B------:R-:W-:Y:S01]  /*0650*/  @!P1 MUFU.SIN R14, R22 ;  /* 0x00000016000e9308 */ /* 0x000fe20000000400 */
[----:B---3--:R-:W-:-:S07]  /*0660*/  @!P5 HADD2.F32 R20, -RZ, R20.H0_H0 ;  /* 0x20000014ff14d230 */ /* 0x008fce0000004100 */
[----:B------:R-:W-:Y:S01]  /*0670*/  @!P3 MUFU.COS R22, R29 ;  /* 0x0000001d0016b308 */ /* 0x000fe20000000000 */
[----:B------:R-:W-:-:S07]  /*0680*/  @!P6 FMUL.RZ R26, R26, 0.15915493667125701904 ;  /* 0x3e22f9831a1ae820 */ /* 0x000fce000040c000 */
        /* <DEDUP_REMOVED lines=14> */
[----:B------:R-:W-:-:S07]  /*0770*/  @!P1 F2FP.F16.F32.PACK_AB R19, RZ, R14 ;  /* 0x0000000eff13923e */ /* 0x000fce00000000ff */
[----:B------:R0:W-:Y:S02]  /*0780*/  @!P5 MUFU.SIN R26, R29 ;  /* 0x0000001d001ad308 */ /* 0x0001e40000000400 */
[----:B0-----:R-:W-:-:S06]  /*0790*/  @!P1 IMAD.IADD R29, R3, 0x1, R2 ;  /* 0x00000001031d9824 */ /* 0x001fcc00078e0202 */
[----:B--2---:R-:W0:Y:S01]  /*07a0*/  @!P0 MUFU.RCP R16, R16 ;  /* 0x0000001000108308 */ /* 0x004e220000001000 */
[----:B------:R-:W-:Y:S01]  /*07b0*/  @!P1 MOV R2, R0 ;  /* 0x0000000000029202 */ /* 0x000fe20000000f00 */
[----:B-1----:R-:W-:-:S06]  /*07c0*/  @!P1 IMAD.WIDE.U32 R12, R29, 0x2, R12 ;  /* 0x000000021d0c9825 */ /* 0x002fcc00078e000c */
        /* <DEDUP_REMOVED lines=12> */
[----:B------:R-:W-:-:S02]  /*0890*/  @!P0 F2FP.F16.F32.PACK_AB R6, RZ, R15 ;  /* 0x0000000fff06823e */ /* 0x000fc400000000ff */
[----:B------:R-:W-:Y:S01]  /*08a0*/  @!P2 F2FP.F16.F32.PACK_AB R7, RZ, R18 ;  /* 0x00000012ff07a23e */ /* 0x000fe200000000ff */
[----:B-----5:R-:W-:Y:S01]  /*08b0*/  @!P5 FMUL.FTZ R17, R26, R17 ;  /* 0x000000111a11d220 */ /* 0x020fe20000410000 */
[----:B------:R-:W-:Y:S02]  /*08c0*/  @!P3 F2FP.F16.F32.PACK_AB R8, RZ, R21 ;  /* 0x00000015ff08b23e */ /* 0x000fe400000000ff */
[----:B------:R-:W-:Y:S02]  /*08d0*/  @!P4 F2FP.F16.F32.PACK_AB R9, RZ, R24 ;  /* 0x00000018ff09c23e */ /* 0x000fe400000000ff */
[----:B------:R-:W-:Y:S02]  /*08e0*/  @!P6 F2FP.F16.F32.PACK_AB R10, RZ, R20 ;  /* 0x00000014ff0ae23e */ /* 0x000fe400000000ff */
[----:B------:R-:W-:Y:S01]  /*08f0*/  @!P5 F2FP.F16.F32.PACK_AB R11, RZ, R17 ;  /* 0x00000011ff0bd23e */ /* 0x000fe200000000ff */
[----:B------:R-:W-:Y:S06]  /*0900*/  @P1 BRA `(.L_x_1192) ;  /* 0x0000000000301947 */ /* 0x000fec0003800000 */
[----:B------:R-:W0:Y:S01]  /*0910*/  LDC.64 R12, c[0x0][0x388] ;  /* 0x0000e200ff0c7b82 */ /* 0x000e220000000a00 */
[----:B------:R-:W-:Y:S02]  /*0920*/  IADD3 R15, PT, PT, R3, R2, RZ ;  /* 0x00000002030f7210 */ /* 0x000fe40007ffe0ff */
[----:B------:R-:W-:-:S04]  /*0930*/  IADD3 R2, PT, PT, R2, 0x80, RZ ;  /* 0x0000008002027810 */ /* 0x000fc80007ffe0ff */
        /* <DEDUP_REMOVED lines=9> */
.L_x_1192:
[----:B------:R-:W-:-:S13]  /*09d0*/  ISETP.GE.U32.AND P0, PT, R2, R5, PT ;  /* 0x000000050200720c */ /* 0x000fda0003f06070 */
[----:B------:R-:W-:Y:S05]  /*09e0*/  @P0 BRA `(.L_x_1194) ;  /* 0x0000000000300947 */ /* 0x000fea0003800000 */
[----:B0-----:R-:W0:Y:S01]  /*09f0*/  LDC.64 R12, c[0x0][0x388] ;  /* 0x0000e200ff0c7b82 */ /* 0x001e220000000a00 */
[----:B------:R-:W-:Y:S02]  /*0a00*/  IADD3 R15, PT, PT, R3, R2, RZ ;  /* 0x00000002030f7210 */ /* 0x000fe40007ffe0ff */
[----:B------:R-:W-:-:S03]  /*0a10*/  IADD3 R2, PT, PT, R2, 0x80, RZ ;  /* 0x0000008002027810 */ /* 0x000fc60007ffe0ff */
[----:B0-----:R-:W-:-:S05]  /*0a20*/  IMAD.WIDE.U32 R12, R15, 0x2, R12 ;  /* 0x000000020f0c7825 */ /* 0x001fca00078e000c */
[----:B------:R1:W-:Y:S02]  /*0a30*/  STG.E.U16 desc[UR4][R12.64], R7 ;  /* 0x000000070c007986 */ /* 0x0003e4000c101504 */
.L_x_1193:
[----:B------:R-:W-:-:S13]  /*0a40*/  ISETP.GE.U32.AND P0, PT, R2, R5, PT ;  /* 0x000000050200720c */ /* 0x000fda0003f06070 */
[----:B------:R-:W-:Y:S05]  /*0a50*/  @P0 BRA `(.L_x_1195) ;  /* 0x0000000000340947 */ /* 0x000fea0003800000 */
[----:B01----:R-:W0:Y:S01]  /*0a60*/  LDC.64 R6, c[0x0][0x388] ;  /* 0x0000e200ff067b82 */ /* 0x003e220000000a00 */
[----:B------:R-:W-:Y:S02]  /*0a70*/  IADD3 R13, PT, PT, R3, R2, RZ ;  /* 0x00000002030d7210 */ /* 0x000fe40007ffe0ff */
[----:B------:R-:W-:-:S03]  /*0a80*/  IADD3 R2, PT, PT, R2, 0x80, RZ ;  /* 0x0000008002027810 */ /* 0x000fc60007ffe0ff */
[----:B0-----:R-:W-:-:S05]  /*0a90*/  IMAD.WIDE.U32 R6, R13, 0x2, R6 ;  /* 0x000000020d067825 */ /* 0x001fca00078e0006 */
[----:B------:R1:W-:Y:S02]  /*0aa0*/  STG.E.U16 desc[UR4][R6.64], R8 ;  /* 0x0000000806007986 */ /* 0x0003e4000c101504 */
.L_x_1194:
[----:B------:R-:W-:-:S13]  /*0ab0*/  ISETP.GE.U32.AND P0, PT, R2, R5, PT ;  /* 0x000000050200720c */ /* 0x000fda0003f06070 */
[----:B------:R-:W-:Y:S05]  /*0ac0*/  @P0 BREAK.RELIABLE B1 ;  /* 0x0000000000010942 */ /* 0x000fea0003800100 */
[----:B------:R-:W-:Y:S05]  /*0ad0*/  @P0 BRA `(.L_x_1196) ;  /* 0x0000000000300947 */ /* 0x000fea0003800000 */
[----:B-1----:R-:W1:Y:S01]  /*0ae0*/  LDC.64 R6, c[0x0][0x388] ;  /* 0x0000e200ff067b82 */ /* 0x002e620000000a00 */
[----:B0-----:R-:W-:Y:S01]  /*0af0*/  IMAD.IADD R13, R3, 0x1, R2 ;  /* 0x00000001030d7824 */ /* 0x001fe200078e0202 */
[----:B------:R-:W-:-:S03]  /*0b00*/  IADD3 R2, PT, PT, R2, 0x80, RZ ;  /* 0x0000008002027810 */ /* 0x000fc60007ffe0ff */
[----:B-1----:R-:W-:-:S05]  /*0b10*/  IMAD.WIDE.U32 R6, R13, 0x2, R6 ;  /* 0x000000020d067825 */ /* 0x002fca00078e0006 */
[----:B------:R2:W-:Y:S02]  /*0b20*/  STG.E.U16 desc[UR4][R6.64], R9 ;  /* 0x0000000906007986 */ /* 0x0005e4000c101504 */
.L_x_1195:
[----:B------:R-:W-:Y:S05]  /*0b30*/  BSYNC.RELIABLE B1 ;  /* 0x0000000000017941 */ /* 0x000fea0003800100 */
.L_x_1191:
[----:B------:R-:W-:-:S13]  /*0b40*/  ISETP.GE.U32.AND P0, PT, R2, R5, PT ;  /* 0x000000050200720c */ /* 0x000fda0003f06070 */
[----:B012---:R-:W0:Y:S01]  /*0b50*/  @!P0 LDC.64 R6, c[0x0][0x388] ;  /* 0x0000e200ff068b82 */ /* 0x007e220000000a00 */
[----:B------:R-:W-:Y:S02]  /*0b60*/  @!P0 IADD3 R9, PT, PT, R3, R2, RZ ;  /* 0x0000000203098210 */ /* 0x000fe40007ffe0ff */
[----:B------:R-:W-:-:S03]  /*0b70*/  @!P0 IADD3 R2, PT, PT, R2, 0x80, RZ ;  /* 0x0000008002028810 */ /* 0x000fc60007ffe0ff */
[----:B0-----:R-:W-:-:S05]  /*0b80*/  @!P0 IMAD.WIDE.U32 R6, R9, 0x2, R6 ;  /* 0x0000000209068825 */ /* 0x001fca00078e0006 */
[----:B------:R2:W-:Y:S02]  /*0b90*/  @!P0 STG.E.U16 desc[UR4][R6.64], R10 ;  /* 0x0000000a06008986 */ /* 0x0005e4000c101504 */
.L_x_1196:
[----:B------:R-:W-:Y:S05]  /*0ba0*/  BSYNC.RECONVERGENT B0 ;  /* 0x0000000000007941 */ /* 0x000fea0003800200 */
.L_x_1190:
        /* <DEDUP_REMOVED lines=8> */
.L_x_1189:
[----:B------:R-:W0:Y:S01]  /*0c30*/  S2R R0, SR_TID.X ;  /* 0x0000000000007919 */ /* 0x000e220000002100 */
[----:B------:R-:W1:Y:S02]  /*0c40*/  LDC.64 R4, c[0x0][0x390] ;  /* 0x0000e400ff047b82 */ /* 0x000e640000000a00 */
[----:B-1----:R-:W-:-:S04]  /*0c50*/  IMAD.WIDE.U32 R4, R3, 0x2, R4 ;  /* 0x0000000203047825 */ /* 0x002fc800078e0004 */
[----:B0-----:R-:W-:-:S05]  /*0c60*/  IMAD.WIDE.U32 R8, R0, 0x4, R4 ;  /* 0x0000000400087825 */ /* 0x001fca00078e0004 */
[----:B------:R-:W2:Y:S04]  /*0c70*/  LDG.E R2, desc[UR4][R8.64] ;  /* 0x0000000408027981 */ /* 0x000ea8000c1e1900 */
[----:B------:R-:W3:Y:S04]  /*0c80*/  LDG.E R5, desc[UR4][R8.64+0x200] ;  /* 0x0002000408057981 */ /* 0x000ee8000c1e1900 */
[----:B------:R-:W4:Y:S04]  /*0c90*/  LDG.E R10, desc[UR4][R8.64+0x400] ;  /* 0x00040004080a7981 */ /* 0x000f28000c1e1900 */
[----:B------:R-:W5:Y:S01]  /*0ca0*/  LDG.E R4, desc[UR4][R8.64+0x600] ;  /* 0x0006000408047981 */ /* 0x000f62000c1e1900 */
[----:B--2---:R-:W-:-:S02]  /*0cb0*/  HADD2.F32 R6, -RZ, R2.H0_H0 ;  /* 0x20000002ff067230 */ /* 0x004fc40000004100 */
[----:B------:R-:W-:-:S03]  /*0cc0*/  HADD2.F32 R2, -RZ, R2.H1_H1 ;  /* 0x30000002ff027230 */ /* 0x000fc60000004100 */
[----:B------:R-:W-:Y:S02]  /*0cd0*/  FMUL.RZ R7, R6, 0.15915493667125701904 ;  /* 0x3e22f98306077820 */ /* 0x000fe4000040c000 */
[----:B------:R-:W-:Y:S01]  /*0ce0*/  FMUL.RZ R12, R2, 0.15915493667125701904 ;  /* 0x3e22f983020c7820 */ /* 0x000fe2000040c000 */
[--C-:B---3--:R-:W-:Y:S01]  /*0cf0*/  HADD2.F32 R2, -RZ, R5.reuse.H0_H0 ;  /* 0x20000005ff027230 */ /* 0x108fe20000004100 */
[----:B------:R-:W-:Y:S01]  /*0d00*/  MUFU.SIN R6, R7 ;  /* 0x0000000700067308 */ /* 0x000fe20000000400 */
[----:B------:R-:W-:-:S03]  /*0d10*/  HADD2.F32 R5, -RZ, R5.H1_H1 ;  /* 0x30000005ff057230 */ /* 0x000fc60000004100 */
[----:B------:R-:W-:Y:S02]  /*0d20*/  FMUL.RZ R18, R2, 0.15915493667125701904 ;  /* 0x3e22f98302127820 */ /* 0x000fe4000040c000 */
[----:B------:R-:W-:Y:S01]  /*0d30*/  FMUL.RZ R19, R5, 0.15915493667125701904 ;  /* 0x3e22f98305137820 */ /* 0x000fe2000040c000 */
[--C-:B----4-:R-:W-:Y:S01]  /*0d40*/  HADD2.F32 R5, -RZ, R10.reuse.H0_H0 ;  /* 0x2000000aff057230 */ /* 0x110fe20000004100 */
[----:B------:R-:W0:Y:S01]  /*0d50*/  MUFU.COS R13, R7 ;  /* 0x00000007000d7308 */ /* 0x000e220000000000 */
[----:B------:R-:W-:-:S03]  /*0d60*/  HADD2.F32 R10, -RZ, R10.H1_H1 ;  /* 0x3000000aff0a7230 */ /* 0x000fc60000004100 */
[----:B------:R-:W-:Y:S01]  /*0d70*/  FMUL.RZ R20, R5, 0.15915493667125701904 ;  /* 0x3e22f98305147820 */ /* 0x000fe2000040c000 */
[--C-:B-----5:R-:W-:Y:S02]  /*0d80*/  HADD2.F32 R5, -RZ, R4.reuse.H0_H0 ;  /* 0x20000004ff057230 */ /* 0x120fe40000004100 */
[----:B------:R-:W-:Y:S01]  /*0d90*/  FMUL.RZ R21, R10, 0.15915493667125701904 ;  /* 0x3e22f9830a157820 */ /* 0x000fe2000040c000 */
[----:B------:R-:W-:Y:S01]  /*0da0*/  HADD2.F32 R4, -RZ, R4.H1_H1 ;  /* 0x30000004ff047230 */ /* 0x000fe20000004100 */
[----:B------:R-:W-:Y:S01]  /*0db0*/  MUFU.SIN R2, R18 ;  /* 0x0000001200027308 */ /* 0x000fe20000000400 */
[----:B------:R-:W-:-:S03]  /*0dc0*/  FMUL.RZ R26, R5, 0.15915493667125701904 ;  /* 0x3e22f983051a7820 */ /* 0x000fc6000040c000 */
[----:B------:R-:W-:Y:S02]  /*0dd0*/  FMUL.RZ R28, R4, 0.15915493667125701904 ;  /* 0x3e22f983041c7820 */ /* 0x000fe4000040c000 */
[----:B------:R-:W1:Y:S02]  /*0de0*/  LDC.64 R4, c[0x0][0x388] ;  /* 0x0000e200ff047b82 */ /* 0x000e640000000a00 */
[----:B------:R-:W-:Y:S08]  /*0df0*/  MUFU.COS R14, R18 ;  /* 0x00000012000e7308 */ /* 0x000ff00000000000 */
[----:B------:R-:W-:Y:S08]  /*0e00*/  MUFU.SIN R8, R19 ;  /* 0x0000001300087308 */ /* 0x000ff00000000400 */
[----:B------:R-:W-:Y:S01]  /*0e10*/  MUFU.COS R16, R19 ;  /* 0x0000001300107308 */ /* 0x000fe20000000000 */
[----:B-1----:R-:W-:-:S07]  /*0e20*/  IMAD.WIDE.U32 R4, R3, 0x2, R4 ;  /* 0x0000000203047825 */ /* 0x002fce00078e0004 */
[----:B------:R-:W-:Y:S01]  /*0e30*/  MUFU.SIN R7, R20 ;  /* 0x0000001400077308 */ /* 0x000fe20000000400 */
[----:B------:R-:W-:-:S07]  /*0e40*/  IMAD.WIDE.U32 R4, R0, 0x4, R4 ;  /* 0x0000000400047825 */ /* 0x000fce00078e0004 */
[----:B------:R-:W-:Y:S08]  /*0e50*/  MUFU.COS R17, R20 ;  /* 0x0000001400117308 */ /* 0x000ff00000000000 */
[----:B------:R-:W1:Y:S08]  /*0e60*/  MUFU.COS R15, R12 ;  /* 0x0000000c000f7308 */ /* 0x000e700000000000 */
[----:B------:R-:W-:Y:S08]  /*0e70*/  MUFU.COS R18, R21 ;  /* 0x0000001500127308 */ /* 0x000ff00000000000 */
[----:B------:R-:W-:Y:S08]  /*0e80*/  MUFU.COS R19, R26 ;  /* 0x0000001a00137308 */ /* 0x000ff00000000000 */
[----:B------:R-:W-:Y:S08]  /*0e90*/  MUFU.COS R20, R28 ;  /* 0x0000001c00147308 */ /* 0x000ff00000000000 */
[----:B------:R-:W-:Y:S08]  /*0ea0*/  MUFU.SIN R11, R12 ;  /* 0x0000000c000b7308 */ /* 0x000ff00000000400 */
[----:B------:R-:W-:Y:S08]  /*0eb0*/  MUFU.SIN R10, R21 ;  /* 0x00000015000a7308 */ /* 0x000ff00000000400 */
[----:B------:R-:W-:Y:S08]  /*0ec0*/  MUFU.SIN R9, R26 ;  /* 0x0000001a00097308 */ /* 0x000ff00000000400 */
[----:B------:R-:W-:Y:S08]  /*0ed0*/  MUFU.SIN R12, R28 ;  /* 0x0000001c000c7308 */ /* 0x000ff00000000400 */
[----:B0-----:R-:W0:Y:S08]  /*0ee0*/  MUFU.RCP R13, R13 ;  /* 0x0000000d000d7308 */ /* 0x001e300000001000 */
[----:B-1----:R-:W1:Y:S08]  /*0ef0*/  MUFU.RCP R22, R15 ;  /* 0x0000000f00167308 */ /* 0x002e700000001000 */
[----:B------:R-:W2:Y:S01]  /*0f00*/  MUFU.RCP R21, R14 ;  /* 0x0000000e00157308 */ /* 0x000ea20000001000 */
[----:B0-----:R-:W-:-:S07]  /*0f10*/  FMUL.FTZ R6, R6, R13 ;  /* 0x0000000d06067220 */ /* 0x001fce0000410000 */
[----:B------:R-:W0:Y:S01]  /*0f20*/  MUFU.RCP R23, R16 ;  /* 0x0000001000177308 */ /* 0x000e220000001000 */
[----:B-1----:R-:W-:-:S05]  /*0f30*/  FMUL.FTZ R11, R11, R22 ;  /* 0x000000160b0b7220 */ /* 0x002fca0000410000 */
[----:B------:R-:W-:Y:S02]  /*0f40*/  F2FP.F16.F32.PACK_AB R11, R11, R6 ;  /* 0x000000060b0b723e */ /* 0x000fe400000000ff */
[----:B------:R-:W1:Y:S01]  /*0f50*/  MUFU.RCP R24, R17 ;  /* 0x0000001100187308 */ /* 0x000e620000001000 */
[----:B--2---:R-:W-:Y:S02]  /*0f60*/  FMUL.FTZ R2, R2, R21 ;  /* 0x0000001502027220 */ /* 0x004fe40000410000 */
[----:B------:R-:W-:Y:S05]  /*0f70*/  STG.E desc[UR4][R4.64], R11 ;  /* 0x0000000b04007986 */ /* 0x000fea000c101904 */
[----:B------:R-:W2:Y:S01]  /*0f80*/  MUFU.RCP R25, R18 ;  /* 0x0000001200197308 */ /* 0x000ea20000001000 */
[----:B0-----:R-:W-:-:S05]  /*0f90*/  FMUL.FTZ R3, R8, R23 ;  /* 0x0000001708037220 */ /* 0x001fca0000410000 */
[----:B------:R-:W-:Y:S02]  /*0fa0*/  F2FP.F16.F32.PACK_AB R3, R3, R2 ;  /* 0x000000020303723e */ /* 0x000fe400000000ff */
[----:B------:R-:W0:Y:S01]  /*0fb0*/  MUFU.RCP R26, R19 ;  /* 0x00000013001a7308 */ /* 0x000e220000001000 */
[----:B-1----:R-:W-:Y:S02]  /*0fc0*/  FMUL.FTZ R7, R7, R24 ;  /* 0x0000001807077220 */ /* 0x002fe40000410000 */
[----:B------:R-:W-:Y:S05]  /*0fd0*/  STG.E desc[UR4][R4.64+0x200], R3 ;  /* 0x0002000304007986 */ /* 0x000fea000c101904 */
[----:B------:R-:W1:Y:S01]  /*0fe0*/  MUFU.RCP R27, R20 ;  /* 0x00000014001b7308 */ /* 0x000e620000001000 */
[----:B--2---:R-:W-:-:S05]  /*0ff0*/  FMUL.FTZ R10, R10, R25 ;  /* 0x000000190a0a7220 */ /* 0x004fca0000410000 */
[----:B------:R-:W-:Y:S01]  /*1000*/  F2FP.F16.F32.PACK_AB R7, R10, R7 ;  /* 0x000000070a07723e */ /* 0x000fe200000000ff */
[----:B0-----:R-:W-:-:S04]  /*1010*/  FMUL.FTZ R9, R9, R26 ;  /* 0x0000001a09097220 */ /* 0x001fc80000410000 */
[----:B------:R-:W-:Y:S01]  /*1020*/  STG.E desc[UR4][R4.64+0x400], R7 ;  /* 0x0004000704007986 */ /* 0x000fe2000c101904 */
[----:B-1----:R-:W-:-:S05]  /*1030*/  FMUL.FTZ R12, R12, R27 ;  /* 0x0000001b0c0c7220 */ /* 0x002fca0000410000 */
[----:B------:R-:W-:-:S05]  /*1040*/  F2FP.F16.F32.PACK_AB R9, R12, R9 ;  /* 0x000000090c09723e */ /* 0x000fca00000000ff */
[----:B------:R-:W-:Y:S01]  /*1050*/  STG.E desc[UR4][R4.64+0x600], R9 ;  /* 0x0006000904007986 */ /* 0x000fe2000c101904 */
[----:B------:R-:W-:Y:S05]  /*1060*/  EXIT ;  /* 0x000000000000794d */ /* 0x000fea0003800000 */
.L_x_1197:
        /* <DEDUP_REMOVED lines=9> */
.L_x_6599:


//--------------------- .text._ZN2at6native29vectorized_elementwise_kernelILi4EZZZNS0_15tan_kernel_cudaERNS_18TensorIteratorBaseEENKUlvE0_clEvENKUlvE1_clEvEUlN3c104HalfEE_St5arrayIPcLm2EEEEviT0_T1_ --------------------------
	.section	.text._ZN2at6native29vectorized_elementwise_kernelILi4EZZZNS0_15tan_kernel_cudaERNS_18TensorIteratorBaseEENKUlvE0_clEvENKUlvE1_clEvEUlN3c104HalfEE_St5arrayIPcLm2EEEEviT0_T1_,"ax",@progbits
	.align	128
        .global         _ZN2at6native29vectorized_elementwise_kernelILi4EZZZNS0_15tan_kernel_cudaERNS_18TensorIteratorBaseEENKUlvE0_clEvENKUlvE1_clEvEUlN3c104HalfEE_St5arrayIPcLm2EEEEviT0_T1_
        .type           _ZN2at6native29vectorized_elementwise_kernelILi4EZZZNS0_15tan_kernel_cudaERNS_18TensorIteratorBaseEENKUlvE0_clEvENKUlvE1_clEvEUlN3c104HalfEE_St5arrayIPcLm2EEEEviT0_T1_,@function
        .size           _ZN2at6native29vectorized_elementwise_kernelILi4EZZZNS0_15tan_kernel_cudaERNS_18TensorIteratorBaseEENKUlvE0_clEvENKUlvE1_clEvEUlN3c104HalfEE_St5arrayIPcLm2EEEEviT0_T1_,(.L_x_6600 - _ZN2at6native29vectorized_elementwise_kernelILi4EZZZNS0_15tan_kernel_cudaERNS_18TensorIteratorBaseEENKUlvE0_clEvENKUlvE1_clEvEUlN3c104HalfEE_St5arrayIPcLm2EEEEviT0_T1_)
        .other          _ZN2at6native29vectorized_elementwise_kernelILi4EZZZNS0_15tan_kernel_cudaERNS_18TensorIteratorBaseEENKUlvE0_clEvENKUlvE1_clEvEUlN3c104HalfEE_St5arrayIPcLm2EEEEviT0_T1_,@"STO_CUDA_ENTRY STV_DEFAULT"
_ZN2at6native29vectorized_elementwise_kernelILi4EZZZNS0_15tan_kernel_cudaERNS_18TensorIteratorBaseEENKUlvE0_clEvENKUlvE1_clEvEUlN3c104HalfEE_St5arrayIPcLm2EEEEviT0_T1_:
.text._ZN2at6native29vectorized_elementwise_kernelILi4EZZZNS0_15tan_kernel_cudaERNS_18TensorIteratorBaseEENKUlvE0_clEvENKUlvE1_clEvEUlN3c104HalfEE_St5arrayIPcLm2EEEEviT0_T1_:
        /* <DEDUP_REMOVED lines=157> */
.L_x_1201:
[----:B------:R-:W-:-:S13]  /*09d0*/  ISETP.GE.U32.AND P0, PT, R2, R5, PT ;  /* 0x000000050200720c */ /* 0x000fda0003f06070 */
[----:B------:R-:W-:Y:S05]  /*09e0*/  @P0 BRA `(.L_x_1203) ;  /* 0x0000000000300947 */ /* 0x000fea0003800000 */
[----:B0-----:R-:W0:Y:S01]  /*09f0*/  LDC.64 R12, c[0x0][0x388] ;  /* 0x0000e200ff0c7b82 */ /* 0x001e220000000a00 */
[----:B------:R-:W-:Y:S02]  /*0a00*/  IADD3 R15, PT, PT, R3, R2, RZ ;  /* 0x00000002030f7210 */ /* 0x000fe40007ffe0ff */
[----:B------:R-:W-:-:S03]  /*0a10*/  IADD3 R2, PT, PT, R2, 0x80, RZ ;  /* 0x0000008002027810 */ /* 0x000fc60007ffe0ff */
[----:B0-----:R-:W-:-:S05]  /*0a20*/  IMAD.WIDE.U32 R12, R15, 0x2, R12 ;  /* 0x000000020f0c7825 */ /* 0x001fca00078e000c */
[----:B------:R1:W-:Y:S02]  /*0a30*/  STG.E.U16 desc[UR4][R12.64], R7 ;  /* 0x000000070c007986 */ /* 0x0003e4000c101504 */
.L_x_1202:
[----:B------:R-:W-:-:S13]  /*0a40*/  ISETP.GE.U32.AND P0, PT, R2, R5, PT ;  /* 0x000000050200720c */ /* 0x000fda0003f06070 */
[----:B------:R-:W-:Y:S05]  /*0a50*/  @P0 BRA `(.L_x_1204) ;  /* 0x0000000000340947 */ /* 0x000fea0003800000 */
[----:B01----:R-:W0:Y:S01]  /*0a60*/  LDC.64 R6, c[0x0][0x388] ;  /* 0x0000e200ff067b82 */ /* 0x003e220000000a00 */
[----:B------:R-:W-:Y:S02]  /*0a70*/  IADD3 R13, PT, PT, R3, R2, RZ ;  /* 0x00000002030d7210 */ /* 0x000fe40007ffe0ff */
[----:B------:R-:W-:-:S03]  /*0a80*/  IADD3 R2, PT, PT, R2, 0x80, RZ ;  /* 0x0000008002027810 */ /* 0x000fc60007ffe0ff */
[----:B0-----:R-:W-:-:S05]  /*0a90*/  IMAD.WIDE.U32 R6, R13, 0x2, R6 ;  /* 0x000000020d067825 */ /* 0x001fca00078e0006 */
[----:B------:R1:W-:Y:S02]  /*0aa0*/  STG.E.U16 desc[UR4][R6.64], R8 ;  /* 0x0000000806007986 */ /* 0x0003e4000c101504 */
.L_x_1203:
        /* <DEDUP_REMOVED lines=8> */
.L_x_1204:
[----:B------:R-:W-:Y:S05]  /*0b30*/  BSYNC.RELIABLE B1 ;  /* 0x0000000000017941 */ /* 0x000fea0003800100 */
.L_x_1200:
[----:B------:R-:W-:-:S13]  /*0b40*/  ISETP.GE.U32.AND P0, PT, R2, R5, PT ;  /* 0x000000050200720c */ /* 0x000fda0003f06070 */
[----:B012---:R-:W0:Y:S01]  /*0b50*/  @!P0 LDC.64 R6, c[0x0][0x388] ;  /* 0x0000e200ff068b82 */ /* 0x007e220000000a00 */
[----:B------:R-:W-:Y:S02]  /*0b60*/  @!P0 IADD3 R9, PT, PT, R3, R2, RZ ;  /* 0x0000000203098210 */ /* 0x000fe40007ffe0ff */
[----:B------:R-:W-:-:S03]  /*0b70*/  @!P0 IADD3 R2, PT, PT, R2, 0x80, RZ ;  /* 0x0000008002028810 */ /* 0x000fc60007ffe0ff */
[----:B0-----:R-:W-:-:S05]  /*0b80*/  @!P0 IMAD.WIDE.U32 R6, R9, 0x2, R6 ;  /* 0x0000000209068825 */ /* 0x001fca00078e0006 */
[----:B------:R2:W-:Y:S02]  /*0b90*/  @!P0 STG.E.U16 desc[UR4][R6.64], R10 ;  /* 0x0000000a06008986 */ /* 0x0005e4000c101504 */
.L_x_1205:
[----:B------:R-:W-:Y:S05]  /*0ba0*/  BSYNC.RECONVERGENT B0 ;  /* 0x0000000000007941 */ /* 0x000fea0003800200 */
.L_x_1199:
        /* <DEDUP_REMOVED lines=8> */
.L_x_1198:
[----:B------:R-:W0:Y:S01]  /*0c30*/  S2R R0, SR_TID.X ;  /* 0x0000000000007919 */ /* 0x000e220000002100 */
[----:B------:R-:W1:Y:S02]  /*0c40*/  LDC.64 R4, c[0x0][0x390] ;  /* 0x0000e400ff047b82 */ /* 0x000e640000000a00 */
[----:B-1----:R-:W-:-:S04]  /*0c50*/  IMAD.WIDE.U32 R4, R3, 0x2, R4 ;  /* 0x0000000203047825 */ /* 0x002fc800078e0004 */
[----:B0-----:R-:W-:-:S05]  /*0c60*/  IMAD.WIDE.U32 R8, R0, 0x8, R4 ;  /* 0x0000000800087825 */ /* 0x001fca00078e0004 */
[----:B------:R-:W2:Y:S04]  /*0c70*/  LDG.E.64 R6, desc[UR4][R8.64] ;  /* 0x0000000408067981 */ /* 0x000ea8000c1e1b00 */
[----:B------:R-:W3:Y:S01]  /*0c80*/  LDG.E.64 R4, desc[UR4][R8.64+0x400] ;  /* 0x0004000408047981 */ /* 0x000ee2000c1e1b00 */
[--C-:B--2---:R-:W-:Y:S02]  /*0c90*/  HADD2.F32 R2, -RZ, R6.reuse.H0_H0 ;  /* 0x20000006ff027230 */ /* 0x104fe40000004100 */
[----:B------:R-:W-:-:S03]  /*0ca0*/  HADD2.F32 R6, -RZ, R6.H1_H1 ;  /* 0x30000006ff067230 */ /* 0x000fc60000004100 */
[----:B------:R-:W-:Y:S02]  /*0cb0*/  FMUL.RZ R12, R2, 0.15915493667125701904 ;  /* 0x3e22f983020c7820 */ /* 0x000fe4000040c000 */
[----:B------:R-:W-:Y:S01]  /*0cc0*/  FMUL.RZ R17, R6, 0.15915493667125701904 ;  /* 0x3e22f98306117820 */ /* 0x000fe2000040c000 */
[--C-:B------:R-:W-:Y:S01]  /*0cd0*/  HADD2.F32 R6, -RZ, R7.reuse.H0_H0 ;  /* 0x20000007ff067230 */ /* 0x100fe20000004100 */
[----:B------:R-:W0:Y:S01]  /*0ce0*/  MUFU.COS R13, R12 ;  /* 0x0000000c000d7308 */ /* 0x000e220000000000 */
[----:B------:R-:W-:-:S03]  /*0cf0*/  HADD2.F32 R7, -RZ, R7.H1_H1 ;  /* 0x30000007ff077230 */ /* 0x000fc60000004100 */
[----:B------:R-:W-:Y:S01]  /*0d00*/  FMUL.RZ R18, R6, 0.15915493667125701904 ;  /* 0x3e22f98306127820 */ /* 0x000fe2000040c000 */
[--C-:B---3--:R-:W-:Y:S02]  /*0d10*/  HADD2.F32 R6, -RZ, R4.reuse.H0_H0 ;  /* 0x20000004ff067230 */ /* 0x108fe40000004100 */
[----:B------:R-:W-:Y:S01]  /*0d20*/  FMUL.RZ R19, R7, 0.15915493667125701904 ;  /* 0x3e22f98307137820 */ /* 0x000fe2000040c000 */
[----:B------:R-:W-:Y:S01]  /*0d30*/  HADD2.F32 R4, -RZ, R4.H1_H1 ;  /* 0x30000004ff047230 */ /* 0x000fe20000004100 */
[----:B------:R-:W-:Y:S01]  /*0d40*/  MUFU.SIN R11, R17 ;  /* 0x00000011000b7308 */ /* 0x000fe20000000400 */
[----:B------:R-:W-:-:S03]  /*0d50*/  FMUL.RZ R20, R6, 0.15915493667125701904 ;  /* 0x3e22f98306147820 */ /* 0x000fc6000040c000 */
[----:B------:R-:W-:Y:S01]  /*0d60*/  FMUL.RZ R22, R4, 0.15915493667125701904 ;  /* 0x3e22f98304167820 */ /* 0x000fe2000040c000 */
[--C-:B------:R-:W-:Y:S02]  /*0d70*/  HADD2.F32 R4, -RZ, R5.reuse.H0_H0 ;  /* 0x20000005ff047230 */ /* 0x100fe40000004100 */
[----:B------:R-:W-:Y:S01]  /*0d80*/  HADD2.F32 R5, -RZ, R5.H1_H1 ;  /* 0x30000005ff057230 */ /* 0x000fe20000004100 */
[----:B------:R-:W1:Y:S02]  /*0d90*/  MUFU.COS R14, R17 ;  /* 0x00000011000e7308 */ /* 0x000e640000000000 */
[----:B------:R-:W-:Y:S02]  /*0da0*/  FMUL.RZ R23, R4, 0.15915493667125701904 ;  /* 0x3e22f98304177820 */ /* 0x000fe4000040c000 */
[----:B------:R-:W-:Y:S02]  /*0db0*/  FMUL.RZ R24, R5, 0.15915493667125701904 ;  /* 0x3e22f98305187820 */ /* 0x000fe4000040c000 */
[----:B------:R-:W2:Y:S02]  /*0dc0*/  LDC.64 R4, c[0x0][0x388] ;  /* 0x0000e200ff047b82 */ /* 0x000ea40000000a00 */
[----:B------:R-:W-:Y:S08]  /*0dd0*/  MUFU.SIN R10, R18 ;  /* 0x00000012000a7308 */ /* 0x000ff00000000400 */
[----:B------:R-:W-:Y:S08]  /*0de0*/  MUFU.COS R16, R18 ;  /* 0x0000001200107308 */ /* 0x000ff00000000000 */
[----:B------:R-:W-:Y:S01]  /*0df0*/  MUFU.SIN R7, R19 ;  /* 0x0000001300077308 */ /* 0x000fe20000000400 */
[----:B--2---:R-:W-:-:S07]  /*0e00*/  IMAD.WIDE.U32 R4, R3, 0x2, R4 ;  /* 0x0000000203047825 */ /* 0x004fce00078e0004 */
[----:B------:R-:W-:Y:S01]  /*0e10*/  MUFU.COS R15, R19 ;  /* 0x00000013000f7308 */ /* 0x000fe20000000000 */
[----:B------:R-:W-:-:S07]  /*0e20*/  IMAD.WIDE.U32 R4, R0, 0x8, R4 ;  /* 0x0000000800047825 */ /* 0x000fce00078e0004 */
[----:B------:R-:W-:Y:S08]  /*0e30*/  MUFU.SIN R6, R20 ;  /* 0x0000001400067308 */ /* 0x000ff00000000400 */
[----:B------:R-:W-:Y:S08]  /*0e40*/  MUFU.COS R17, R20 ;  /* 0x0000001400117308 */ /* 0x000ff00000000000 */
[----:B------:R-:W-:Y:S08]  /*0e50*/  MUFU.COS R18, R22 ;  /* 0x0000001600127308 */ /* 0x000ff00000000000 */
[----:B------:R-:W-:Y:S08]  /*0e60*/  MUFU.COS R19, R23 ;  /* 0x0000001700137308 */ /* 0x000ff00000000000 */
[----:B------:R-:W-:Y:S08]  /*0e70*/  MUFU.COS R20, R24 ;  /* 0x0000001800147308 */ /* 0x000ff00000000000 */
[----:B------:R-:W-:Y:S08]  /*0e80*/  MUFU.SIN R2, R12 ;  /* 0x0000000c00027308 */ /* 0x000ff00000000400 */
[----:B------:R-:W-:Y:S08]  /*0e90*/  MUFU.SIN R9, R22 ;  /* 0x0000001600097308 */ /* 0x000ff00000000400 */
[----:B------:R-:W-:Y:S08]  /*0ea0*/  MUFU.SIN R8, R23 ;  /* 0x0000001700087308 */ /* 0x000ff00000000400 */
[----:B0-----:R-:W0:Y:S08]  /*0eb0*/  MUFU.RCP R13, R13 ;  /* 0x0000000d000d7308 */ /* 0x001e300000001000 */
[----:B-1----:R-:W1:Y:S08]  /*0ec0*/  MUFU.RCP R14, R14 ;  /* 0x0000000e000e7308 */ /* 0x002e700000001000 */
[----:B------:R-:W-:Y:S01]  /*0ed0*/  MUFU.SIN R12, R24 ;  /* 0x00000018000c7308 */ /* 0x000fe20000000400 */
[----:B0-----:R-:W-:-:S07]  /*0ee0*/  FMUL.FTZ R2, R2, R13 ;  /* 0x0000000d02027220 */ /* 0x001fce0000410000 */
[----:B------:R-:W0:Y:S01]  /*0ef0*/  MUFU.RCP R21, R16 ;  /* 0x0000001000157308 */ /* 0x000e220000001000 */
[----:B-1----:R-:W-:-:S07]  /*0f00*/  FMUL.FTZ R11, R11, R14 ;  /* 0x0000000e0b0b7220 */ /* 0x002fce0000410000 */
[----:B------:R-:W1:Y:S08]  /*0f10*/  MUFU.RCP R22, R15 ;  /* 0x0000000f00167308 */ /* 0x000e700000001000 */
[----:B------:R-:W2:Y:S01]  /*0f20*/  MUFU.RCP R17, R17 ;  /* 0x0000001100117308 */ /* 0x000ea20000001000 */
[----:B0-----:R-:W-:-:S07]  /*0f30*/  FMUL.FTZ R10, R10, R21 ;  /* 0x000000150a0a7220 */ /* 0x001fce0000410000 */
[----:B------:R-:W0:Y:S01]  /*0f40*/  MUFU.RCP R18, R18 ;  /* 0x0000001200127308 */ /* 0x000e220000001000 */
[----:B-1----:R-:W-:-:S05]  /*0f50*/  FMUL.FTZ R7, R7, R22 ;  /* 0x0000001607077220 */ /* 0x002fca0000410000 */
[----:B------:R-:W-:Y:S02]  /*0f60*/  F2FP.F16.F32.PACK_AB R13, R7, R10 ;  /* 0x0000000a070d723e */ /* 0x000fe400000000ff */
[----:B------:R-:W1:Y:S01]  /*0f70*/  MUFU.RCP R19, R19 ;  /* 0x0000001300137308 */ /* 0x000e620000001000 */
[----:B--2---:R-:W-:-:S07]  /*0f80*/  FMUL.FTZ R6, R6, R17 ;  /* 0x0000001106067220 */ /* 0x004fce0000410000 */
[----:B------:R-:W2:Y:S01]  /*0f90*/  MUFU.RCP R23, R20 ;  /* 0x0000001400177308 */ /* 0x000ea20000001000 */
[----:B0-----:R-:W-:Y:S01]  /*0fa0*/  FMUL.FTZ R9, R9, R18 ;  /* 0x0000001209097220 */ /* 0x001fe20000410000 */
[----:B-1----:R-:W-:Y:S01]  /*0fb0*/  FMUL.FTZ R8, R8, R19 ;  /* 0x0000001308087220 */ /* 0x002fe20000410000 */
[----:B--2---:R-:W-:Y:S01]  /*0fc0*/  FMUL.FTZ R3, R12, R23 ;  /* 0x000000170c037220 */ /* 0x004fe20000410000 */
[----:B------:R-:W-:Y:S02]  /*0fd0*/  F2FP.F16.F32.PACK_AB R12, R11, R2 ;  /* 0x000000020b0c723e */ /* 0x000fe400000000ff */
[----:B------:R-:W-:Y:S02]  /*0fe0*/  F2FP.F16.F32.PACK_AB R2, R9, R6 ;  /* 0x000000060902723e */ /* 0x000fe400000000ff */
[----:B------:R-:W-:Y:S01]  /*0ff0*/  F2FP.F16.F32.PACK_AB R3, R3, R8 ;  /* 0x000000080303723e */ /* 0x000fe200000000ff */
[----:B------:R-:W-:Y:S04]  /*1000*/  STG.E.64 desc[UR4][R4.64], R12 ;  /* 0x0000000c04007986 */ /* 0x000fe8000c101b04 */
[----:B------:R-:W-:Y:S01]  /*1010*/  STG.E.64 desc[UR4][R4.64+0x400], R2 ;  /* 0x0004000204007986 */ /* 0x000fe2000c101b04 */
[----:B------:R-:W-:Y:S05]  /*1020*/  EXIT ;  /* 0x000000000000794d */ /* 0x000fea0003800000 */
.L_x_1206:
        /* <DEDUP_REMOVED lines=13> */
.L_x_6600:


//--------------------- .text._ZN2at6native29vectorized_elementwise_kernelILi8EZZZNS0_15tan_kernel_cudaERNS_18TensorIteratorBaseEENKUlvE0_clEvENKUlvE1_clEvEUlN3c104HalfEE_St5arrayIPcLm2EEEEviT0_T1_ --------------------------
	.section	.text._ZN2at6native29vectorized_elementwise_kernelILi8EZZZNS0_15tan_kernel_cudaERNS_18TensorIteratorBaseEENKUlvE0_clEvENKUlvE1_clEvEUlN3c104HalfEE_St5arrayIPcLm2EEEEviT0_T1_,"ax",@progbits
	.align	128
        .global         _ZN2at6native29vectorized_elementwise_kernelILi8EZZZNS0_15tan_kernel_cudaERNS_18TensorIteratorBaseEENKUlvE0_clEvENKUlvE1_clEvEUlN3c104HalfEE_St5arrayIPcLm2EEEEviT0_T1_
        .type           _ZN2at6native29vectorized_elementwise_kernelILi8EZZZNS0_15tan_kernel_cudaERNS_18TensorIteratorBaseEENKUlvE0_clEvENKUlvE1_clEvEUlN3c104HalfEE_St5arrayIPcLm2EEEEviT0_T1_,@function
        .size           _ZN2at6native29vectorized_elementwise_kernelILi8EZZZNS0_15tan_kernel_cudaERNS_18TensorIteratorBaseEENKUlvE0_clEvENKUlvE1_clEvEUlN3c104HalfEE_St5arrayIPcLm2EEEEviT0_T1_,(.L_x_6601 - _ZN2at6native29vectorized_elementwise_kernelILi8EZZZNS0_15tan_kernel_cudaERNS_18TensorIteratorBaseEENKUlvE0_clEvENKUlvE1_clEvEUlN3c104HalfEE_St5arrayIPcLm2EEEEviT0_T1_)
        .other          _ZN2at6native29vectorized_elementwise_kernelILi8EZZZNS0_15tan_kernel_cudaERNS_18TensorIteratorBaseEENKUlvE0_clEvENKUlvE1_clEvEUlN3c104HalfEE_St5arrayIPcLm2EEEEviT0_T1_,@"STO_CUDA_ENTRY STV_DEFAULT"
_ZN2at6native29vectorized_elementwise_kernelILi8EZZZNS0_15tan_kernel_cudaERNS_18TensorIteratorBaseEENKUlvE0_clEvENKUlvE1_clEvEUlN3c104HalfEE_St5arrayIPcLm2EEEEviT0_T1_:
.text._ZN2at6native29vectorized_elementwise_kernelILi8EZZZNS0_15tan_kernel_cudaERNS_18TensorIteratorBaseEENKUlvE0_clEvENKUlvE1_clEvEUlN3c104HalfEE_St5arrayIPcLm2EEEEviT0_T1_:
[----:B------:R-:W-:Y:S01]  /*0000*/  LDC R1, c[0x0][0x37c] ;  /* 0x0000df00ff017b82 */ /* 0x000fe20000000800 */
[----:B------:R-:W-:Y:S05]  /*0010*/  EXIT ;  /* 0x000000000000794d */ /* 0x000fea0003800000 */
.L_x_1207:
        /* <DEDUP_REMOVED lines=14> */
.L_x_6601:


//--------------------- .text._ZN2at6native18elementwise_kernelILi128ELi4EZNS0_15gpu_kernel_implIZZZNS0_15tan_kernel_cudaERNS_18TensorIteratorBaseEENKUlvE0_clEvENKUlvE0_clEvEUlfE_EEvS4_RKT_EUliE_EEviT1_ --------------------------
	.section	.text._ZN2at6native18elementwise_kernelILi128ELi4EZNS0_15gpu_kernel_implIZZZNS0_15tan_kernel_cudaERNS_18TensorIteratorBaseEENKUlvE0_clEvENKUlvE0_clEvEUlfE_EEvS4_RKT_EUliE_EEviT1_,"ax",@progbits
	.align	128
        .global         _ZN2at6native18elementwise_kernelILi128ELi4EZNS0_15gpu_kernel_implIZZZNS0_15tan_kernel_cudaERNS_18TensorIteratorBaseEENKUlvE0_clEvENKUlvE0_clEvEUlfE_EEvS4_RKT_EUliE_EEviT1_
        .type           _ZN2at6native18elementwise_kernelILi128ELi4EZNS0_15gpu_kernel_implIZZZNS0_15tan_kernel_cudaERNS_18TensorIteratorBaseEENKUlvE0_clEvENKUlvE0_clEvEUlfE_EEvS4_RKT_EUliE_EEviT1_,@function
        .size           _ZN2at6native18elementwise_kernelILi128ELi4EZNS0_15gpu_kernel_implIZZZNS0_15tan_kernel_cudaERNS_18TensorIteratorBaseEENKUlvE0_clEvENKUlvE0_clEvEUlfE_EEvS4_RKT_EUliE_EEviT1_,(.L_x_6602 - _ZN2at6native18elementwise_kernelILi128ELi4EZNS0_15gpu_kernel_implIZZZNS0_15tan_kernel_cudaERNS_18TensorIteratorBaseEENKUlvE0_clEvENKUlvE0_clEvEUlfE_EEvS4_RKT_EUliE_EEviT1_)
        .other          _ZN2at6native18elementwise_kernelILi128ELi4EZNS0_15gpu_kernel_implIZZZNS0_15tan_kernel_cudaERNS_18TensorIteratorBaseEENKUlvE0_clEvENKUlvE0_clEvEUlfE_EEvS4_RKT_EUliE_EEviT1_,@"STO_CUDA_ENTRY STV_DEFAULT"
_ZN2at6native18elementwise_kernelILi128ELi4EZNS0_15gpu_kernel_implIZZZNS0_15tan_kernel_cudaERNS_18TensorIteratorBaseEENKUlvE0_clEvENKUlvE0_clEvEUlfE_EEvS4_RKT_EUliE_EEviT1_:
.text._ZN2at6native18elementwise_kernelILi128ELi4EZNS0_15gpu_kernel_implIZZZNS0_15tan_kernel_cudaERNS_18TensorIteratorBaseEENKUlvE0_clEvENKUlvE0_clEvEUlfE_EEvS4_RKT_EUliE_EEviT1_:
        /* <DEDUP_REMOVED lines=319> */
.L_x_1210:
[----:B------:R-:W0:Y:S01]  /*13f0*/  LDCU.64 UR6, c[0x0][0x588] ;  /* 0x0000b100ff0677ac */ /* 0x000e220008000a00 */
[----:B------:R-:W-:Y:S01]  /*1400*/  BSSY.RECONVERGENT B6, `(.L_x_1211) ;  /* 0x00000e5000067945 */ /* 0x000fe20003800200 */
        /* <DEDUP_REMOVED lines=14> */
[----:B--2---:R3:W4:Y:S01]  /*14f0*/  I2F.S16 R0, R2 ;  /* 0x0000000200007306 */ /* 0x0047220000101400 */
[----:B------:R-:W-:Y:S05]  /*1500*/  BRA `(.L_x_1217) ;  /* 0x0000000c00507947 */ /* 0x000fea0003800000 */
.L_x_1215:
[----:B------:R-:W2:Y:S02]  /*1510*/  LDG.E.U8 R0, desc[UR36][R2.64] ;  /* 0x0000002402007981 */ /* 0x000ea4000c1e1100 */
[----:B--2---:R-:W-:Y:S01]  /*1520*/  I2FP.F32.U32 R0, R0 ;  /* 0x0000000000007245 */ /* 0x004fe20000201000 */
[----:B------:R-:W-:Y:S06]  /*1530*/  BRA `(.L_x_1217) ;  /* 0x0000000c00447947 */ /* 0x000fec0003800000 */
.L_x_1214:
[----:B------:R-:W-:-:S09]  /*1540*/  UISETP.NE.AND UP0, UPT, UR4, 0x2, UPT ;  /* 0x000000020400788c */ /* 0x000fd2000bf05270 */
[----:B------:R-:W-:Y:S05]  /*1550*/  BRA.U !UP0, `(.L_x_1218) ;  /* 0x0000000108287547 */ /* 0x000fea000b800000 */
[----:B------:R-:W-:-:S09]  /*1560*/  UISETP.NE.AND UP0, UPT, UR4, 0x3, UPT ;  /* 0x000000030400788c */ /* 0x000fd2000bf05270 */
[----:B------:R-:W-:Y:S05]  /*1570*/  BRA.U !UP0, `(.L_x_1219) ;  /* 0x0000000108147547 */ /* 0x000fea000b800000 */
[----:B------:R-:W-:-:S09]  /*1580*/  UISETP.NE.AND UP0, UPT, UR4, 0x4, UPT ;  /* 0x000000040400788c */ /* 0x000fd2000bf05270 */
[----:B------:R-:W-:Y:S05]  /*1590*/  BRA.U UP0, `(.L_x_1216) ;  /* 0x0000000900b07547 */ /* 0x000fea000b800000 */
[----:B------:R-:W2:Y:S02]  /*15a0*/  LDG.E.64 R2, desc[UR36][R2.64] ;  /* 0x0000002402027981 */ /* 0x000ea4000c1e1b00 */
[----:B--2---:R2:W3:Y:S02]  /*15b0*/  I2F.S64 R0, R2 ;  /* 0x0000000200007312 */ /* 0x0044e40000301400 */
[----:B--23--:R-:W-:Y:S05]  /*15c0*/  BRA `(.L_x_1217) ;  /* 0x0000000c00207947 */ /* 0x00cfea0003800000 */
.L_x_1219:
[----:B------:R-:W2:Y:S02]  /*15d0*/  LDG.E R0, desc[UR36][R2.64] ;  /* 0x0000002402007981 */ /* 0x000ea4000c1e1900 */
[----:B--2---:R-:W-:Y:S01]  /*15e0*/  I2FP.F32.S32 R0, R0 ;  /* 0x0000000000007245 */ /* 0x004fe20000201400 */
[----:B------:R-:W-:Y:S06]  /*15f0*/  BRA `(.L_x_1217) ;  /* 0x0000000c00147947 */ /* 0x000fec0003800000 */
.L_x_1218:
[----:B------:R-:W2:Y:S02]  /*1600*/  LDG.E.U16 R0, desc[UR36][R2.64] ;  /* 0x0000002402007981 */ /* 0x000ea4000c1e1500 */
[----:B--2---:R-:W2:Y:S01]  /*1610*/  I2F.S16 R0, R0 ;  /* 0x0000000000007306 */ /* 0x004ea20000101400 */
[----:B------:R-:W-:Y:S05]  /*1620*/  BRA `(.L_x_1217) ;  /* 0x0000000c00087947 */ /* 0x000fea0003800000 */
.L_x_1213:
[----:B------:R-:W-:-:S09]  /*1630*/  UISETP.GT.AND UP0, UPT, UR4, 0x6, UPT ;  /* 0x000000060400788c */ /* 0x000fd2000bf04270 */
[----:B------:R-:W-:Y:S05]  /*1640*/  BRA.U UP0, `(.L_x_1220) ;  /* 0x0000000100247547 */ /* 0x000fea000b800000 */
[----:B------:R-:W-:-:S09]  /*1650*/  UISETP.NE.AND UP0, UPT, UR4, 0x5, UPT ;  /* 0x000000050400788c */ /* 0x000fd2000bf05270 */
[----:B------:R-:W-:Y:S05]  /*1660*/  BRA.U !UP0, `(.L_x_1221) ;  /* 0x0000000108107547 */ /* 0x000fea000b800000 */
[----:B------:R-:W-:-:S09]  /*1670*/  UISETP.NE.AND UP0, UPT, UR4, 0x6, UPT ;  /* 0x000000060400788c */ /* 0x000fd2000bf05270 */
[----:B------:R-:W-:Y:S05]  /*1680*/  BRA.U UP0, `(.L_x_1216) ;  /* 0x0000000900747547 */ /* 0x000fea000b800000 */
[----:B------:R0:W5:Y:S01]  /*1690*/  LDG.E R0, desc[UR36][R2.64] ;  /* 0x0000002402007981 */ /* 0x000162000c1e1900 */
[----:B------:R-:W-:Y:S05]  /*16a0*/  BRA `(.L_x_1217) ;  /* 0x0000000800e87947 */ /* 0x000fea0003800000 */
.L_x_1221:
[----:B------:R-:W2:Y:S02]  /*16b0*/  LDG.E.U16 R0, desc[UR36][R2.64] ;  /* 0x0000002402007981 */ /* 0x000ea4000c1e1500 */
[----:B--2---:R-:W-:Y:S01]  /*16c0*/  HADD2.F32 R0, -RZ, R0.H0_H0 ;  /* 0x20000000ff007230 */ /* 0x004fe20000004100 */
[----:B------:R-:W-:Y:S06]  /*16d0*/  BRA `(.L_x_1217) ;  /* 0x0000000800dc7947 */ /* 0x000fec0003800000 */
.L_x_1220:
[----:B------:R-:W-:-:S09]  /*16e0*/  UISETP.NE.AND UP0, UPT, UR4, 0x7, UPT ;  /* 0x000000070400788c */ /* 0x000fd2000bf05270 */
[----:B------:R-:W-:Y:S05]  /*16f0*/  BRA.U !UP0, `(.L_x_1222) ;  /* 0x0000000108247547 */ /* 0x000fea000b800000 */
[----:B------:R-:W-:-:S09]  /*1700*/  UISETP.NE.AND UP0, UPT, UR4, 0x8, UPT ;  /* 0x000000080400788c */ /* 0x000fd2000bf05270 */
[----:B------:R-:W-:Y:S05]  /*1710*/  BRA.U !UP0, `(.L_x_1223) ;  /* 0x0000000108107547 */ /* 0x000fea000b800000 */
[----:B------:R-:W-:-:S09]  /*1720*/  UISETP.NE.AND UP0, UPT, UR4, 0x9, UPT ;  /* 0x000000090400788c */ /* 0x000fd2000bf05270 */
[----:B------:R-:W-:Y:S05]  /*1730*/  BRA.U UP0, `(.L_x_1216) ;  /* 0x0000000900487547 */ /* 0x000fea000b800000 */
[----:B------:R1:W5:Y:S01]  /*1740*/  LDG.E R0, desc[UR36][R2.64] ;  /* 0x0000002402007981 */ /* 0x000362000c1e1900 */
[----:B------:R-:W-:Y:S05]  /*1750*/  BRA `(.L_x_1217) ;  /* 0x0000000800bc7947 */ /* 0x000fea0003800000 */
.L_x_1223:
[----:B------:R-:W2:Y:S02]  /*1760*/  LDG.E.U16 R0, desc[UR36][R2.64] ;  /* 0x0000002402007981 */ /* 0x000ea4000c1e1500 */
[----:B--2---:R-:W-:Y:S01]  /*1770*/  HADD2.F32 R0, -RZ, R0.H0_H0 ;  /* 0x20000000ff007230 */ /* 0x004fe20000004100 */
[----:B------:R-:W-:Y:S06]  /*1780*/  BRA `(.L_x_1217) ;  /* 0x0000000800b07947 */ /* 0x000fec0003800000 */
.L_x_1222:
        /* <DEDUP_REMOVED lines=9> */
[----:B0-----:R-:W-:Y:S01]  /*1820*/  @!P0 FMUL R0, R0, 1.175494350822287508e-38 ;  /* 0x0080000000008820 */ /* 0x001fe20000400000 */
[----:B------:R-:W-:Y:S06]  /*1830*/  BRA `(.L_x_1217) ;  /* 0x0000000800847947 */ /* 0x000fec0003800000 */
.L_x_1212:
        /* <DEDUP_REMOVED lines=10> */
[----:B------:R-:W-:Y:S01]  /*18e0*/  FSEL R0, RZ, 1, !P0 ;  /* 0x3f800000ff007808 */ /* 0x000fe20004000000 */
[----:B------:R-:W-:Y:S08]  /*18f0*/  BRA `(.L_x_1217) ;  /* 0x0000000800547947 */ /* 0x000ff00003800000 */
.L_x_1226:
        /* <DEDUP_REMOVED lines=11> */
.L_x_1225:
        /* <DEDUP_REMOVED lines=23> */
[----:B------:R-:W-:Y:S01]  /*1b20*/  LOP3.LUT R0, R5, 0x80000000, R0, 0xf8, !PT ;  /* 0x8000000005007812 */ /* 0x000fe200078ef800 */
[----:B------:R-:W-:Y:S06]  /*1b30*/  BRA `(.L_x_1217) ;  /* 0x0000000400c47947 */ /* 0x000fec0003800000 */
.L_x_1228:
        /* <DEDUP_REMOVED lines=10> */
[----:B------:R-:W-:Y:S01]  /*1be0*/  LOP3.LUT R0, R0, 0x80000000, R5, 0xf8, !PT ;  /* 0x8000000000007812 */ /* 0x000fe200078ef805 */
[----:B------:R-:W-:Y:S06]  /*1bf0*/  BRA `(.L_x_1217) ;  /* 0x0000000400947947 */ /* 0x000fec0003800000 */
.L_x_1227:
[----:B------:R-:W2:Y:S02]  /*1c00*/  LDG.E.U16 R0, desc[UR36][R2.64] ;  /* 0x0000002402007981 */ /* 0x000ea4000c1e1500 */
[----:B--2---:R-:W-:Y:S01]  /*1c10*/  SHF.L.U32 R0, R0, 0x10, RZ ;  /* 0x0000001000007819 */ /* 0x004fe200000006ff */
[----:B------:R-:W-:Y:S06]  /*1c20*/  BRA `(.L_x_1217) ;  /* 0x0000000400887947 */ /* 0x000fec0003800000 */
.L_x_1224:
        /* <DEDUP_REMOVED lines=9> */
[----:B--2---:R-:W-:Y:S01]  /*1cc0*/  I2FP.F32.U32 R0, R0 ;  /* 0x0000000000007245 */ /* 0x004fe20000201000 */
[----:B------:R-:W-:Y:S06]  /*1cd0*/  BRA `(.L_x_1217) ;  /* 0x00000004005c7947 */ /* 0x000fec0003800000 */
.L_x_1231:
[----:B------:R-:W2:Y:S01]  /*1ce0*/  LDG.E.U8 R3, desc[UR36][R2.64] ;  /* 0x0000002402037981 */ /* 0x000ea2000c1e1100 */
        /* <DEDUP_REMOVED lines=19> */
.L_x_1233:
[----:B------:R-:W-:Y:S05]  /*1e20*/  BSYNC.RECONVERGENT B0 ;  /* 0x0000000000007941 */ /* 0x000fea0003800200 */
.L_x_1232:
[----:B------:R-:W-:Y:S01]  /*1e30*/  IMAD.SHL.U32 R0, R0, 0x100000, RZ ;  /* 0x0010000000007824 */ /* 0x000fe200078e00ff */
[----:B------:R-:W-:-:S04]  /*1e40*/  LEA R2, R2, 0x3b800000, 0x17 ;  /* 0x3b80000002027811 */ /* 0x000fc800078eb8ff */
[----:B------:R-:W-:Y:S01]  /*1e50*/  LOP3.LUT R0, R2, R0, R7, 0xfe, !PT ;  /* 0x0000000002007212 */ /* 0x000fe200078efe07 */
[----:B------:R-:W-:Y:S06]  /*1e60*/  BRA `(.L_x_1217) ;  /* 0x0000000000f87947 */ /* 0x000fec0003800000 */
.L_x_1230:
[----:B------:R-:W2:Y:S01]  /*1e70*/  LDG.E.U8 R3, desc[UR36][R2.64] ;  /* 0x0000002402037981 */ /* 0x000ea2000c1e1100 */
        /* <DEDUP_REMOVED lines=19> */
.L_x_1235:
[----:B------:R-:W-:Y:S05]  /*1fb0*/  BSYNC.RECONVERGENT B0 ;  /* 0x0000000000007941 */ /* 0x000fea0003800200 */
.L_x_1234:
[----:B------:R-:W-:Y:S01]  /*1fc0*/  IMAD.SHL.U32 R0, R0, 0x200000, RZ ;  /* 0x0020000000007824 */ /* 0x000fe200078e00ff */
[----:B------:R-:W-:-:S04]  /*1fd0*/  LEA R2, R2, 0x37800000, 0x17 ;  /* 0x3780000002027811 */ /* 0x000fc800078eb8ff */
[----:B------:R-:W-:Y:S01]  /*1fe0*/  LOP3.LUT R0, R2, R0, R7, 0xfe, !PT ;  /* 0x0000000002007212 */ /* 0x000fe200078efe07 */
[----:B------:R-:W-:Y:S06]  /*1ff0*/  BRA `(.L_x_1217) ;  /* 0x0000000000947947 */ /* 0x000fec0003800000 */
.L_x_1229:
[----:B------:R-:W-:-:S09]  /*2000*/  UISETP.NE.AND UP0, UPT, UR4, 0x1c, UPT ;  /* 0x0000001c0400788c */ /* 0x000fd2000bf05270 */
[----:B------:R-:W-:Y:S05]  /*2010*/  BRA.U !UP0, `(.L_x_1236) ;  /* 0x0000000108847547 */ /* 0x000fea000b800000 */
[----:B------:R-:W-:-:S09]  /*2020*/  UISETP.NE.AND UP0, UPT, UR4, 0x1d, UPT ;  /* 0x0000001d0400788c */ /* 0x000fd2000bf05270 */
[----:B------:R-:W-:Y:S05]  /*2030*/  BRA.U !UP0, `(.L_x_1237) ;  /* 0x0000000108707547 */ /* 0x000fea000b800000 */
[----:B------:R-:W-:-:S09]  /*2040*/  UISETP.NE.AND UP0, UPT, UR4, 0x2c, UPT ;  /* 0x0000002c0400788c */ /* 0x000fd2000bf05270 */
[----:B------:R-:W-:Y:S05]  /*2050*/  BRA.U !UP0, `(.L_x_1238) ;  /* 0x0000000108487547 */ /* 0x000fea000b800000 */
.L_x_1216:
        /* <DEDUP_REMOVED lines=16> */
.L_x_1239:
[----:B------:R-:W-:Y:S01]  /*2160*/  IMAD.MOV.U32 R0, RZ, RZ, RZ ;  /* 0x000000ffff007224 */ /* 0x000fe200078e00ff */
[----:B------:R-:W-:Y:S06]  /*2170*/  BRA `(.L_x_1217) ;  /* 0x0000000000347947 */ /* 0x000fec0003800000 */
.L_x_1238:
[----:B------:R-:W2:Y:S01]  /*2180*/  LDG.E.U8 R2, desc[UR36][R2.64] ;  /* 0x0000002402027981 */ /* 0x000ea2000c1e1100 */
[----:B------:R-:W-:Y:S02]  /*2190*/  MOV R0, 0x400000 ;  /* 0x0040000000007802 */ /* 0x000fe40000000f00 */
[----:B--2---:R-:W-:-:S13]  /*21a0*/  ISETP.NE.AND P0, PT, R2, RZ, PT ;  /* 0x000000ff0200720c */ /* 0x004fda0003f05270 */
[----:B------:R-:W-:Y:S05]  /*21b0*/  @!P0 BRA `(.L_x_1217) ;  /* 0x0000000000248947 */ /* 0x000fea0003800000 */
[----:B------:R-:W-:-:S13]  /*21c0*/  ISETP.NE.AND P0, PT, R2, 0xff, PT ;  /* 0x000000ff0200780c */ /* 0x000fda0003f05270 */
[----:B------:R-:W-:Y:S02]  /*21d0*/  @!P0 IMAD.MOV.U32 R0, RZ, RZ, 0x7f800001 ;  /* 0x7f800001ff008424 */ /* 0x000fe400078e00ff */
[----:B------:R-:W-:Y:S01]  /*21e0*/  @P0 IMAD.SHL.U32 R0, R2, 0x800000, RZ ;  /* 0x0080000002000824 */ /* 0x000fe200078e00ff */
[----:B------:R-:W-:Y:S06]  /*21f0*/  BRA `(.L_x_1217) ;  /* 0x0000000000147947 */ /* 0x000fec0003800000 */
.L_x_1237:
[----:B------:R-:W2:Y:S02]  /*2200*/  LDG.E.64 R2, desc[UR36][R2.64] ;  /* 0x0000002402027981 */ /* 0x000ea4000c1e1b00 */
[----:B--2---:R0:W1:Y:S02]  /*2210*/  I2F.U64 R0, R2 ;  /* 0x0000000200007312 */ /* 0x0040640000301000 */
[----:B01----:R-:W-:Y:S05]  /*2220*/  BRA `(.L_x_1217) ;  /* 0x0000000000087947 */ /* 0x003fea0003800000 */
.L_x_1236:
[----:B------:R-:W2:Y:S02]  /*2230*/  LDG.E R0, desc[UR36][R2.64] ;  /* 0x0000002402007981 */ /* 0x000ea4000c1e1900 */
[----:B--2---:R-:W-:-:S07]  /*2240*/  I2FP.F32.U32 R0, R0 ;  /* 0x0000000000007245 */ /* 0x004fce0000201000 */
.L_x_1217:
[----:B------:R-:W-:Y:S05]  /*2250*/  BSYNC.RECONVERGENT B6 ;  /* 0x0000000000067941 */ /* 0x000fea0003800200 */
.L_x_1211:
[----:B--2-45:R-:W-:Y:S01]  /*2260*/  FMUL.RZ R6, R0, 0.15915493667125701904 ;  /* 0x3e22f98300067820 */ /* 0x034fe2000040c000 */
[----:B------:R-:W0:Y:S03]  /*2270*/  LDCU.64 UR6, c[0x0][0x580] ;  /* 0x0000b000ff0677ac */ /* 0x000e260008000a00 */
[----:B------:R-:W2:Y:S01]  /*2280*/  MUFU.COS R0, R6 ;  /* 0x0000000600007308 */ /* 0x000ea20000000000 */
[----:B------:R-:W-:-:S04]  /*2290*/  UPRMT UR4, UR42, 0x9910, URZ ;  /* 0x000099102a047896 */ /* 0x000fc800080000ff */
[----:B------:R-:W-:-:S03]  /*22a0*/  UISETP.GT.AND UP0, UPT, UR4, 0x9, UPT ;  /* 0x000000090400788c */ /* 0x000fc6000bf04270 */
[----:B------:R-:W-:Y:S01]  /*22b0*/  MUFU.SIN R4, R6 ;  /* 0x0000000600047308 */ /* 0x000fe20000000400 */
[----:B01-3--:R-:W-:-:S07]  /*22c0*/  IADD3 R2, P0, PT, R16, UR6, RZ ;  /* 0x0000000610027c10 */ /* 0x00bfce000ff1e0ff */
[----:B--2---:R-:W0:Y:S01]  /*22d0*/  MUFU.RCP R5, R0 ;  /* 0x0000000000057308 */ /* 0x004e220000001000 */
[----:B------:R-:W-:Y:S01]  /*22e0*/  IADD3.X R3, PT, PT, RZ, UR7, RZ, P0, !PT ;  /* 0x00000007ff037c10 */ /* 0x000fe200087fe4ff */
[----:B0-----:R-:W-:Y:S01]  /*22f0*/  FMUL.FTZ R4, R4, R5 ;  /* 0x0000000504047220 */ /* 0x001fe20000410000 */
        /* <DEDUP_REMOVED lines=9> */
[----:B------:R-:W0:Y:S02]  /*2390*/  F2I.FTZ.TRUNC.NTZ R5, R4 ;  /* 0x0000000400057305 */ /* 0x000e24000021f100 */
[----:B0-----:R0:W-:Y:S01]  /*23a0*/  STG.E.U8 desc[UR36][R2.64], R5 ;  /* 0x0000000502007986 */ /* 0x0011e2000c101124 */
[----:B------:R-:W-:Y:S05]  /*23b0*/  BRA `(.L_x_1245) ;  /* 0x0000000c003c7947 */ /* 0x000fea0003800000 */
.L_x_1243:
[----:B------:R-:W0:Y:S02]  /*23c0*/  F2I.S64.TRUNC R4, R4 ;  /* 0x0000000400047311 */ /* 0x000e24000020d900 */
[----:B0-----:R-:W-:-:S05]  /*23d0*/  IMAD.MOV.U32 R7, RZ, RZ, R4 ;  /* 0x000000ffff077224 */ /* 0x001fca00078e0004 */
[----:B------:R0:W-:Y:S01]  /*23e0*/  STG.E.U8 desc[UR36][R2.64], R7 ;  /* 0x0000000702007986 */ /* 0x0001e2000c101124 */
[----:B------:R-:W-:Y:S05]  /*23f0*/  BRA `(.L_x_1245) ;  /* 0x0000000c002c7947 */ /* 0x000fea0003800000 */
.L_x_1242:
[----:B------:R-:W-:-:S09]  /*2400*/  UISETP.NE.AND UP0, UPT, UR4, 0x2, UPT ;  /* 0x000000020400788c */ /* 0x000fd2000bf05270 */
[----:B------:R-:W-:Y:S05]  /*2410*/  BRA.U !UP0, `(.L_x_1246) ;  /* 0x0000000108287547 */ /* 0x000fea000b800000 */
[----:B------:R-:W-:-:S09]  /*2420*/  UISETP.NE.AND UP0, UPT, UR4, 0x3, UPT ;  /* 0x000000030400788c */ /* 0x000fd2000bf05270 */
[----:B------:R-:W-:Y:S05]  /*2430*/  BRA.U !UP0, `(.L_x_1247) ;  /* 0x0000000108147547 */ /* 0x000fea000b800000 */
[----:B------:R-:W-:-:S09]  /*2440*/  UISETP.NE.AND UP0, UPT, UR4, 0x4, UPT ;  /* 0x000000040400788c */ /* 0x000fd2000bf05270 */
[----:B------:R-:W-:Y:S05]  /*2450*/  BRA.U UP0, `(.L_x_1244) ;  /* 0x0000000900807547 */ /* 0x000fea000b800000 */
[----:B------:R-:W0:Y:S02]  /*2460*/  F2I.S64.TRUNC R4, R4 ;  /* 0x0000000400047311 */ /* 0x000e24000020d900 */
[----:B0-----:R0:W-:Y:S01]  /*2470*/  STG.E.64 desc[UR36][R2.64], R4 ;  /* 0x0000000402007986 */ /* 0x0011e2000c101b24 */
[----:B------:R-:W-:Y:S05]  /*2480*/  BRA `(.L_x_1245) ;  /* 0x0000000c00087947 */ /* 0x000fea0003800000 */
.L_x_1247:
[----:B------:R-:W0:Y:S02]  /*2490*/  F2I.FTZ.TRUNC.NTZ R5, R4 ;  /* 0x0000000400057305 */ /* 0x000e24000021f100 */
[----:B0-----:R0:W-:Y:S01]  /*24a0*/  STG.E desc[UR36][R2.64], R5 ;  /* 0x0000000502007986 */ /* 0x0011e2000c101924 */
[----:B------:R-:W-:Y:S05]  /*24b0*/  BRA `(.L_x_1245) ;  /* 0x0000000800fc7947 */ /* 0x000fea0003800000 */
.L_x_1246:
[----:B------:R-:W0:Y:S02]  /*24c0*/  F2I.FTZ.TRUNC.NTZ R5, R4 ;  /* 0x0000000400057305 */ /* 0x000e24000021f100 */
[----:B0-----:R0:W-:Y:S01]  /*24d0*/  STG.E.U16 desc[UR36][R2.64], R5 ;  /* 0x0000000502007986 */ /* 0x0011e2000c101524 */
[----:B------:R-:W-:Y:S05]  /*24e0*/  BRA `(.L_x_1245) ;  /* 0x0000000800f07947 */ /* 0x000fea0003800000 */
.L_x_1241:
[----:B------:R-:W-:-:S09]  /*24f0*/  UISETP.GT.AND UP0, UPT, UR4, 0x6, UPT ;  /* 0x000000060400788c */ /* 0x000fd2000bf04270 */
[----:B------:R-:W-:Y:S05]  /*2500*/  BRA.U UP0, `(.L_x_1248) ;  /* 0x0000000100247547 */ /* 0x000fea000b800000 */
[----:B------:R-:W-:-:S09]  /*2510*/  UISETP.NE.AND UP0, UPT, UR4, 0x5, UPT ;  /* 0x000000050400788c */ /* 0x000fd2000bf05270 */
[----:B------:R-:W-:Y:S05]  /*2520*/  BRA.U !UP0, `(.L_x_1249) ;  /* 0x0000000108107547 */ /* 0x000fea000b800000 */
[----:B------:R-:W-:-:S09]  /*2530*/  UISETP.NE.AND UP0, UPT, UR4, 0x6, UPT ;  /* 0x000000060400788c */ /* 0x000fd2000bf05270 */
[----:B------:R-:W-:Y:S05]  /*2540*/  BRA.U UP0, `(.L_x_1244) ;  /* 0x0000000900447547 */ /* 0x000fea000b800000 */
[----:B------:R0:W-:Y:S01]  /*2550*/  STG.E desc[UR36][R2.64], R4 ;  /* 0x0000000402007986 */ /* 0x0001e2000c101924 */
[----:B------:R-:W-:Y:S05]  /*2560*/  BRA `(.L_x_1245) ;  /* 0x0000000800d07947 */ /* 0x000fea0003800000 */
.L_x_1249:
[----:B------:R-:W-:-:S05]  /*2570*/  F2FP.F16.F32.PACK_AB R4, RZ, R4 ;  /* 0x00000004ff04723e */ /* 0x000fca00000000ff */
[----:B------:R0:W-:Y:S01]  /*2580*/  STG.E.U16 desc[UR36][R2.64], R4 ;  /* 0x0000000402007986 */ /* 0x0001e2000c101524 */
[----:B------:R-:W-:Y:S05]  /*2590*/  BRA `(.L_x_1245) ;  /* 0x0000000800c47947 */ /* 0x000fea0003800000 */
.L_x_1248:
[----:B------:R-:W-:-:S09]  /*25a0*/  UISETP.NE.AND UP0, UPT, UR4, 0x7, UPT ;  /* 0x000000070400788c */ /* 0x000fd2000bf05270 */
[----:B------:R-:W-:Y:S05]  /*25b0*/  BRA.U !UP0, `(.L_x_1250) ;  /* 0x00000001082c7547 */ /* 0x000fea000b800000 */
[----:B------:R-:W-:-:S09]  /*25c0*/  UISETP.NE.AND UP0, UPT, UR4, 0x8, UPT ;  /* 0x000000080400788c */ /* 0x000fd2000bf05270 */
[----:B------:R-:W-:Y:S05]  /*25d0*/  BRA.U !UP0, `(.L_x_1251) ;  /* 0x0000000108147547 */ /* 0x000fea000b800000 */
[----:B------:R-:W-:-:S09]  /*25e0*/  UISETP.NE.AND UP0, UPT, UR4, 0x9, UPT ;  /* 0x000000090400788c */ /* 0x000fd2000bf05270 */
[----:B------:R-:W-:Y:S05]  /*25f0*/  BRA.U UP0, `(.L_x_1244) ;  /* 0x0000000900187547 */ /* 0x000fea000b800000 */
[----:B------:R-:W-:-:S05]  /*2600*/  IMAD.MOV.U32 R5, RZ, RZ, RZ ;  /* 0x000000ffff057224 */ /* 0x000fca00078e00ff */
[----:B------:R0:W-:Y:S01]  /*2610*/  STG.E.64 desc[UR36][R2.64], R4 ;  /* 0x0000000402007986 */ /* 0x0001e2000c101b24 */
[----:B------:R-:W-:Y:S05]  /*2620*/  BRA `(.L_x_1245) ;  /* 0x0000000800a07947 */ /* 0x000fea0003800000 */
.L_x_1251:
[----:B------:R-:W-:-:S04]  /*2630*/  F2FP.F16.F32.PACK_AB R5, RZ, R4 ;  /* 0x00000004ff05723e */ /* 0x000fc800000000ff */
[----:B------:R-:W-:-:S05]  /*2640*/  PRMT R5, R5, 0x5410, RZ ;  /* 0x0000541005057816 */ /* 0x000fca00000000ff */
[----:B------:R0:W-:Y:S01]  /*2650*/  STG.E desc[UR36][R2.64], R5 ;  /* 0x0000000502007986 */ /* 0x0001e2000c101924 */
[----:B------:R-:W-:Y:S05]  /*2660*/  BRA `(.L_x_1245) ;  /* 0x0000000800907947 */ /* 0x000fea0003800000 */
.L_x_1250:
[----:B------:R-:W-:-:S06]  /*2670*/  FMUL.FTZ R4, R4, 1 ;  /* 0x3f80000004047820 */ /* 0x000fcc0000410000 */
[----:B------:R-:W0:Y:S02]  /*2680*/  F2F.F64.F32 R4, R4 ;  /* 0x0000000400047310 */ /* 0x000e240000201800 */
[----:B0-----:R0:W-:Y:S01]  /*2690*/  STG.E.64 desc[UR36][R2.64], R4 ;  /* 0x0000000402007986 */ /* 0x0011e2000c101b24 */
[----:B------:R-:W-:Y:S05]  /*26a0*/  BRA `(.L_x_1245) ;  /* 0x0000000800807947 */ /* 0x000fea0003800000 */
.L_x_1240:
        /* <DEDUP_REMOVED lines=8> */
[----:B------:R-:W-:-:S04]  /*2730*/  FSETP.NEU.FTZ.AND P0, PT, R4, RZ, PT ;  /* 0x000000ff0400720b */ /* 0x000fc80003f1d000 */
[----:B------:R-:W-:-:S05]  /*2740*/  SEL R5, RZ, 0x1, !P0 ;  /* 0x00000001ff057807 */ /* 0x000fca0004000000 */
[----:B------:R0:W-:Y:S01]  /*2750*/  STG.E.U8 desc[UR36][R2.64], R5 ;  /* 0x0000000502007986 */ /* 0x0001e2000c101124 */
[----:B------:R-:W-:Y:S05]  /*2760*/  BRA `(.L_x_1245) ;  /* 0x0000000800507947 */ /* 0x000fea0003800000 */
.L_x_1254:
[----:B------:R-:W-:Y:S01]  /*2770*/  FMUL.FTZ R4, R4, 1 ;  /* 0x3f80000004047820 */ /* 0x000fe20000410000 */
[----:B------:R-:W-:-:S05]  /*2780*/  CS2R R6, SRZ ;  /* 0x0000000000067805 */ /* 0x000fca000001ff00 */
[----:B------:R-:W0:Y:S02]  /*2790*/  F2F.F64.F32 R4, R4 ;  /* 0x0000000400047310 */ /* 0x000e240000201800 */
[----:B0-----:R0:W-:Y:S01]  /*27a0*/  STG.E.128 desc[UR36][R2.64], R4 ;  /* 0x0000000402007986 */ /* 0x0011e2000c101d24 */
[----:B------:R-:W-:Y:S05]  /*27b0*/  BRA `(.L_x_1245) ;  /* 0x00000008003c7947 */ /* 0x000fea0003800000 */
.L_x_1253:
[----:B------:R-:W-:-:S09]  /*27c0*/  UISETP.NE.AND UP0, UPT, UR4, 0xf, UPT ;  /* 0x0000000f0400788c */ /* 0x000fd2000bf05270 */
[----:B------:R-:W-:Y:S05]  /*27d0*/  BRA.U !UP0, `(.L_x_1255) ;  /* 0x0000000108987547 */ /* 0x000fea000b800000 */
[----:B------:R-:W-:-:S09]  /*27e0*/  UISETP.NE.AND UP0, UPT, UR4, 0x17, UPT ;  /* 0x000000170400788c */ /* 0x000fd2000bf05270 */
[----:B------:R-:W-:Y:S05]  /*27f0*/  BRA.U !UP0, `(.L_x_1256) ;  /* 0x0000000108487547 */ /* 0x000fea000b800000 */
[----:B------:R-:W-:-:S09]  /*2800*/  UISETP.NE.AND UP0, UPT, UR4, 0x18, UPT ;  /* 0x000000180400788c */ /* 0x000fd2000bf05270 */
[----:B------:R-:W-:Y:S05]  /*2810*/  BRA.U UP0, `(.L_x_1244) ;  /* 0x0000000500907547 */ /* 0x000fea000b800000 */
[----:B------:R-:W-:Y:S01]  /*2820*/  LOP3.LUT R6, R4, 0x7fffffff, RZ, 0xc0, !PT ;  /* 0x7fffffff04067812 */ /* 0x000fe200078ec0ff */
[----:B------:R-:W-:Y:S01]  /*2830*/  BSSY.RECONVERGENT B0, `(.L_x_1257) ;  /* 0x000000b000007945 */ /* 0x000fe20003800200 */
[----:B------:R-:W-:Y:S01]  /*2840*/  HFMA2 R0, -RZ, RZ, 0, 7.569789886474609375e-06 ;  /* 0x0000007fff007431 */ /* 0x000fe200000001ff */
        /* <DEDUP_REMOVED lines=9> */
.L_x_1258:
[----:B------:R-:W-:Y:S05]  /*28e0*/  BSYNC.RECONVERGENT B0 ;  /* 0x0000000000007941 */ /* 0x000fea0003800200 */
.L_x_1257:
[----:B------:R-:W-:-:S05]  /*28f0*/  LOP3.LUT R7, R0, 0x80, R7, 0xf8, !PT ;  /* 0x0000008000077812 */ /* 0x000fca00078ef807 */
[----:B------:R0:W-:Y:S01]  /*2900*/  STG.E.U8 desc[UR36][R2.64], R7 ;  /* 0x0000000702007986 */ /* 0x0001e2000c101124 */
[----:B------:R-:W-:Y:S05]  /*2910*/  BRA `(.L_x_1245) ;  /* 0x0000000400e47947 */ /* 0x000fea0003800000 */
.L_x_1256:
[----:B------:R-:W-:Y:S01]  /*2920*/  LOP3.LUT R6, R4, 0x7fffffff, RZ, 0xc0, !PT ;  /* 0x7fffffff04067812 */ /* 0x000fe200078ec0ff */
[----:B------:R-:W-:Y:S01]  /*2930*/  BSSY.RECONVERGENT B0, `(.L_x_1259) ;  /* 0x000000d000007945 */ /* 0x000fe20003800200 */
        /* <DEDUP_REMOVED lines=12> */
.L_x_1260:
[----:B------:R-:W-:Y:S05]  /*2a00*/  BSYNC.RECONVERGENT B0 ;  /* 0x0000000000007941 */ /* 0x000fea0003800200 */
.L_x_1259:
[----:B------:R-:W-:-:S05]  /*2a10*/  LOP3.LUT R5, R0, 0x80, R7, 0xf8, !PT ;  /* 0x0000008000057812 */ /* 0x000fca00078ef807 */
[----:B------:R0:W-:Y:S01]  /*2a20*/  STG.E.U8 desc[UR36][R2.64], R5 ;  /* 0x0000000502007986 */ /* 0x0001e2000c101124 */
[----:B------:R-:W-:Y:S05]  /*2a30*/  BRA `(.L_x_1245) ;  /* 0x00000004009c7947 */ /* 0x000fea0003800000 */
.L_x_1255:
[----:B------:R-:W-:-:S05]  /*2a40*/  F2FP.BF16.F32.PACK_AB R4, RZ, R4 ;  /* 0x00000004ff04723e */ /* 0x000fca00000010ff */
[----:B------:R0:W-:Y:S01]  /*2a50*/  STG.E.U16 desc[UR36][R2.64], R4 ;  /* 0x0000000402007986 */ /* 0x0001e2000c101524 */
[----:B------:R-:W-:Y:S05]  /*2a60*/  BRA `(.L_x_1245) ;  /* 0x0000000400907947 */ /* 0x000fea0003800000 */
.L_x_1252:
        /* <DEDUP_REMOVED lines=8> */
[----:B------:R-:W0:Y:S02]  /*2af0*/  F2I.FTZ.U32.TRUNC.NTZ R5, R4 ;  /* 0x0000000400057305 */ /* 0x000e24000021f000 */
[----:B0-----:R0:W-:Y:S01]  /*2b00*/  STG.E.U16 desc[UR36][R2.64], R5 ;  /* 0x0000000502007986 */ /* 0x0011e2000c101524 */
[----:B------:R-:W-:Y:S05]  /*2b10*/  BRA `(.L_x_1245) ;  /* 0x0000000400647947 */ /* 0x000fea0003800000 */
.L_x_1263:
[----:B------:R-:W-:Y:S01]  /*2b20*/  LOP3.LUT R5, R4, 0x7fffffff, RZ, 0xc0, !PT ;  /* 0x7fffffff04057812 */ /* 0x000fe200078ec0ff */
[----:B------:R-:W-:Y:S01]  /*2b30*/  BSSY.RECONVERGENT B0, `(.L_x_1264) ;  /* 0x0000013000007945 */ /* 0x000fe20003800200 */
[----:B------:R-:W-:Y:S02]  /*2b40*/  IMAD.MOV.U32 R0, RZ, RZ, 0x80 ;  /* 0x00000080ff007424 */ /* 0x000fe400078e00ff */
        /* <DEDUP_REMOVED lines=9> */
.L_x_1266:
[----:B------:R-:W-:-:S04]  /*2be0*/  SHF.R.U32.HI R0, RZ, 0x14, R4 ;  /* 0x00000014ff007819 */ /* 0x000fc80000011604 */
[----:B------:R-:W-:-:S04]  /*2bf0*/  LOP3.LUT R5, R0, 0x1, RZ, 0xc0, !PT ;  /* 0x0000000100057812 */ /* 0x000fc800078ec0ff */
[----:B------:R-:W-:-:S04]  /*2c00*/  IADD3 R0, PT, PT, R4, 0x487ffff, R5 ;  /* 0x0487ffff04007810 */ /* 0x000fc80007ffe005 */
[----:B------:R-:W-:-:S04]  /*2c10*/  SHF.R.U32.HI R0, RZ, 0x14, R0 ;  /* 0x00000014ff007819 */ /* 0x000fc80000011600 */
[----:B------:R-:W-:-:S07]  /*2c20*/  LOP3.LUT R5, R0, 0xff, RZ, 0xc0, !PT ;  /* 0x000000ff00057812 */ /* 0x000fce00078ec0ff */
.L_x_1267:
[----:B------:R-:W-:-:S04]  /*2c30*/  SHF.R.U32.HI R4, RZ, 0x18, R4 ;  /* 0x00000018ff047819 */ /* 0x000fc80000011604 */
[----:B------:R-:W-:-:S04]  /*2c40*/  LOP3.LUT R5, R5, 0x80, R4, 0xf8, !PT ;  /* 0x0000008005057812 */ /* 0x000fc800078ef804 */
[----:B------:R-:W-:-:S07]  /*2c50*/  PRMT R0, R5, 0x7610, R0 ;  /* 0x0000761005007816 */ /* 0x000fce0000000000 */
.L_x_1265:
[----:B------:R-:W-:Y:S05]  /*2c60*/  BSYNC.RECONVERGENT B0 ;  /* 0x0000000000007941 */ /* 0x000fea0003800200 */
.L_x_1264:
[----:B------:R4:W-:Y:S01]  /*2c70*/  STG.E.U8 desc[UR36][R2.64], R0 ;  /* 0x0000000002007986 */ /* 0x0009e2000c101124 */
[----:B------:R-:W-:Y:S05]  /*2c80*/  BRA `(.L_x_1245) ;  /* 0x0000000400087947 */ /* 0x000fea0003800000 */
.L_x_1262:
[----:B------:R-:W-:Y:S01]  /*2c90*/  LOP3.LUT R5, R4, 0x7fffffff, RZ, 0xc0, !PT ;  /* 0x7fffffff04057812 */ /* 0x000fe200078ec0ff */
[----:B------:R-:W-:Y:S01]  /*2ca0*/  BSSY.RECONVERGENT B0, `(.L_x_1268) ;  /* 0x0000013000007945 */ /* 0x000fe20003800200 */
[----:B------:R-:W-:Y:S02]  /*2cb0*/  MOV R0, 0x80 ;  /* 0x0000008000007802 */ /* 0x000fe40000000f00 */
        /* <DEDUP_REMOVED lines=9> */
.L_x_1270:
[----:B------:R-:W-:-:S04]  /*2d50*/  SHF.R.U32.HI R0, RZ, 0x15, R4 ;  /* 0x00000015ff007819 */ /* 0x000fc80000011604 */
[----:B------:R-:W-:-:S04]  /*2d60*/  LOP3.LUT R5, R0, 0x1, RZ, 0xc0, !PT ;  /* 0x0000000100057812 */ /* 0x000fc800078ec0ff */
[----:B------:R-:W-:-:S04]  /*2d70*/  IADD3 R0, PT, PT, R4, 0x88fffff, R5 ;  /* 0x088fffff04007810 */ /* 0x000fc80007ffe005 */
[----:B------:R-:W-:-:S04]  /*2d80*/  SHF.R.U32.HI R0, RZ, 0x15, R0 ;  /* 0x00000015ff007819 */ /* 0x000fc80000011600 */
[----:B------:R-:W-:-:S07]  /*2d90*/  LOP3.LUT R5, R0, 0xff, RZ, 0xc0, !PT ;  /* 0x000000ff00057812 */ /* 0x000fce00078ec0ff */
.L_x_1271:
[----:B------:R-:W-:-:S04]  /*2da0*/  SHF.R.U32.HI R4, RZ, 0x18, R4 ;  /* 0x00000018ff047819 */ /* 0x000fc80000011604 */
[----:B------:R-:W-:-:S04]  /*2db0*/  LOP3.LUT R5, R5, 0x80, R4, 0xf8, !PT ;  /* 0x0000008005057812 */ /* 0x000fc800078ef804 */
[----:B------:R-:W-:-:S07]  /*2dc0*/  PRMT R0, R5, 0x7610, R0 ;  /* 0x0000761005007816 */ /* 0x000fce0000000000 */
.L_x_1269:
[----:B------:R-:W-:Y:S05]  /*2dd0*/  BSYNC.RECONVERGENT B0 ;  /* 0x0000000000007941 */ /* 0x000fea0003800200 */
.L_x_1268:
[----:B------:R3:W-:Y:S01]  /*2de0*/  STG.E.U8 desc[UR36][R2.64], R0 ;  /* 0x0000000002007986 */ /* 0x0007e2000c101124 */
[----:B------:R-:W-:Y:S05]  /*2df0*/  BRA `(.L_x_1245) ;  /* 0x0000000000ac7947 */ /* 0x000fea0003800000 */
.L_x_1261:
[----:B------:R-:W-:-:S09]  /*2e00*/  UISETP.NE.AND UP0, UPT, UR4, 0x1c, UPT ;  /* 0x0000001c0400788c */ /* 0x000fd2000bf05270 */
[----:B------:R-:W-:Y:S05]  /*2e10*/  BRA.U !UP0, `(.L_x_1272) ;  /* 0x00000001089c7547 */ /* 0x000fea000b800000 */
[----:B------:R-:W-:-:S09]  /*2e20*/  UISETP.NE.AND UP0, UPT, UR4, 0x1d, UPT ;  /* 0x0000001d0400788c */ /* 0x000fd2000bf05270 */
[----:B------:R-:W-:Y:S05]  /*2e30*/  BRA.U !UP0, `(.L_x_1273) ;  /* 0x0000000108887547 */ /* 0x000fea000b800000 */
[----:B------:R-:W-:-:S09]  /*2e40*/  UISETP.NE.AND UP0, UPT, UR4, 0x2c, UPT ;  /* 0x0000002c0400788c */ /* 0x000fd2000bf05270 */
[----:B------:R-:W-:Y:S05]  /*2e50*/  BRA.U !UP0, `(.L_x_1274) ;  /* 0x0000000108447547 */ /* 0x000fea000b800000 */
.L_x_1244:
[----:B------:R-:W-:Y:S01]  /*2e60*/  MOV R0, 0x0 ;  /* 0x0000000000007802 */ /* 0x000fe20000000f00 */
[----:B------:R-:W0:Y:S01]  /*2e70*/  LDCU.64 UR6, c[0x4][0x158] ;  /* 0x01002b00ff0677ac */ /* 0x000e220008000a00 */
[----:B------:R-:W-:Y:S02]  /*2e80*/  HFMA2 R13, -RZ, RZ, 0, 0 ;  /* 0x00000000ff0d7431 */ /* 0x000fe400000001ff */
[----:B------:R-:W-:Y:S01]  /*2e90*/  IMAD.MOV.U32 R8, RZ, RZ, 0x65 ;  /* 0x00000065ff087424 */ /* 0x000fe200078e00ff */
[----:B------:R1:W2:Y:S01]  /*2ea0*/  LDC.64 R2, c[0x4][R0] ;  /* 0x0100000000027b82 */ /* 0x0002a20000000a00 */
        /* <DEDUP_REMOVED lines=11> */
.L_x_1275:
[----:B------:R-:W-:Y:S05]  /*2f60*/  BRA `(.L_x_1245) ;  /* 0x0000000000507947 */ /* 0x000fea0003800000 */
.L_x_1274:
        /* <DEDUP_REMOVED lines=15> */
.L_x_1273:
[----:B------:R-:W0:Y:S02]  /*3060*/  F2I.U64.TRUNC R4, R4 ;  /* 0x0000000400047311 */ /* 0x000e24000020d800 */
[----:B0-----:R1:W-:Y:S01]  /*3070*/  STG.E.64 desc[UR36][R2.64], R4 ;  /* 0x0000000402007986 */ /* 0x0013e2000c101b24 */
[----:B------:R-:W-:Y:S05]  /*3080*/  BRA `(.L_x_1245) ;  /* 0x0000000000087947 */ /* 0x000fea0003800000 */
.L_x_1272:
[----:B------:R-:W0:Y:S02]  /*3090*/  F2I.FTZ.U32.TRUNC.NTZ R5, R4 ;  /* 0x0000000400057305 */ /* 0x000e24000021f000 */
[----:B0-----:R0:W-:Y:S02]  /*30a0*/  STG.E desc[UR36][R2.64], R5 ;  /* 0x0000000502007986 */ /* 0x0011e4000c101924 */
.L_x_1245:
[----:B------:R-:W-:-:S07]  /*30b0*/  VIADD R17, R17, 0x80 ;  /* 0x0000008011117836 */ /* 0x000fce0000000000 */
.L_x_1209:
[----:B------:R-:W-:Y:S05]  /*30c0*/  BSYNC.RECONVERGENT B7 ;  /* 0x0000000000077941 */ /* 0x000fea0003800200 */
.L_x_1208:
[----:B------:R-:W5:Y:S01]  /*30d0*/  LDCU UR4, c[0x0][0x380] ;  /* 0x00007000ff0477ac */ /* 0x000f620008000800 */
[----:B------:R-:W-:Y:S01]  /*30e0*/  BSSY.RECONVERGENT B7, `(.L_x_1276) ;  /* 0x00002fe000077945 */ /* 0x000fe20003800200 */
[----:B-----5:R-:W-:-:S13]  /*30f0*/  ISETP.GE.AND P0, PT, R17, UR4, PT ;  /* 0x0000000411007c0c */ /* 0x020fda000bf06270 */
[----:B------:R-:W-:Y:S05]  /*3100*/  @P0 BRA `(.L_x_1277) ;  /* 0x0000002c00ec0947 */ /* 0x000fea0003800000 */
[----:B------:R-:W5:Y:S01]  /*3110*/  LDCU UR4, c[0x0][0x388] ;  /* 0x00007100ff0477ac */ /* 0x000f620008000800 */
[----:B---34-:R-:W-:Y:S02]  /*3120*/  HFMA2 R0, -RZ, RZ, 0, 0 ;  /* 0x00000000ff007431 */ /* 0x018fe400000001ff */
[----:B------:R-:W-:Y:S01]  /*3130*/  IMAD.MOV.U32 R16, RZ, RZ, RZ ;  /* 0x000000ffff107224 */ /* 0x000fe200078e00ff */
[----:B-----5:R-:W-:-:S09]  /*3140*/  UISETP.NE.AND UP0, UPT, UR4, URZ, UPT ;  /* 0x000000ff0400728c */ /* 0x020fd2000bf05270 */
[----:B------:R-:W-:Y:S05]  /*3150*/  BRA.U !UP0, `(.L_x_1278) ;  /* 0x0000001108a87547 */ /* 0x000fea000b800000 */
[----:B------:R-:W0:Y:S01]  /*3160*/  LDCU.64 UR4, c[0x0][0x390] ;  /* 0x00007200ff0477ac */ /* 0x000e220008000a00 */
[----:B------:R-:W-:Y:S01]  /*3170*/  IMAD.MOV.U32 R16, RZ, RZ, RZ ;  /* 0x000000ffff107224 */ /* 0x000fe200078e00ff */
[----:B------:R-:W3:Y:S01]  /*3180*/  LDCU UR6, c[0x0][0x38c] ;  /* 0x00007180ff0677ac */ /* 0x000ee20008000800 */
[----:B------:R-:W4:Y:S01]  /*3190*/  LDCU.64 UR8, c[0x0][0x4b8] ;  /* 0x00009700ff0877ac */ /* 0x000f220008000a00 */
[----:B------:R-:W-:Y:S01]  /*31a0*/  UISETP.NE.AND UP0, UPT, UR40, URZ, UPT ;  /* 0x000000ff2800728c */ /* 0x000fe2000bf05270 */
[----:B012---:R-:W-:-:S05]  /*31b0*/  IMAD.HI.U32 R2, R17, UR4, R16 ;  /* 0x0000000411027c27 */ /* 0x007fca000f8e0010 */
[----:B------:R-:W-:-:S04]  /*31c0*/  SHF.R.U32.HI R3, RZ, UR5, R2 ;  /* 0x00000005ff037c19 */ /* 0x000fc80008011602 */
[----:B------:R-:W-:-:S05]  /*31d0*/  IADD3 R0, PT, PT, -R3, RZ, RZ ;  /* 0x000000ff03007210 */ /* 0x000fca0007ffe1ff */
[----:B---3--:R-:W-:-:S04]  /*31e0*/  IMAD R0, R0, UR6, R17 ;  /* 0x0000000600007c24 */ /* 0x008fc8000f8e0211 */
[C---:B----4-:R-:W-:Y:S02]  /*31f0*/  IMAD R16, R0.reuse, UR8, RZ ;  /* 0x0000000800107c24 */ /* 0x050fe4000f8e02ff */
        /* <DEDUP_REMOVED lines=288> */
.L_x_1278:
[----:B------:R-:W0:Y:S01]  /*4400*/  LDCU.64 UR6, c[0x0][0x588] ;  /* 0x0000b100ff0677ac */ /* 0x000e220008000a00 */
[----:B------:R-:W-:Y:S01]  /*4410*/  BSSY.RECONVERGENT B6, `(.L_x_1279) ;  /* 0x00000e5000067945 */ /* 0x000fe20003800200 */
[----:B------:R-:W-:-:S04]  /*4420*/  UPRMT UR4, UR41, 0x9910, URZ ;  /* 0x0000991029047896 */ /* 0x000fc800080000ff */
[----:B------:R-:W-:Y:S01]  /*4430*/  UISETP.GT.AND UP0, UPT, UR4, 0x9, UPT ;  /* 0x000000090400788c */ /* 0x000fe2000bf04270 */
[----:B012---:R-:W-:-:S05]  /*4440*/  IADD3 R2, P0, PT, R0, UR6, RZ ;  /* 0x0000000600027c10 */ /* 0x007fca000ff1e0ff */
        /* <DEDUP_REMOVED lines=13> */
.L_x_1283:
[----:B------:R-:W2:Y:S02]  /*4520*/  LDG.E.U8 R0, desc[UR36][R2.64] ;  /* 0x0000002402007981 */ /* 0x000ea4000c1e1100 */
[----:B--2---:R-:W-:Y:S01]  /*4530*/  I2FP.F32.U32 R0, R0 ;  /* 0x0000000000007245 */ /* 0x004fe20000201000 */
[----:B------:R-:W-:Y:S06]  /*4540*/  BRA `(.L_x_1285) ;  /* 0x0000000c00447947 */ /* 0x000fec0003800000 */
.L_x_1282:
        /* <DEDUP_REMOVED lines=9> */
.L_x_1287:
[----:B------:R-:W2:Y:S02]  /*45e0*/  LDG.E R0, desc[UR36][R2.64] ;  /* 0x0000002402007981 */ /* 0x000ea4000c1e1900 */
[----:B--2---:R-:W-:Y:S01]  /*45f0*/  I2FP.F32.S32 R0, R0 ;  /* 0x0000000000007245 */ /* 0x004fe20000201400 */
[----:B------:R-:W-:Y:S06]  /*4600*/  BRA `(.L_x_1285) ;  /* 0x0000000c00147947 */ /* 0x000fec0003800000 */
.L_x_1286:
[----:B------:R-:W2:Y:S02]  /*4610*/  LDG.E.U16 R0, desc[UR36][R2.64] ;  /* 0x0000002402007981 */ /* 0x000ea4000c1e1500 */
[----:B--2---:R-:W2:Y:S01]  /*4620*/  I2F.S16 R0, R0 ;  /* 0x0000000000007306 */ /* 0x004ea20000101400 */
[----:B------:R-:W-:Y:S05]  /*4630*/  BRA `(.L_x_1285) ;  /* 0x0000000c00087947 */ /* 0x000fea0003800000 */
.L_x_1281:
        /* <DEDUP_REMOVED lines=8> */
.L_x_1289:
[----:B------:R-:W2:Y:S02]  /*46c0*/  LDG.E.U16 R0, desc[UR36][R2.64] ;  /* 0x0000002402007981 */ /* 0x000ea4000c1e1500 */
[----:B--2---:R-:W-:Y:S01]  /*46d0*/  HADD2.F32 R0, -RZ, R0.H0_H0 ;  /* 0x20000000ff007230 */ /* 0x004fe20000004100 */
[----:B------:R-:W-:Y:S06]  /*46e0*/  BRA `(.L_x_1285) ;  /* 0x0000000800dc7947 */ /* 0x000fec0003800000 */
.L_x_1288:
        /* <DEDUP_REMOVED lines=8> */
.L_x_1291:
[----:B------:R-:W2:Y:S02]  /*4770*/  LDG.E.U16 R0, desc[UR36][R2.64] ;  /* 0x0000002402007981 */ /* 0x000ea4000c1e1500 */
[----:B--2---:R-:W-:Y:S01]  /*4780*/  HADD2.F32 R0, -RZ, R0.H0_H0 ;  /* 0x20000000ff007230 */ /* 0x004fe20000004100 */
[----:B------:R-:W-:Y:S06]  /*4790*/  BRA `(.L_x_1285) ;  /* 0x0000000800b07947 */ /* 0x000fec0003800000 */
.L_x_1290:
        /* <DEDUP_REMOVED lines=11> */
.L_x_1280:
        /* <DEDUP_REMOVED lines=12> */
.L_x_1294:
        /* <DEDUP_REMOVED lines=11> */
.L_x_1293:
        /* <DEDUP_REMOVED lines=23> */
[----:B------:R-:W-:Y:S01]  /*4b30*/  LOP3.LUT R0, R5, 0x80000000, R0, 0xf8, !PT ;  /* 0x8000000005007812 */ /* 0x000fe200078ef800 */
[----:B------:R-:W-:Y:S06]  /*4b40*/  BRA `(.L_x_1285) ;  /* 0x0000000400c47947 */ /* 0x000fec0003800000 */
.L_x_1296:
        /* <DEDUP_REMOVED lines=10> */
[----:B------:R-:W-:Y:S01]  /*4bf0*/  LOP3.LUT R0, R0, 0x80000000, R5, 0xf8, !PT ;  /* 0x8000000000007812 */ /* 0x000fe200078ef805 */
[----:B------:R-:W-:Y:S06]  /*4c00*/  BRA `(.L_x_1285) ;  /* 0x0000000400947947 */ /* 0x000fec0003800000 */
.L_x_1295:
[----:B------:R-:W2:Y:S02]  /*4c10*/  LDG.E.U16 R0, desc[UR36][R2.64] ;  /* 0x0000002402007981 */ /* 0x000ea4000c1e1500 */
[----:B--2---:R-:W-:Y:S01]  /*4c20*/  IMAD.U32 R0, R0, 0x10000, RZ ;  /* 0x0001000000007824 */ /* 0x004fe200078e00ff */
[----:B------:R-:W-:Y:S06]  /*4c30*/  BRA `(.L_x_1285) ;  /* 0x0000000400887947 */ /* 0x000fec0003800000 */
.L_x_1292:
        /* <DEDUP_REMOVED lines=11> */
.L_x_1299:
[----:B------:R-:W2:Y:S01]  /*4cf0*/  LDG.E.U8 R3, desc[UR36][R2.64] ;  /* 0x0000002402037981 */ /* 0x000ea2000c1e1100 */
        /* <DEDUP_REMOVED lines=19> */
.L_x_1301:
[----:B------:R-:W-:Y:S05]  /*4e30*/  BSYNC.RECONVERGENT B0 ;  /* 0x0000000000007941 */ /* 0x000fea0003800200 */
.L_x_1300:
[----:B------:R-:W-:Y:S01]  /*4e40*/  IMAD.SHL.U32 R0, R0, 0x100000, RZ ;  /* 0x0010000000007824 */ /* 0x000fe200078e00ff */
[----:B------:R-:W-:-:S04]  /*4e50*/  LEA R2, R2, 0x3b800000, 0x17 ;  /* 0x3b80000002027811 */ /* 0x000fc800078eb8ff */
[----:B------:R-:W-:Y:S01]  /*4e60*/  LOP3.LUT R0, R2, R0, R7, 0xfe, !PT ;  /* 0x0000000002007212 */ /* 0x000fe200078efe07 */
[----:B------:R-:W-:Y:S06]  /*4e70*/  BRA `(.L_x_1285) ;  /* 0x0000000000f87947 */ /* 0x000fec0003800000 */
.L_x_1298:
[----:B------:R-:W2:Y:S01]  /*4e80*/  LDG.E.U8 R3, desc[UR36][R2.64] ;  /* 0x0000002402037981 */ /* 0x000ea2000c1e1100 */
        /* <DEDUP_REMOVED lines=19> */
.L_x_1303:
[----:B------:R-:W-:Y:S05]  /*4fc0*/  BSYNC.RECONVERGENT B0 ;  /* 0x0000000000007941 */ /* 0x000fea0003800200 */
.L_x_1302:
[----:B------:R-:W-:Y:S02]  /*4fd0*/  SHF.L.U32 R0, R0, 0x15, RZ ;  /* 0x0000001500007819 */ /* 0x000fe400000006ff */
[----:B------:R-:W-:-:S04]  /*4fe0*/  LEA R2, R2, 0x37800000, 0x17 ;  /* 0x3780000002027811 */ /* 0x000fc800078eb8ff */
[----:B------:R-:W-:Y:S01]  /*4ff0*/  LOP3.LUT R0, R2, R0, R7, 0xfe, !PT ;  /* 0x0000000002007212 */ /* 0x000fe200078efe07 */
[----:B------:R-:W-:Y:S06]  /*5000*/  BRA `(.L_x_1285) ;  /* 0x0000000000947947 */ /* 0x000fec0003800000 */
.L_x_1297:
        /* <DEDUP_REMOVED lines=8> */
[----:B--2---:R-:W-:-:S13]  /*5090*/  ISETP.NE.AND P0, PT, R2, RZ, PT ;  /* 0x000000ff0200720c */ /* 0x004fda0003f05270 */
[----:B------:R-:W-:Y:S05]  /*50a0*/  @!P0 BRA `(.L_x_1285) ;  /* 0x00000000006c8947 */ /* 0x000fea0003800000 */
[----:B------:R-:W-:-:S13]  /*50b0*/  ISETP.NE.AND P0, PT, R2, 0xff, PT ;  /* 0x000000ff0200780c */ /* 0x000fda0003f05270 */
[----:B------:R-:W-:Y:S01]  /*50c0*/  @!P0 IMAD.MOV.U32 R0, RZ, RZ, 0x7f800001 ;  /* 0x7f800001ff008424 */ /* 0x000fe200078e00ff */
[----:B------:R-:W-:Y:S01]  /*50d0*/  @P0 SHF.L.U32 R0, R2, 0x17, RZ ;  /* 0x0000001702000819 */ /* 0x000fe200000006ff */
[----:B------:R-:W-:Y:S06]  /*50e0*/  BRA `(.L_x_1285) ;  /* 0x00000000005c7947 */ /* 0x000fec0003800000 */
.L_x_1284:
        /* <DEDUP_REMOVED lines=16> */
.L_x_1306:
[----:B------:R-:W-:Y:S01]  /*51f0*/  IMAD.MOV.U32 R0, RZ, RZ, RZ ;  /* 0x000000ffff007224 */ /* 0x000fe200078e00ff */
[----:B------:R-:W-:Y:S06]  /*5200*/  BRA `(.L_x_1285) ;  /* 0x0000000000147947 */ /* 0x000fec0003800000 */
.L_x_1305:
[----:B------:R-:W2:Y:S02]  /*5210*/  LDG.E.64 R2, desc[UR36][R2.64] ;  /* 0x0000002402027981 */ /* 0x000ea4000c1e1b00 */
[----:B--2---:R0:W1:Y:S02]  /*5220*/  I2F.U64 R0, R2 ;  /* 0x0000000200007312 */ /* 0x0040640000301000 */
[----:B01----:R-:W-:Y:S05]  /*5230*/  BRA `(.L_x_1285) ;  /* 0x0000000000087947 */ /* 0x003fea0003800000 */
.L_x_1304:
[----:B------:R-:W2:Y:S02]  /*5240*/  LDG.E R0, desc[UR36][R2.64] ;  /* 0x0000002402007981 */ /* 0x000ea4000c1e1900 */
[----:B--2---:R-:W-:-:S07]  /*5250*/  I2FP.F32.U32 R0, R0 ;  /* 0x0000000000007245 */ /* 0x004fce0000201000 */
.L_x_1285:
[----:B------:R-:W-:Y:S05]  /*5260*/  BSYNC.RECONVERGENT B6 ;  /* 0x0000000000067941 */ /* 0x000fea0003800200 */
.L_x_1279:
        /* <DEDUP_REMOVED lines=8> */
[----:B------:R-:W-:Y:S02]  /*52f0*/  IMAD.X R3, RZ, RZ, UR7, P0 ;  /* 0x00000007ff037e24 */ /* 0x000fe400080e06ff */
        /* <DEDUP_REMOVED lines=13> */
.L_x_1310:
[----:B------:R-:W0:Y:S02]  /*53d0*/  F2I.S64.TRUNC R4, R4 ;  /* 0x0000000400047311 */ /* 0x000e24000020d900 */
[----:B0-----:R-:W-:-:S05]  /*53e0*/  MOV R7, R4 ;  /* 0x0000000400077202 */ /* 0x001fca0000000f00 */
[----:B------:R3:W-:Y:S01]  /*53f0*/  STG.E.U8 desc[UR36][R2.64], R7 ;  /* 0x0000000702007986 */ /* 0x0007e2000c101124 */
[----:B------:R-:W-:Y:S05]  /*5400*/  BRA `(.L_x_1312) ;  /* 0x0000000c00287947 */ /* 0x000fea0003800000 */
.L_x_1309:
        /* <DEDUP_REMOVED lines=9> */
.L_x_1314:
[----:B------:R-:W0:Y:S02]  /*54a0*/  F2I.FTZ.TRUNC.NTZ R5, R4 ;  /* 0x0000000400057305 */ /* 0x000e24000021f100 */
[----:B0-----:R2:W-:Y:S01]  /*54b0*/  STG.E desc[UR36][R2.64], R5 ;  /* 0x0000000502007986 */ /* 0x0015e2000c101924 */
[----:B------:R-:W-:Y:S05]  /*54c0*/  BRA `(.L_x_1312) ;  /* 0x0000000800f87947 */ /* 0x000fea0003800000 */
.L_x_1313:
[----:B------:R-:W0:Y:S02]  /*54d0*/  F2I.FTZ.TRUNC.NTZ R5, R4 ;  /* 0x0000000400057305 */ /* 0x000e24000021f100 */
[----:B0-----:R0:W-:Y:S01]  /*54e0*/  STG.E.U16 desc[UR36][R2.64], R5 ;  /* 0x0000000502007986 */ /* 0x0011e2000c101524 */
[----:B------:R-:W-:Y:S05]  /*54f0*/  BRA `(.L_x_1312) ;  /* 0x0000000800ec7947 */ /* 0x000fea0003800000 */
.L_x_1308:
        /* <DEDUP_REMOVED lines=8> */
.L_x_1316:
[----:B------:R-:W-:-:S05]  /*5580*/  F2FP.F16.F32.PACK_AB R4, RZ, R4 ;  /* 0x00000004ff04723e */ /* 0x000fca00000000ff */
[----:B------:R0:W-:Y:S01]  /*5590*/  STG.E.U16 desc[UR36][R2.64], R4 ;  /* 0x0000000402007986 */ /* 0x0001e2000c101524 */
[----:B------:R-:W-:Y:S05]  /*55a0*/  BRA `(.L_x_1312) ;  /* 0x0000000800c07947 */ /* 0x000fea0003800000 */
.L_x_1315:
        /* <DEDUP_REMOVED lines=9> */
.L_x_1318:
[----:B------:R-:W-:-:S04]  /*5640*/  F2FP.F16.F32.PACK_AB R5, RZ, R4 ;  /* 0x00000004ff05723e */ /* 0x000fc800000000ff */
[----:B------:R-:W-:-:S05]  /*5650*/  PRMT R5, R5, 0x5410, RZ ;  /* 0x0000541005057816 */ /* 0x000fca00000000ff */
[----:B------:R0:W-:Y:S01]  /*5660*/  STG.E desc[UR36][R2.64], R5 ;  /* 0x0000000502007986 */ /* 0x0001e2000c101924 */
[----:B------:R-:W-:Y:S05]  /*5670*/  BRA `(.L_x_1312) ;  /* 0x00000008008c7947 */ /* 0x000fea0003800000 */
.L_x_1317:
[----:B------:R-:W-:-:S06]  /*5680*/  FMUL.FTZ R4, R4, 1 ;  /* 0x3f80000004047820 */ /* 0x000fcc0000410000 */
[----:B------:R-:W0:Y:S02]  /*5690*/  F2F.F64.F32 R4, R4 ;  /* 0x0000000400047310 */ /* 0x000e240000201800 */
[----:B0-----:R0:W-:Y:S01]  /*56a0*/  STG.E.64 desc[UR36][R2.64], R4 ;  /* 0x0000000402007986 */ /* 0x0011e2000c101b24 */
[----:B------:R-:W-:Y:S05]  /*56b0*/  BRA `(.L_x_1312) ;  /* 0x00000008007c7947 */ /* 0x000fea0003800000 */
.L_x_1307:
        /* <DEDUP_REMOVED lines=13> */
.L_x_1322:
[----:B------:R-:W-:Y:S01]  /*5790*/  LOP3.LUT R6, R4, 0x7fffffff, RZ, 0xc0, !PT ;  /* 0x7fffffff04067812 */ /* 0x000fe200078ec0ff */
[----:B------:R-:W-:Y:S01]  /*57a0*/  BSSY.RECONVERGENT B0, `(.L_x_1323) ;  /* 0x0000012000007945 */ /* 0x000fe20003800200 */
[----:B------:R-:W-:Y:S02]  /*57b0*/  IMAD.MOV.U32 R0, RZ, RZ, 0x80 ;  /* 0x00000080ff007424 */ /* 0x000fe400078e00ff */
        /* <DEDUP_REMOVED lines=13> */
.L_x_1325:
[----:B------:R-:W-:-:S04]  /*5890*/  SHF.R.U32.HI R4, RZ, 0x18, R4 ;  /* 0x00000018ff047819 */ /* 0x000fc80000011604 */
[----:B------:R-:W-:-:S04]  /*58a0*/  LOP3.LUT R4, R5, 0x80, R4, 0xf8, !PT ;  /* 0x0000008005047812 */ /* 0x000fc800078ef804 */
[----:B------:R-:W-:-:S07]  /*58b0*/  PRMT R0, R4, 0x7610, R0 ;  /* 0x0000761004007816 */ /* 0x000fce0000000000 */
.L_x_1324:
[----:B------:R-:W-:Y:S05]  /*58c0*/  BSYNC.RECONVERGENT B0 ;  /* 0x0000000000007941 */ /* 0x000fea0003800200 */
.L_x_1323:
[----:B------:R0:W-:Y:S01]  /*58d0*/  STG.E.U8 desc[UR36][R2.64], R0 ;  /* 0x0000000002007986 */ /* 0x0001e2000c101124 */
[----:B------:R-:W-:Y:S05]  /*58e0*/  BRA `(.L_x_1312) ;  /* 0x0000000400f07947 */ /* 0x000fea0003800000 */
.L_x_1321:
[----:B------:R-:W-:Y:S01]  /*58f0*/  LOP3.LUT R6, R4, 0x7fffffff, RZ, 0xc0, !PT ;  /* 0x7fffffff04067812 */ /* 0x000fe200078ec0ff */
[----:B------:R-:W-:Y:S01]  /*5900*/  BSSY.RECONVERGENT B0, `(.L_x_1326) ;  /* 0x0000012000007945 */ /* 0x000fe20003800200 */
[----:B------:R-:W-:Y:S02]  /*5910*/  HFMA2 R0, -RZ, RZ, 0, 7.62939453125e-06 ;  /* 0x00000080ff007431 */ /* 0x000fe400000001ff */
        /* <DEDUP_REMOVED lines=13> */
.L_x_1328:
[----:B------:R-:W-:-:S04]  /*59f0*/  SHF.R.U32.HI R4, RZ, 0x18, R4 ;  /* 0x00000018ff047819 */ /* 0x000fc80000011604 */
[----:B------:R-:W-:-:S04]  /*5a00*/  LOP3.LUT R5, R5, 0x80, R4, 0xf8, !PT ;  /* 0x0000008005057812 */ /* 0x000fc800078ef804 */
[----:B------:R-:W-:-:S07]  /*5a10*/  PRMT R0, R5, 0x7610, R0 ;  /* 0x0000761005007816 */ /* 0x000fce0000000000 */
.L_x_1327:
[----:B------:R-:W-:Y:S05]  /*5a20*/  BSYNC.RECONVERGENT B0 ;  /* 0x0000000000007941 */ /* 0x000fea0003800200 */
.L_x_1326:
[----:B------:R0:W-:Y:S01]  /*5a30*/  STG.E.U8 desc[UR36][R2.64], R0 ;  /* 0x0000000002007986 */ /* 0x0001e2000c101124 */
[----:B------:R-:W-:Y:S05]  /*5a40*/  BRA `(.L_x_1312) ;  /* 0x0000000400987947 */ /* 0x000fea0003800000 */
.L_x_1320:
[----:B------:R-:W-:-:S09]  /*5a50*/  UISETP.NE.AND UP0, UPT, UR4, 0x1c, UPT ;  /* 0x0000001c0400788c */ /* 0x000fd2000bf05270 */
[----:B------:R-:W-:Y:S05]  /*5a60*/  BRA.U !UP0, `(.L_x_1329) ;  /* 0x0000000108587547 */ /* 0x000fea000b800000 */
[----:B------:R-:W-:-:S09]  /*5a70*/  UISETP.NE.AND UP0, UPT, UR4, 0x1d, UPT ;  /* 0x0000001d0400788c */ /* 0x000fd2000bf05270 */
[----:B------:R-:W-:Y:S05]  /*5a80*/  BRA.U !UP0, `(.L_x_1330) ;  /* 0x0000000108447547 */ /* 0x000fea000b800000 */
[----:B------:R-:W-:-:S09]  /*5a90*/  UISETP.NE.AND UP0, UPT, UR4, 0x2c, UPT ;  /* 0x0000002c0400788c */ /* 0x000fd2000bf05270 */
[----:B------:R-:W-:Y:S05]  /*5aa0*/  BRA.U UP0, `(.L_x_1311) ;  /* 0x0000000100a87547 */ /* 0x000fea000b800000 */
        /* <DEDUP_REMOVED lines=15> */
.L_x_1330:
[----:B------:R-:W0:Y:S02]  /*5ba0*/  F2I.U64.TRUNC R4, R4 ;  /* 0x0000000400047311 */ /* 0x000e24000020d800 */
[----:B0-----:R0:W-:Y:S01]  /*5bb0*/  STG.E.64 desc[UR36][R2.64], R4 ;  /* 0x0000000402007986 */ /* 0x0011e2000c101b24 */
[----:B------:R-:W-:Y:S05]  /*5bc0*/  BRA `(.L_x_1312) ;  /* 0x0000000400387947 */ /* 0x000fea0003800000 */
.L_x_1329:
[----:B------:R-:W0:Y:S02]  /*5bd0*/  F2I.FTZ.U32.TRUNC.NTZ R5, R4 ;  /* 0x0000000400057305 */ /* 0x000e24000021f000 */
[----:B0-----:R0:W-:Y:S01]  /*5be0*/  STG.E desc[UR36][R2.64], R5 ;  /* 0x0000000502007986 */ /* 0x0011e2000c101924 */
[----:B------:R-:W-:Y:S05]  /*5bf0*/  BRA `(.L_x_1312) ;  /* 0x00000004002c7947 */ /* 0x000fea0003800000 */
.L_x_1319:
        /* <DEDUP_REMOVED lines=10> */
.L_x_1332:
[----:B------:R-:W-:Y:S01]  /*5ca0*/  FMUL.FTZ R4, R4, 1 ;  /* 0x3f80000004047820 */ /* 0x000fe20000410000 */
[----:B------:R-:W-:-:S05]  /*5cb0*/  CS2R R6, SRZ ;  /* 0x0000000000067805 */ /* 0x000fca000001ff00 */
[----:B------:R-:W0:Y:S02]  /*5cc0*/  F2F.F64.F32 R4, R4 ;  /* 0x0000000400047310 */ /* 0x000e240000201800 */
[----:B0-----:R0:W-:Y:S01]  /*5cd0*/  STG.E.128 desc[UR36][R2.64], R4 ;  /* 0x0000000402007986 */ /* 0x0011e2000c101d24 */
[----:B------:R-:W-:Y:S05]  /*5ce0*/  BRA `(.L_x_1312) ;  /* 0x0000000000f07947 */ /* 0x000fea0003800000 */
.L_x_1331:
[----:B------:R-:W-:-:S09]  /*5cf0*/  UISETP.NE.AND UP0, UPT, UR4, 0xf, UPT ;  /* 0x0000000f0400788c */ /* 0x000fd2000bf05270 */
[----:B------:R-:W-:Y:S05]  /*5d00*/  BRA.U !UP0, `(.L_x_1333) ;  /* 0x0000000108e07547 */ /* 0x000fea000b800000 */
[----:B------:R-:W-:-:S09]  /*5d10*/  UISETP.NE.AND UP0, UPT, UR4, 0x17, UPT ;  /* 0x000000170400788c */ /* 0x000fd2000bf05270 */
[----:B------:R-:W-:Y:S05]  /*5d20*/  BRA.U !UP0, `(.L_x_1334) ;  /* 0x00000001088c7547 */ /* 0x000fea000b800000 */
[----:B------:R-:W-:-:S09]  /*5d30*/  UISETP.NE.AND UP0, UPT, UR4, 0x18, UPT ;  /* 0x000000180400788c */ /* 0x000fd2000bf05270 */
[----:B------:R-:W-:Y:S05]  /*5d40*/  BRA.U !UP0, `(.L_x_1335) ;  /* 0x0000000108447547 */ /* 0x000fea000b800000 */
.L_x_1311:
        /* <DEDUP_REMOVED lines=16> */
.L_x_1336:
[----:B------:R-:W-:Y:S05]  /*5e50*/  BRA `(.L_x_1312) ;  /* 0x0000000000947947 */ /* 0x000fea0003800000 */
.L_x_1335:
[----:B------:R-:W-:Y:S01]  /*5e60*/  LOP3.LUT R6, R4, 0x7fffffff, RZ, 0xc0, !PT ;  /* 0x7fffffff04067812 */ /* 0x000fe200078ec0ff */
[----:B------:R-:W-:Y:S01]  /*5e70*/  BSSY.RECONVERGENT B0, `(.L_x_1337) ;  /* 0x000000b000007945 */ /* 0x000fe20003800200 */
[----:B------:R-:W-:Y:S01]  /*5e80*/  SHF.R.U32.HI R7, RZ, 0x18, R4 ;  /* 0x00000018ff077819 */ /* 0x000fe20000011604 */
[----:B------:R-:W-:Y:S01]  /*5e90*/  IMAD.MOV.U32 R0, RZ, RZ, 0x7f ;  /* 0x0000007fff007424 */ /* 0x000fe200078e00ff */
        /* <DEDUP_REMOVED lines=8> */
.L_x_1338:
[----:B------:R-:W-:Y:S05]  /*5f20*/  BSYNC.RECONVERGENT B0 ;  /* 0x0000000000007941 */ /* 0x000fea0003800200 */
.L_x_1337:
[----:B------:R-:W-:-:S05]  /*5f30*/  LOP3.LUT R5, R0, 0x80, R7, 0xf8, !PT ;  /* 0x0000008000057812 */ /* 0x000fca00078ef807 */
[----:B------:R0:W-:Y:S01]  /*5f40*/  STG.E.U8 desc[UR36][R2.64], R5 ;  /* 0x0000000502007986 */ /* 0x0001e2000c101124 */
[----:B------:R-:W-:Y:S05]  /*5f50*/  BRA `(.L_x_1312) ;  /* 0x0000000000547947 */ /* 0x000fea0003800000 */
.L_x_1334:
[----:B------:R-:W-:Y:S01]  /*5f60*/  LOP3.LUT R6, R4, 0x7fffffff, RZ, 0xc0, !PT ;  /* 0x7fffffff04067812 */ /* 0x000fe200078ec0ff */
[----:B------:R-:W-:Y:S03]  /*5f70*/  BSSY.RECONVERGENT B0, `(.L_x_1339) ;  /* 0x000000d000007945 */ /* 0x000fe60003800200 */
        /* <DEDUP_REMOVED lines=9> */
.L_x_1340:
[----:B------:R-:W-:Y:S02]  /*6010*/  ISETP.GT.U32.AND P0, PT, R6, 0x7f800000, PT ;  /* 0x7f8000000600780c */ /* 0x000fe40003f04070 */
[----:B------:R-:W-:-:S04]  /*6020*/  MOV R0, 0x7f ;  /* 0x0000007f00007802 */ /* 0x000fc80000000f00 */
[----:B------:R-:W-:-:S07]  /*6030*/  SEL R0, R0, 0x7c, P0 ;  /* 0x0000007c00007807 */ /* 0x000fce0000000000 */
.L_x_1341:
[----:B------:R-:W-:Y:S05]  /*6040*/  BSYNC.RECONVERGENT B0 ;  /* 0x0000000000007941 */ /* 0x000fea0003800200 */
.L_x_1339:
[----:B------:R-:W-:-:S04]  /*6050*/  SHF.R.U32.HI R5, RZ, 0x18, R4 ;  /* 0x00000018ff057819 */ /* 0x000fc80000011604 */
[----:B------:R-:W-:-:S05]  /*6060*/  LOP3.LUT R5, R0, 0x80, R5, 0xf8, !PT ;  /* 0x0000008000057812 */ /* 0x000fca00078ef805 */
[----:B------:R0:W-:Y:S01]  /*6070*/  STG.E.U8 desc[UR36][R2.64], R5 ;  /* 0x0000000502007986 */ /* 0x0001e2000c101124 */
[----:B------:R-:W-:Y:S05]  /*6080*/  BRA `(.L_x_1312) ;  /* 0x0000000000087947 */ /* 0x000fea0003800000 */
.L_x_1333:
[----:B------:R-:W-:-:S05]  /*6090*/  F2FP.BF16.F32.PACK_AB R4, RZ, R4 ;  /* 0x00000004ff04723e */ /* 0x000fca00000010ff */
[----:B------:R0:W-:Y:S02]  /*60a0*/  STG.E.U16 desc[UR36][R2.64], R4 ;  /* 0x0000000402007986 */ /* 0x0001e4000c101524 */
.L_x_1312:
[----:B------:R-:W-:-:S07]  /*60b0*/  VIADD R17, R17, 0x80 ;  /* 0x0000008011117836 */ /* 0x000fce0000000000 */
.L_x_1277:
[----:B------:R-:W-:Y:S05]  /*60c0*/  BSYNC.RECONVERGENT B7 ;  /* 0x0000000000077941 */ /* 0x000fea0003800200 */
.L_x_1276:
[----:B------:R-:W5:Y:S01]  /*60d0*/  LDCU UR4, c[0x0][0x380] ;  /* 0x00007000ff0477ac */ /* 0x000f620008000800 */
[----:B------:R-:W-:Y:S01]  /*60e0*/  BSSY.RECONVERGENT B7, `(.L_x_1342) ;  /* 0x00002fe000077945 */ /* 0x000fe20003800200 */
[----:B-----5:R-:W-:-:S13]  /*60f0*/  ISETP.GE.AND P0, PT, R17, UR4, PT ;  /* 0x0000000411007c0c */ /* 0x020fda000bf06270 */
[----:B------:R-:W-:Y:S05]  /*6100*/  @P0 BRA `(.L_x_1343) ;  /* 0x0000002c00ec0947 */ /* 0x000fea0003800000 */
[----:B------:R-:W5:Y:S01]  /*6110*/  LDCU UR4, c[0x0][0x388] ;  /* 0x00007100ff0477ac */ /* 0x000f620008000800 */
[----:B------:R-:W-:Y:S02]  /*6120*/  HFMA2 R16, -RZ, RZ, 0, 0 ;  /* 0x00000000ff107431 */ /* 0x000fe400000001ff */
[----:B0--34-:R-:W-:Y:S01]  /*6130*/  IMAD.MOV.U32 R0, RZ, RZ, RZ ;  /* 0x000000ffff007224 */ /* 0x019fe200078e00ff */
[----:B-----5:R-:W-:-:S09]  /*6140*/  UISETP.NE.AND UP0, UPT, UR4, URZ, UPT ;  /* 0x000000ff0400728c */ /* 0x020fd2000bf05270 */
[----:B------:R-:W-:Y:S05]  /*6150*/  BRA.U !UP0, `(.L_x_1344) ;  /* 0x0000001108a87547 */ /* 0x000fea000b800000 */
[----:B------:R-:W1:Y:S01]  /*6160*/  LDCU.64 UR4, c[0x0][0x390] ;  /* 0x00007200ff0477ac */ /* 0x000e620008000a00 */
[----:B------:R-:W-:Y:S01]  /*6170*/  IMAD.MOV.U32 R16, RZ, RZ, RZ ;  /* 0x000000ffff107224 */ /* 0x000fe200078e00ff */
[----:B------:R-:W0:Y:S01]  /*6180*/  LDCU UR6, c[0x0][0x38c] ;  /* 0x00007180ff0677ac */ /* 0x000e220008000800 */
[----:B------:R-:W3:Y:S01]  /*6190*/  LDCU.64 UR8, c[0x0][0x4b8] ;  /* 0x00009700ff0877ac */ /* 0x000ee20008000a00 */
[----:B------:R-:W-:Y:S01]  /*61a0*/  UISETP.NE.AND UP0, UPT, UR40, URZ, UPT ;  /* 0x000000ff2800728c */ /* 0x000fe2000bf05270 */
[----:B-12---:R-:W-:-:S05]  /*61b0*/  IMAD.HI.U32 R2, R17, UR4, R16 ;  /* 0x0000000411027c27 */ /* 0x006fca000f8e0010 */
[----:B------:R-:W-:-:S05]  /*61c0*/  SHF.R.U32.HI R3, RZ, UR5, R2 ;  /* 0x00000005ff037c19 */ /* 0x000fca0008011602 */
[----:B------:R-:W-:-:S04]  /*61d0*/  IMAD.MOV R0, RZ, RZ, -R3 ;  /* 0x000000ffff007224 */ /* 0x000fc800078e0a03 */
[----:B0-----:R-:W-:-:S04]  /*61e0*/  IMAD R0, R0, UR6, R17 ;  /* 0x0000000600007c24 */ /* 0x001fc8000f8e0211 */
[C---:B---3--:R-:W-:Y:S02]  /*61f0*/  IMAD R16, R0.reuse, UR8, RZ ;  /* 0x0000000800107c24 */ /* 0x048fe4000f8e02ff */
        /* <DEDUP_REMOVED lines=288> */
.L_x_1344:
[----:B------:R-:W1:Y:S01]  /*7400*/  LDCU.64 UR6, c[0x0][0x588] ;  /* 0x0000b100ff0677ac */ /* 0x000e620008000a00 */
[----:B------:R-:W-:Y:S01]  /*7410*/  BSSY.RECONVERGENT B6, `(.L_x_1345) ;  /* 0x00000e5000067945 */ /* 0x000fe20003800200 */
[----:B------:R-:W-:-:S04]  /*7420*/  UPRMT UR4, UR41, 0x9910, URZ ;  /* 0x0000991029047896 */ /* 0x000fc800080000ff */
[----:B------:R-:W-:Y:S01]  /*7430*/  UISETP.GT.AND UP0, UPT, UR4, 0x9, UPT ;  /* 0x000000090400788c */ /* 0x000fe2000bf04270 */
[----:B-12---:R-:W-:-:S04]  /*7440*/  IADD3 R2, P0, PT, R0, UR6, RZ ;  /* 0x0000000600027c10 */ /* 0x006fc8000ff1e0ff */
        /* <DEDUP_REMOVED lines=11> */
[----:B--2---:R0:W1:Y:S01]  /*7500*/  I2F.S16 R0, R2 ;  /* 0x0000000200007306 */ /* 0x0040620000101400 */
[----:B------:R-:W-:Y:S05]  /*7510*/  BRA `(.L_x_1351) ;  /* 0x0000000c00507947 */ /* 0x000fea0003800000 */
.L_x_1349:
[----:B------:R-:W2:Y:S02]  /*7520*/  LDG.E.U8 R0, desc[UR36][R2.64] ;  /* 0x0000002402007981 */ /* 0x000ea4000c1e1100 */
[----:B--2---:R-:W-:Y:S01]  /*7530*/  I2FP.F32.U32 R0, R0 ;  /* 0x0000000000007245 */ /* 0x004fe20000201000 */
[----:B------:R-:W-:Y:S06]  /*7540*/  BRA `(.L_x_1351) ;  /* 0x0000000c00447947 */ /* 0x000fec0003800000 */
.L_x_1348:
[----:B------:R-:W-:-:S09]  /*7550*/  UISETP.NE.AND UP0, UPT, UR4, 0x2, UPT ;  /* 0x000000020400788c */ /* 0x000fd2000bf05270 */
[----:B------:R-:W-:Y:S05]  /*7560*/  BRA.U !UP0, `(.L_x_1352) ;  /* 0x0000000108287547 */ /* 0x000fea000b800000 */
[----:B------:R-:W-:-:S09]  /*7570*/  UISETP.NE.AND UP0, UPT, UR4, 0x3, UPT ;  /* 0x000000030400788c */ /* 0x000fd2000bf05270 */
[----:B------:R-:W-:Y:S05]  /*7580*/  BRA.U !UP0, `(.L_x_1353) ;  /* 0x0000000108147547 */ /* 0x000fea000b800000 */
[----:B------:R-:W-:-:S09]  /*7590*/  UISETP.NE.AND UP0, UPT, UR4, 0x4, UPT ;  /* 0x000000040400788c */ /* 0x000fd2000bf05270 */
[----:B------:R-:W-:Y:S05]  /*75a0*/  BRA.U UP0, `(.L_x_1350) ;  /* 0x0000000900d07547 */ /* 0x000fea000b800000 */
[----:B------:R-:W2:Y:S02]  /*75b0*/  LDG.E.64 R2, desc[UR36][R2.64] ;  /* 0x0000002402027981 */ /* 0x000ea4000c1e1b00 */
[----:B--2---:R3:W4:Y:S02]  /*75c0*/  I2F.S64 R0, R2 ;  /* 0x0000000200007312 */ /* 0x0047240000301400 */
[----:B---34-:R-:W-:Y:S05]  /*75d0*/  BRA `(.L_x_1351) ;  /* 0x0000000c00207947 */ /* 0x018fea0003800000 */
.L_x_1353:
[----:B------:R-:W2:Y:S02]  /*75e0*/  LDG.E R0, desc[UR36][R2.64] ;  /* 0x0000002402007981 */ /* 0x000ea4000c1e1900 */
[----:B--2---:R-:W-:Y:S01]  /*75f0*/  I2FP.F32.S32 R0, R0 ;  /* 0x0000000000007245 */ /* 0x004fe20000201400 */
[----:B------:R-:W-:Y:S06]  /*7600*/  BRA `(.L_x_1351) ;  /* 0x0000000c00147947 */ /* 0x000fec0003800000 */
.L_x_1352:
[----:B------:R-:W2:Y:S02]  /*7610*/  LDG.E.U16 R0, desc[UR36][R2.64] ;  /* 0x0000002402007981 */ /* 0x000ea4000c1e1500 */
[----:B--2---:R-:W2:Y:S01]  /*7620*/  I2F.S16 R0, R0 ;  /* 0x0000000000007306 */ /* 0x004ea20000101400 */
[----:B------:R-:W-:Y:S05]  /*7630*/  BRA `(.L_x_1351) ;  /* 0x0000000c00087947 */ /* 0x000fea0003800000 */
.L_x_1347:
        /* <DEDUP_REMOVED lines=8> */
.L_x_1355:
[----:B------:R-:W2:Y:S02]  /*76c0*/  LDG.E.U16 R0, desc[UR36][R2.64] ;  /* 0x0000002402007981 */ /* 0x000ea4000c1e1500 */
[----:B--2---:R-:W-:Y:S01]  /*76d0*/  HADD2.F32 R0, -RZ, R0.H0_H0 ;  /* 0x20000000ff007230 */ /* 0x004fe20000004100 */
[----:B------:R-:W-:Y:S06]  /*76e0*/  BRA `(.L_x_1351) ;  /* 0x0000000800dc7947 */ /* 0x000fec0003800000 */
.L_x_1354:
        /* <DEDUP_REMOVED lines=8> */
.L_x_1357:
[----:B------:R-:W2:Y:S02]  /*7770*/  LDG.E.U16 R0, desc[UR36][R2.64] ;  /* 0x0000002402007981 */ /* 0x000ea4000c1e1500 */
[----:B--2---:R-:W-:Y:S01]  /*7780*/  HADD2.F32 R0, -RZ, R0.H0_H0 ;  /* 0x20000000ff007230 */ /* 0x004fe20000004100 */
[----:B------:R-:W-:Y:S06]  /*7790*/  BRA `(.L_x_1351) ;  /* 0x0000000800b07947 */ /* 0x000fec0003800000 */
.L_x_1356:
        /* <DEDUP_REMOVED lines=11> */
.L_x_1346:
        /* <DEDUP_REMOVED lines=12> */
.L_x_1360:
        /* <DEDUP_REMOVED lines=11> */
.L_x_1359:
        /* <DEDUP_REMOVED lines=23> */
[----:B------:R-:W-:Y:S01]  /*7b30*/  LOP3.LUT R0, R5, 0x80000000, R0, 0xf8, !PT ;  /* 0x8000000005007812 */ /* 0x000fe200078ef800 */
[----:B------:R-:W-:Y:S06]  /*7b40*/  BRA `(.L_x_1351) ;  /* 0x0000000400c47947 */ /* 0x000fec0003800000 */
.L_x_1362:
        /* <DEDUP_REMOVED lines=12> */
.L_x_1361:
[----:B------:R-:W2:Y:S02]  /*7c10*/  LDG.E.U16 R0, desc[UR36][R2.64] ;  /* 0x0000002402007981 */ /* 0x000ea4000c1e1500 */
[----:B--2---:R-:W-:Y:S01]  /*7c20*/  IMAD.U32 R0, R0, 0x10000, RZ ;  /* 0x0001000000007824 */ /* 0x004fe200078e00ff */
[----:B------:R-:W-:Y:S06]  /*7c30*/  BRA `(.L_x_1351) ;  /* 0x0000000400887947 */ /* 0x000fec0003800000 */
.L_x_1358:
        /* <DEDUP_REMOVED lines=11> */
.L_x_1365:
        /* <DEDUP_REMOVED lines=20> */
.L_x_1367:
[----:B------:R-:W-:Y:S05]  /*7e30*/  BSYNC.RECONVERGENT B0 ;  /* 0x0000000000007941 */ /* 0x000fea0003800200 */
.L_x_1366:
[----:B------:R-:W-:Y:S02]  /*7e40*/  SHF.L.U32 R0, R0, 0x14, RZ ;  /* 0x0000001400007819 */ /* 0x000fe400000006ff */
[----:B------:R-:W-:-:S04]  /*7e50*/  LEA R2, R2, 0x3b800000, 0x17 ;  /* 0x3b80000002027811 */ /* 0x000fc800078eb8ff */
[----:B------:R-:W-:Y:S01]  /*7e60*/  LOP3.LUT R0, R2, R0, R7, 0xfe, !PT ;  /* 0x0000000002007212 */ /* 0x000fe200078efe07 */
[----:B------:R-:W-:Y:S06]  /*7e70*/  BRA `(.L_x_1351) ;  /* 0x0000000000f87947 */ /* 0x000fec0003800000 */
.L_x_1364:
        /* <DEDUP_REMOVED lines=20> */
.L_x_1369:
[----:B------:R-:W-:Y:S05]  /*7fc0*/  BSYNC.RECONVERGENT B0 ;  /* 0x0000000000007941 */ /* 0x000fea0003800200 */
.L_x_1368:
[----:B------:R-:W-:Y:S01]  /*7fd0*/  IMAD.SHL.U32 R0, R0, 0x200000, RZ ;  /* 0x0020000000007824 */ /* 0x000fe200078e00ff */
[----:B------:R-:W-:-:S04]  /*7fe0*/  LEA R2, R2, 0x37800000, 0x17 ;  /* 0x3780000002027811 */ /* 0x000fc800078eb8ff */
[----:B------:R-:W-:Y:S01]  /*7ff0*/  LOP3.LUT R0, R2, R0, R7, 0xfe, !PT ;  /* 0x0000000002007212 */ /* 0x000fe200078efe07 */
[----:B------:R-:W-:Y:S06]  /*8000*/  BRA `(.L_x_1351) ;  /* 0x0000000000947947 */ /* 0x000fec0003800000 */
.L_x_1363:
[----:B------:R-:W-:-:S09]  /*8010*/  UISETP.NE.AND UP0, UPT, UR4, 0x1c, UPT ;  /* 0x0000001c0400788c */ /* 0x000fd2000bf05270 */
[----:B------:R-:W-:Y:S05]  /*8020*/  BRA.U !UP0, `(.L_x_1370) ;  /* 0x0000000108847547 */ /* 0x000fea000b800000 */
[----:B------:R-:W-:-:S09]  /*8030*/  UISETP.NE.AND UP0, UPT, UR4, 0x1d, UPT ;  /* 0x0000001d0400788c */ /* 0x000fd2000bf05270 */
[----:B------:R-:W-:Y:S05]  /*8040*/  BRA.U !UP0, `(.L_x_1371) ;  /* 0x0000000108707547 */ /* 0x000fea000b800000 */
[----:B------:R-:W-:-:S09]  /*8050*/  UISETP.NE.AND UP0, UPT, UR4, 0x2c, UPT ;  /* 0x0000002c0400788c */ /* 0x000fd2000bf05270 */
[----:B------:R-:W-:Y:S05]  /*8060*/  BRA.U UP0, `(.L_x_1350) ;  /* 0x0000000100207547 */ /* 0x000fea000b800000 */
[----:B------:R-:W2:Y:S01]  /*8070*/  LDG.E.U8 R2, desc[UR36][R2.64] ;  /* 0x0000002402027981 */ /* 0x000ea2000c1e1100 */
[----:B------:R-:W-:Y:S01]  /*8080*/  HFMA2 R0, -RZ, RZ, 3.814697265625e-06, 0 ;  /* 0x00400000ff007431 */ /* 0x000fe200000001ff */
[----:B--2---:R-:W-:-:S13]  /*8090*/  ISETP.NE.AND P0, PT, R2, RZ, PT ;  /* 0x000000ff0200720c */ /* 0x004fda0003f05270 */
[----:B------:R-:W-:Y:S05]  /*80a0*/  @!P0 BRA `(.L_x_1351) ;  /* 0x00000000006c8947 */ /* 0x000fea0003800000 */
[----:B------:R-:W-:-:S13]  /*80b0*/  ISETP.NE.AND P0, PT, R2, 0xff, PT ;  /* 0x000000ff0200780c */ /* 0x000fda0003f05270 */
[----:B------:R-:W-:Y:S02]  /*80c0*/  @!P0 IMAD.MOV.U32 R0, RZ, RZ, 0x7f800001 ;  /* 0x7f800001ff008424 */ /* 0x000fe400078e00ff */
[----:B------:R-:W-:Y:S01]  /*80d0*/  @P0 IMAD.SHL.U32 R0, R2, 0x800000, RZ ;  /* 0x0080000002000824 */ /* 0x000fe200078e00ff */
[----:B------:R-:W-:Y:S06]  /*80e0*/  BRA `(.L_x_1351) ;  /* 0x00000000005c7947 */ /* 0x000fec0003800000 */
.L_x_1350:
        /* <DEDUP_REMOVED lines=16> */
.L_x_1372:
[----:B------:R-:W-:Y:S01]  /*81f0*/  MOV R0, RZ ;  /* 0x000000ff00007202 */ /* 0x000fe20000000f00 */
[----:B------:R-:W-:Y:S06]  /*8200*/  BRA `(.L_x_1351) ;  /* 0x0000000000147947 */ /* 0x000fec0003800000 */
.L_x_1371:
[----:B------:R-:W2:Y:S02]  /*8210*/  LDG.E.64 R2, desc[UR36][R2.64] ;  /* 0x0000002402027981 */ /* 0x000ea4000c1e1b00 */
[----:B--2---:R0:W1:Y:S02]  /*8220*/  I2F.U64 R0, R2 ;  /* 0x0000000200007312 */ /* 0x0040640000301000 */
[----:B01----:R-:W-:Y:S05]  /*8230*/  BRA `(.L_x_1351) ;  /* 0x0000000000087947 */ /* 0x003fea0003800000 */
.L_x_1370:
[----:B------:R-:W2:Y:S02]  /*8240*/  LDG.E R0, desc[UR36][R2.64] ;  /* 0x0000002402007981 */ /* 0x000ea4000c1e1900 */
[----:B--2---:R-:W-:-:S07]  /*8250*/  I2FP.F32.U32 R0, R0 ;  /* 0x0000000000007245 */ /* 0x004fce0000201000 */
.L_x_1351:
[----:B------:R-:W-:Y:S05]  /*8260*/  BSYNC.RECONVERGENT B6 ;  /* 0x0000000000067941 */ /* 0x000fea0003800200 */
.L_x_1345:
[----:B-12--5:R-:W-:Y:S01]  /*8270*/  FMUL.RZ R6, R0, 0.15915493667125701904 ;  /* 0x3e22f98300067820 */ /* 0x026fe2000040c000 */
[----:B------:R-:W0:Y:S03]  /*8280*/  LDCU.64 UR6, c[0x0][0x580] ;  /* 0x0000b000ff0677ac */ /* 0x000e260008000a00 */
[----:B------:R-:W1:Y:S01]  /*8290*/  MUFU.COS R0, R6 ;  /* 0x0000000600007308 */ /* 0x000e620000000000 */
[----:B------:R-:W-:-:S04]  /*82a0*/  UPRMT UR4, UR42, 0x9910, URZ ;  /* 0x000099102a047896 */ /* 0x000fc800080000ff */
[----:B------:R-:W-:-:S03]  /*82b0*/  UISETP.GT.AND UP0, UPT, UR4, 0x9, UPT ;  /* 0x000000090400788c */ /* 0x000fc6000bf04270 */
[----:B------:R-:W-:Y:S01]  /*82c0*/  MUFU.SIN R4, R6 ;  /* 0x0000000600047308 */ /* 0x000fe20000000400 */
[----:B0--34-:R-:W-:-:S07]  /*82d0*/  IADD3 R2, P0, PT, R16, UR6, RZ ;  /* 0x0000000610027c10 */ /* 0x019fce000ff1e0ff */
[----:B-1----:R-:W0:Y:S01]  /*82e0*/  MUFU.RCP R5, R0 ;  /* 0x0000000000057308 */ /* 0x002e220000001000 */
        /* <DEDUP_REMOVED lines=14> */
.L_x_1376:
[----:B------:R-:W0:Y:S02]  /*83d0*/  F2I.S64.TRUNC R4, R4 ;  /* 0x0000000400047311 */ /* 0x000e24000020d900 */
[----:B0-----:R-:W-:-:S05]  /*83e0*/  IMAD.MOV.U32 R7, RZ, RZ, R4 ;  /* 0x000000ffff077224 */ /* 0x001fca00078e0004 */
[----:B------:R0:W-:Y:S01]  /*83f0*/  STG.E.U8 desc[UR36][R2.64], R7 ;  /* 0x0000000702007986 */ /* 0x0001e2000c101124 */
[----:B------:R-:W-:Y:S05]  /*8400*/  BRA `(.L_x_1378) ;  /* 0x0000000c00287947 */ /* 0x000fea0003800000 */
.L_x_1375:
        /* <DEDUP_REMOVED lines=9> */
.L_x_1380:
[----:B------:R-:W0:Y:S02]  /*84a0*/  F2I.FTZ.TRUNC.NTZ R5, R4 ;  /* 0x0000000400057305 */ /* 0x000e24000021f100 */
[----:B0-----:R0:W-:Y:S01]  /*84b0*/  STG.E desc[UR36][R2.64], R5 ;  /* 0x0000000502007986 */ /* 0x0011e2000c101924 */
[----:B------:R-:W-:Y:S05]  /*84c0*/  BRA `(.L_x_1378) ;  /* 0x0000000800f87947 */ /* 0x000fea0003800000 */
.L_x_1379:
[----:B------:R-:W0:Y:S02]  /*84d0*/  F2I.FTZ.TRUNC.NTZ R5, R4 ;  /* 0x0000000400057305 */ /* 0x000e24000021f100 */
[----:B0-----:R0:W-:Y:S01]  /*84e0*/  STG.E.U16 desc[UR36][R2.64], R5 ;  /* 0x0000000502007986 */ /* 0x0011e2000c101524 */
[----:B------:R-:W-:Y:S05]  /*84f0*/  BRA `(.L_x_1378) ;  /* 0x0000000800ec7947 */ /* 0x000fea0003800000 */
.L_x_1374:
        /* <DEDUP_REMOVED lines=8> */
.L_x_1382:
[----:B------:R-:W-:-:S05]  /*8580*/  F2FP.F16.F32.PACK_AB R4, RZ, R4 ;  /* 0x00000004ff04723e */ /* 0x000fca00000000ff */
[----:B------:R0:W-:Y:S01]  /*8590*/  STG.E.U16 desc[UR36][R2.64], R4 ;  /* 0x0000000402007986 */ /* 0x0001e2000c101524 */
[----:B------:R-:W-:Y:S05]  /*85a0*/  BRA `(.L_x_1378) ;  /* 0x0000000800c07947 */ /* 0x000fea0003800000 */
.L_x_1381:
[----:B------:R-:W-:-:S09]  /*85b0*/  UISETP.NE.AND UP0, UPT, UR4, 0x7, UPT ;  /* 0x000000070400788c */ /* 0x000fd2000bf05270 */
[----:B------:R-:W-:Y:S05]  /*85c0*/  BRA.U !UP0, `(.L_x_1383) ;  /* 0x00000001082c7547 */ /* 0x000fea000b800000 */
[----:B------:R-:W-:-:S09]  /*85d0*/  UISETP.NE.AND UP0, UPT, UR4, 0x8, UPT ;  /* 0x000000080400788c */ /* 0x000fd2000bf05270 */
[----:B------:R-:W-:Y:S05]  /*85e0*/  BRA.U !UP0, `(.L_x_1384) ;  /* 0x0000000108147547 */ /* 0x000fea000b800000 */
[----:B------:R-:W-:-:S09]  /*85f0*/  UISETP.NE.AND UP0, UPT, UR4, 0x9, UPT ;  /* 0x000000090400788c */ /* 0x000fd2000bf05270 */
[----:B------:R-:W-:Y:S05]  /*8600*/  BRA.U UP0, `(.L_x_1377) ;  /* 0x0000000500d07547 */ /* 0x000fea000b800000 */
[----:B------:R-:W-:-:S05]  /*8610*/  HFMA2 R5, -RZ, RZ, 0, 0 ;  /* 0x00000000ff057431 */ /* 0x000fca00000001ff */
[----:B------:R0:W-:Y:S01]  /*8620*/  STG.E.64 desc[UR36][R2.64], R4 ;  /* 0x0000000402007986 */ /* 0x0001e2000c101b24 */
[----:B------:R-:W-:Y:S05]  /*8630*/  BRA `(.L_x_1378) ;  /* 0x00000008009c7947 */ /* 0x000fea0003800000 */
.L_x_1384:
[----:B------:R-:W-:-:S04]  /*8640*/  F2FP.F16.F32.PACK_AB R5, RZ, R4 ;  /* 0x00000004ff05723e */ /* 0x000fc800000000ff */
[----:B------:R-:W-:-:S05]  /*8650*/  PRMT R5, R5, 0x5410, RZ ;  /* 0x0000541005057816 */ /* 0x000fca00000000ff */
[----:B------:R0:W-:Y:S01]  /*8660*/  STG.E desc[UR36][R2.64], R5 ;  /* 0x0000000502007986 */ /* 0x0001e2000c101924 */
[----:B------:R-:W-:Y:S05]  /*8670*/  BRA `(.L_x_1378) ;  /* 0x00000008008c7947 */ /* 0x000fea0003800000 */
.L_x_1383:
[----:B------:R-:W-:-:S06]  /*8680*/  FMUL.FTZ R4, R4, 1 ;  /* 0x3f80000004047820 */ /* 0x000fcc0000410000 */
[----:B------:R-:W0:Y:S02]  /*8690*/  F2F.F64.F32 R4, R4 ;  /* 0x0000000400047310 */ /* 0x000e240000201800 */
[----:B0-----:R0:W-:Y:S01]  /*86a0*/  STG.E.64 desc[UR36][R2.64], R4 ;  /* 0x0000000402007986 */ /* 0x0011e2000c101b24 */
[----:B------:R-:W-:Y:S05]  /*86b0*/  BRA `(.L_x_1378) ;  /* 0x00000008007c7947 */ /* 0x000fea0003800000 */
.L_x_1373:
        /* <DEDUP_REMOVED lines=13> */
.L_x_1388:
        /* <DEDUP_REMOVED lines=16> */
.L_x_1391:
[----:B------:R-:W-:-:S04]  /*8890*/  SHF.R.U32.HI R4, RZ, 0x18, R4 ;  /* 0x00000018ff047819 */ /* 0x000fc80000011604 */
[----:B------:R-:W-:-:S04]  /*88a0*/  LOP3.LUT R4, R5, 0x80, R4, 0xf8, !PT ;  /* 0x0000008005047812 */ /* 0x000fc800078ef804 */
[----:B------:R-:W-:-:S07]  /*88b0*/  PRMT R0, R4, 0x7610, R0 ;  /* 0x0000761004007816 */ /* 0x000fce0000000000 */
.L_x_1390:
[----:B------:R-:W-:Y:S05]  /*88c0*/  BSYNC.RECONVERGENT B0 ;  /* 0x0000000000007941 */ /* 0x000fea0003800200 */
.L_x_1389:
[----:B------:R0:W-:Y:S01]  /*88d0*/  STG.E.U8 desc[UR36][R2.64], R0 ;  /* 0x0000000002007986 */ /* 0x0001e2000c101124 */
[----:B------:R-:W-:Y:S05]  /*88e0*/  BRA `(.L_x_1378) ;  /* 0x0000000400f07947 */ /* 0x000fea0003800000 */
.L_x_1387:
        /* <DEDUP_REMOVED lines=16> */
.L_x_1394:
[----:B------:R-:W-:-:S04]  /*89f0*/  SHF.R.U32.HI R4, RZ, 0x18, R4 ;  /* 0x00000018ff047819 */ /* 0x000fc80000011604 */
[----:B------:R-:W-:-:S04]  /*8a00*/  LOP3.LUT R5, R5, 0x80, R4, 0xf8, !PT ;  /* 0x0000008005057812 */ /* 0x000fc800078ef804 */
[----:B------:R-:W-:-:S07]  /*8a10*/  PRMT R0, R5, 0x7610, R0 ;  /* 0x0000761005007816 */ /* 0x000fce0000000000 */
.L_x_1393:
[----:B------:R-:W-:Y:S05]  /*8a20*/  BSYNC.RECONVERGENT B0 ;  /* 0x0000000000007941 */ /* 0x000fea0003800200 */
.L_x_1392:
[----:B------:R0:W-:Y:S01]  /*8a30*/  STG.E.U8 desc[UR36][R2.64], R0 ;  /* 0x0000000002007986 */ /* 0x0001e2000c101124 */
[----:B------:R-:W-:Y:S05]  /*8a40*/  BRA `(.L_x_1378) ;  /* 0x0000000400987947 */ /* 0x000fea0003800000 */
.L_x_1386:
        /* <DEDUP_REMOVED lines=21> */
.L_x_1396:
[----:B------:R-:W0:Y:S02]  /*8ba0*/  F2I.U64.TRUNC R4, R4 ;  /* 0x0000000400047311 */ /* 0x000e24000020d800 */
[----:B0-----:R0:W-:Y:S01]  /*8bb0*/  STG.E.64 desc[UR36][R2.64], R4 ;  /* 0x0000000402007986 */ /* 0x0011e2000c101b24 */
[----:B------:R-:W-:Y:S05]  /*8bc0*/  BRA `(.L_x_1378) ;  /* 0x0000000400387947 */ /* 0x000fea0003800000 */
.L_x_1395:
[----:B------:R-:W0:Y:S02]  /*8bd0*/  F2I.FTZ.U32.TRUNC.NTZ R5, R4 ;  /* 0x0000000400057305 */ /* 0x000e24000021f000 */
[----:B0-----:R0:W-:Y:S01]  /*8be0*/  STG.E desc[UR36][R2.64], R5 ;  /* 0x0000000502007986 */ /* 0x0011e2000c101924 */
[----:B------:R-:W-:Y:S05]  /*8bf0*/  BRA `(.L_x_1378) ;  /* 0x00000004002c7947 */ /* 0x000fea0003800000 */
.L_x_1385:
        /* <DEDUP_REMOVED lines=10> */
.L_x_1398:
[----:B------:R-:W-:Y:S01]  /*8ca0*/  FMUL.FTZ R4, R4, 1 ;  /* 0x3f80000004047820 */ /* 0x000fe20000410000 */
[----:B------:R-:W-:-:S05]  /*8cb0*/  CS2R R6, SRZ ;  /* 0x0000000000067805 */ /* 0x000fca000001ff00 */
[----:B------:R-:W0:Y:S02]  /*8cc0*/  F2F.F64.F32 R4, R4 ;  /* 0x0000000400047310 */ /* 0x000e240000201800 */
[----:B0-----:R4:W-:Y:S01]  /*8cd0*/  STG.E.128 desc[UR36][R2.64], R4 ;  /* 0x0000000402007986 */ /* 0x0019e2000c101d24 */
[----:B------:R-:W-:Y:S05]  /*8ce0*/  BRA `(.L_x_1378) ;  /* 0x0000000000f07947 */ /* 0x000fea0003800000 */
.L_x_1397:
[----:B------:R-:W-:-:S09]  /*8cf0*/  UISETP.NE.AND UP0, UPT, UR4, 0xf, UPT ;  /* 0x0000000f0400788c */ /* 0x000fd2000bf05270 */
[----:B------:R-:W-:Y:S05]  /*8d00*/  BRA.U !UP0, `(.L_x_1399) ;  /* 0x0000000108e07547 */ /* 0x000fea000b800000 */
[----:B------:R-:W-:-:S09]  /*8d10*/  UISETP.NE.AND UP0, UPT, UR4, 0x17, UPT ;  /* 0x000000170400788c */ /* 0x000fd2000bf05270 */
[----:B------:R-:W-:Y:S05]  /*8d20*/  BRA.U !UP0, `(.L_x_1400) ;  /* 0x00000001088c7547 */ /* 0x000fea000b800000 */
[----:B------:R-:W-:-:S09]  /*8d30*/  UISETP.NE.AND UP0, UPT, UR4, 0x18, UPT ;  /* 0x000000180400788c */ /* 0x000fd2000bf05270 */
[----:B------:R-:W-:Y:S05]  /*8d40*/  BRA.U !UP0, `(.L_x_1401) ;  /* 0x0000000108447547 */ /* 0x000fea000b800000 */
.L_x_1377:
        /* <DEDUP_REMOVED lines=16> */
.L_x_1402:
[----:B------:R-:W-:Y:S05]  /*8e50*/  BRA `(.L_x_1378) ;  /* 0x0000000000947947 */ /* 0x000fea0003800000 */
.L_x_1401:
        /* <DEDUP_REMOVED lines=12> */
.L_x_1404:
[----:B------:R-:W-:Y:S05]  /*8f20*/  BSYNC.RECONVERGENT B0 ;  /* 0x0000000000007941 */ /* 0x000fea0003800200 */
.L_x_1403:
[----:B------:R-:W-:-:S05]  /*8f30*/  LOP3.LUT R5, R0, 0x80, R7, 0xf8, !PT ;  /* 0x0000008000057812 */ /* 0x000fca00078ef807 */
[----:B------:R2:W-:Y:S01]  /*8f40*/  STG.E.U8 desc[UR36][R2.64], R5 ;  /* 0x0000000502007986 */ /* 0x0005e2000c101124 */
[----:B------:R-:W-:Y:S05]  /*8f50*/  BRA `(.L_x_1378) ;  /* 0x0000000000547947 */ /* 0x000fea0003800000 */
.L_x_1400:
        /* <DEDUP_REMOVED lines=11> */
.L_x_1406:
[----:B------:R-:W-:Y:S01]  /*9010*/  IMAD.MOV.U32 R0, RZ, RZ, 0x7f ;  /* 0x0000007fff007424 */ /* 0x000fe200078e00ff */
[----:B------:R-:W-:-:S04]  /*9020*/  ISETP.GT.U32.AND P0, PT, R6, 0x7f800000, PT ;  /* 0x7f8000000600780c */ /* 0x000fc80003f04070 */
[----:B------:R-:W-:-:S09]  /*9030*/  SEL R0, R0, 0x7c, P0 ;  /* 0x0000007c00007807 */ /* 0x000fd20000000000 */
.L_x_1407:
[----:B------:R-:W-:Y:S05]  /*9040*/  BSYNC.RECONVERGENT B0 ;  /* 0x0000000000007941 */ /* 0x000fea0003800200 */
.L_x_1405:
[----:B------:R-:W-:-:S04]  /*9050*/  SHF.R.U32.HI R5, RZ, 0x18, R4 ;  /* 0x00000018ff057819 */ /* 0x000fc80000011604 */
[----:B------:R-:W-:-:S05]  /*9060*/  LOP3.LUT R5, R0, 0x80, R5, 0xf8, !PT ;  /* 0x0000008000057812 */ /* 0x000fca00078ef805 */
[----:B------:R1:W-:Y:S01]  /*9070*/  STG.E.U8 desc[UR36][R2.64], R5 ;  /* 0x0000000502007986 */ /* 0x0003e2000c101124 */
[----:B------:R-:W-:Y:S05]  /*9080*/  BRA `(.L_x_1378) ;  /* 0x0000000000087947 */ /* 0x000fea0003800000 */
.L_x_1399:
[----:B------:R-:W-:-:S05]  /*9090*/  F2FP.BF16.F32.PACK_AB R4, RZ, R4 ;  /* 0x00000004ff04723e */ /* 0x000fca00000010ff */
[----:B------:R0:W-:Y:S02]  /*90a0*/  STG.E.U16 desc[UR36][R2.64], R4 ;  /* 0x0000000402007986 */ /* 0x0001e4000c101524 */
.L_x_1378:
[----:B------:R-:W-:-:S07]  /*90b0*/  IADD3 R17, PT, PT, R17, 0x80, RZ ;  /* 0x0000008011117810 */ /* 0x000fce0007ffe0ff */
.L_x_1343:
[----:B------:R-:W-:Y:S05]  /*90c0*/  BSYNC.RECONVERGENT B7 ;  /* 0x0000000000077941 */ /* 0x000fea0003800200 */
.L_x_1342:
[----:B------:R-:W5:Y:S02]  /*90d0*/  LDCU UR4, c[0x0][0x380] ;  /* 0x00007000ff0477ac */ /* 0x000f640008000800 */
[----:B-----5:R-:W-:-:S13]  /*90e0*/  ISETP.GE.AND P0, PT, R17, UR4, PT ;  /* 0x0000000411007c0c */ /* 0x020fda000bf06270 */
[----:B------:R-:W-:Y:S05]  /*90f0*/  @P0 EXIT ;  /* 0x000000000000094d */ /* 0x000fea0003800000 */
[----:B------:R-:W5:Y:S01]  /*9100*/  LDCU UR4, c[0x0][0x388] ;  /* 0x00007100ff0477ac */ /* 0x000f620008000800 */
[----:B0--34-:R-:W-:Y:S01]  /*9110*/  IMAD.MOV.U32 R0, RZ, RZ, RZ ;  /* 0x000000ffff007224 */ /* 0x019fe200078e00ff */
[----:B------:R-:W-:Y:S01]  /*9120*/  MOV R16, RZ ;  /* 0x000000ff00107202 */ /* 0x000fe20000000f00 */
        /* <DEDUP_REMOVED lines=8> */
[----:B------:R-:W-:-:S04]  /*91b0*/  SHF.R.U32.HI R3, RZ, UR5, R2 ;  /* 0x00000005ff037c19 */ /* 0x000fc80008011602 */
[----:B------:R-:W-:-:S05]  /*91c0*/  IADD3 R0, PT, PT, -R3, RZ, RZ ;  /* 0x000000ff03007210 */ /* 0x000fca0007ffe1ff */
[----:B0-----:R-:W-:-:S04]  /*91d0*/  IMAD R0, R0, UR6, R17 ;  /* 0x0000000600007c24 */ /* 0x001fc8000f8e0211 */
[C---:B---3--:R-:W-:Y:S02]  /*91e0*/  IMAD R16, R0.reuse, UR8, RZ ;  /* 0x0000000800107c24 */ /* 0x048fe4000f8e02ff */
        /* <DEDUP_REMOVED lines=288> */
.L_x_1408:
[----:B------:R-:W0:Y:S01]  /*a3f0*/  LDCU.128 UR8, c[0x0][0x580] ;  /* 0x0000b000ff0877ac */ /* 0x000e220008000c00 */
[----:B------:R-:W-:Y:S01]  /*a400*/  BSSY.RECONVERGENT B6, `(.L_x_1409) ;  /* 0x00000e7000067945 */ /* 0x000fe20003800200 */
[----:B------:R-:W-:-:S04]  /*a410*/  UPRMT UR4, UR41, 0x9910, URZ ;  /* 0x0000991029047896 */ /* 0x000fc800080000ff */
[----:B------:R-:W-:Y:S01]  /*a420*/  UISETP.GT.AND UP0, UPT, UR4, 0x9, UPT ;  /* 0x000000090400788c */ /* 0x000fe2000bf04270 */
[----:B0-----:R-:W-:Y:S02]  /*a430*/  IADD3 R16, P0, PT, R16, UR8, RZ ;  /* 0x0000000810107c10 */ /* 0x001fe4000ff1e0ff */
[----:B-12---:R-:W-:-:S03]  /*a440*/  IADD3 R2, P1, PT, R0, UR10, RZ ;  /* 0x0000000a00027c10 */ /* 0x006fc6000ff3e0ff */
        /* <DEDUP_REMOVED lines=12> */
[----:B--2---:R2:W3:Y:S01]  /*a510*/  I2F.S16 R0, R2 ;  /* 0x0000000200007306 */ /* 0x0044e20000101400 */
[----:B------:R-:W-:Y:S05]  /*a520*/  BRA `(.L_x_1415) ;  /* 0x0000000c00507947 */ /* 0x000fea0003800000 */
.L_x_1413:
[----:B------:R-:W2:Y:S02]  /*a530*/  LDG.E.U8 R0, desc[UR36][R2.64] ;  /* 0x0000002402007981 */ /* 0x000ea4000c1e1100 */
[----:B--2---:R-:W-:Y:S01]  /*a540*/  I2FP.F32.U32 R0, R0 ;  /* 0x0000000000007245 */ /* 0x004fe20000201000 */
[----:B------:R-:W-:Y:S06]  /*a550*/  BRA `(.L_x_1415) ;  /* 0x0000000c00447947 */ /* 0x000fec0003800000 */
.L_x_1412:
[----:B------:R-:W-:-:S09]  /*a560*/  UISETP.NE.AND UP0, UPT, UR4, 0x2, UPT ;  /* 0x000000020400788c */ /* 0x000fd2000bf05270 */
[----:B------:R-:W-:Y:S05]  /*a570*/  BRA.U !UP0, `(.L_x_1416) ;  /* 0x0000000108287547 */ /* 0x000fea000b800000 */
[----:B------:R-:W-:-:S09]  /*a580*/  UISETP.NE.AND UP0, UPT, UR4, 0x3, UPT ;  /* 0x000000030400788c */ /* 0x000fd2000bf05270 */
[----:B------:R-:W-:Y:S05]  /*a590*/  BRA.U !UP0, `(.L_x_1417) ;  /* 0x0000000108147547 */ /* 0x000fea000b800000 */
[----:B------:R-:W-:-:S09]  /*a5a0*/  UISETP.NE.AND UP0, UPT, UR4, 0x4, UPT ;  /* 0x000000040400788c */ /* 0x000fd2000bf05270 */
[----:B------:R-:W-:Y:S05]  /*a5b0*/  BRA.U UP0, `(.L_x_1414) ;  /* 0x0000000900d07547 */ /* 0x000fea000b800000 */
[----:B------:R-:W2:Y:S02]  /*a5c0*/  LDG.E.64 R2, desc[UR36][R2.64] ;  /* 0x0000002402027981 */ /* 0x000ea4000c1e1b00 */
[----:B--2---:R4:W0:Y:S02]  /*a5d0*/  I2F.S64 R0, R2 ;  /* 0x0000000200007312 */ /* 0x0048240000301400 */
[----:B0---4-:R-:W-:Y:S05]  /*a5e0*/  BRA `(.L_x_1415) ;  /* 0x0000000c00207947 */ /* 0x011fea0003800000 */
.L_x_1417:
[----:B------:R-:W2:Y:S02]  /*a5f0*/  LDG.E R0, desc[UR36][R2.64] ;  /* 0x0000002402007981 */ /* 0x000ea4000c1e1900 */
[----:B--2---:R-:W-:Y:S01]  /*a600*/  I2FP.F32.S32 R0, R0 ;  /* 0x0000000000007245 */ /* 0x004fe20000201400 */
[----:B------:R-:W-:Y:S06]  /*a610*/  BRA `(.L_x_1415) ;  /* 0x0000000c00147947 */ /* 0x000fec0003800000 */
.L_x_1416:
[----:B------:R-:W2:Y:S02]  /*a620*/  LDG.E.U16 R0, desc[UR36][R2.64] ;  /* 0x0000002402007981 */ /* 0x000ea4000c1e1500 */
[----:B--2---:R-:W4:Y:S01]  /*a630*/  I2F.S16 R0, R0 ;  /* 0x0000000000007306 */ /* 0x004f220000101400 */
[----:B------:R-:W-:Y:S05]  /*a640*/  BRA `(.L_x_1415) ;  /* 0x0000000c00087947 */ /* 0x000fea0003800000 */
.L_x_1411:
        /* <DEDUP_REMOVED lines=8> */
.L_x_1419:
[----:B------:R-:W2:Y:S02]  /*a6d0*/  LDG.E.U16 R0, desc[UR36][R2.64] ;  /* 0x0000002402007981 */ /* 0x000ea4000c1e1500 */
[----:B--2---:R-:W-:Y:S01]  /*a6e0*/  HADD2.F32 R0, -RZ, R0.H0_H0 ;  /* 0x20000000ff007230 */ /* 0x004fe20000004100 */
[----:B------:R-:W-:Y:S06]  /*a6f0*/  BRA `(.L_x_1415) ;  /* 0x0000000800dc7947 */ /* 0x000fec0003800000 */
.L_x_1418:
        /* <DEDUP_REMOVED lines=8> */
.L_x_1421:
[----:B------:R-:W2:Y:S02]  /*a780*/  LDG.E.U16 R0, desc[UR36][R2.64] ;  /* 0x0000002402007981 */ /* 0x000ea4000c1e1500 */
[----:B--2---:R-:W-:Y:S01]  /*a790*/  HADD2.F32 R0, -RZ, R0.H0_H0 ;  /* 0x20000000ff007230 */ /* 0x004fe20000004100 */
[----:B------:R-:W-:Y:S06]  /*a7a0*/  BRA `(.L_x_1415) ;  /* 0x0000000800b07947 */ /* 0x000fec0003800000 */
.L_x_1420:
        /* <DEDUP_REMOVED lines=11> */
.L_x_1410:
        /* <DEDUP_REMOVED lines=12> */
.L_x_1424:
        /* <DEDUP_REMOVED lines=11> */
.L_x_1423:
        /* <DEDUP_REMOVED lines=23> */
[----:B------:R-:W-:Y:S01]  /*ab40*/  LOP3.LUT R0, R5, 0x80000000, R0, 0xf8, !PT ;  /* 0x8000000005007812 */ /* 0x000fe200078ef800 */
[----:B------:R-:W-:Y:S06]  /*ab50*/  BRA `(.L_x_1415) ;  /* 0x0000000400c47947 */ /* 0x000fec0003800000 */
.L_x_1426:
        /* <DEDUP_REMOVED lines=12> */
.L_x_1425:
[----:B------:R-:W2:Y:S02]  /*ac20*/  LDG.E.U16 R0, desc[UR36][R2.64] ;  /* 0x0000002402007981 */ /* 0x000ea4000c1e1500 */
[----:B--2---:R-:W-:Y:S01]  /*ac30*/  SHF.L.U32 R0, R0, 0x10, RZ ;  /* 0x0000001000007819 */ /* 0x004fe200000006ff */
[----:B------:R-:W-:Y:S06]  /*ac40*/  BRA `(.L_x_1415) ;  /* 0x0000000400887947 */ /* 0x000fec0003800000 */
.L_x_1422:
        /* <DEDUP_REMOVED lines=11> */
.L_x_1429:
        /* <DEDUP_REMOVED lines=20> */
.L_x_1431:
[----:B------:R-:W-:Y:S05]  /*ae40*/  BSYNC.RECONVERGENT B0 ;  /* 0x0000000000007941 */ /* 0x000fea0003800200 */
.L_x_1430:
[----:B------:R-:W-:Y:S01]  /*ae50*/  IMAD.SHL.U32 R0, R0, 0x100000, RZ ;  /* 0x0010000000007824 */ /* 0x000fe200078e00ff */
[----:B------:R-:W-:-:S04]  /*ae60*/  LEA R2, R2, 0x3b800000, 0x17 ;  /* 0x3b80000002027811 */ /* 0x000fc800078eb8ff */
[----:B------:R-:W-:Y:S01]  /*ae70*/  LOP3.LUT R0, R2, R0, R7, 0xfe, !PT ;  /* 0x0000000002007212 */ /* 0x000fe200078efe07 */
[----:B------:R-:W-:Y:S06]  /*ae80*/  BRA `(.L_x_1415) ;  /* 0x0000000000f87947 */ /* 0x000fec0003800000 */
.L_x_1428:
        /* <DEDUP_REMOVED lines=20> */
.L_x_1433:
[----:B------:R-:W-:Y:S05]  /*afd0*/  BSYNC.RECONVERGENT B0 ;  /* 0x0000000000007941 */ /* 0x000fea0003800200 */
.L_x_1432:
[----:B------:R-:W-:Y:S02]  /*afe0*/  SHF.L.U32 R0, R0, 0x15, RZ ;  /* 0x0000001500007819 */ /* 0x000fe400000006ff */
[----:B------:R-:W-:-:S04]  /*aff0*/  LEA R2, R2, 0x37800000, 0x17 ;  /* 0x3780000002027811 */ /* 0x000fc800078eb8ff */
[----:B------:R-:W-:Y:S01]  /*b000*/  LOP3.LUT R0, R2, R0, R7, 0xfe, !PT ;  /* 0x0000000002007212 */ /* 0x000fe200078efe07 */
[----:B------:R-:W-:Y:S06]  /*b010*/  BRA `(.L_x_1415) ;  /* 0x0000000000947947 */ /* 0x000fec0003800000 */
.L_x_1427:
        /* <DEDUP_REMOVED lines=11> */
[----:B------:R-:W-:Y:S01]  /*b0d0*/  @!P0 MOV R0, 0x7f800001 ;  /* 0x7f80000100008802 */ /* 0x000fe20000000f00 */
[----:B------:R-:W-:Y:S01]  /*b0e0*/  @P0 IMAD.SHL.U32 R0, R2, 0x800000, RZ ;  /* 0x0080000002000824 */ /* 0x000fe200078e00ff */
[----:B------:R-:W-:Y:S06]  /*b0f0*/  BRA `(.L_x_1415) ;  /* 0x00000000005c7947 */ /* 0x000fec0003800000 */
.L_x_1414:
        /* <DEDUP_REMOVED lines=16> */
.L_x_1436:
[----:B------:R-:W-:Y:S01]  /*b200*/  IMAD.MOV.U32 R0, RZ, RZ, RZ ;  /* 0x000000ffff007224 */ /* 0x000fe200078e00ff */
[----:B------:R-:W-:Y:S06]  /*b210*/  BRA `(.L_x_1415) ;  /* 0x0000000000147947 */ /* 0x000fec0003800000 */
.L_x_1435:
[----:B------:R-:W2:Y:S02]  /*b220*/  LDG.E.64 R2, desc[UR36][R2.64] ;  /* 0x0000002402027981 */ /* 0x000ea4000c1e1b00 */
[----:B--2---:R0:W1:Y:S02]  /*b230*/  I2F.U64 R0, R2 ;  /* 0x0000000200007312 */ /* 0x0040640000301000 */
[----:B01----:R-:W-:Y:S05]  /*b240*/  BRA `(.L_x_1415) ;  /* 0x0000000000087947 */ /* 0x003fea0003800000 */
.L_x_1434:
[----:B------:R-:W2:Y:S02]  /*b250*/  LDG.E R0, desc[UR36][R2.64] ;  /* 0x0000002402007981 */ /* 0x000ea4000c1e1900 */
[----:B--2---:R-:W-:-:S07]  /*b260*/  I2FP.F32.U32 R0, R0 ;  /* 0x0000000000007245 */ /* 0x004fce0000201000 */
.L_x_1415:
[----:B------:R-:W-:Y:S05]  /*b270*/  BSYNC.RECONVERGENT B6 ;  /* 0x0000000000067941 */ /* 0x000fea0003800200 */
.L_x_1409:
[----:B---345:R-:W-:Y:S01]  /*b280*/  FMUL.RZ R4, R0, 0.15915493667125701904 ;  /* 0x3e22f98300047820 */ /* 0x038fe2000040c000 */
[----:B------:R-:W-:-:S03]  /*b290*/  UPRMT UR4, UR42, 0x9910, URZ ;  /* 0x000099102a047896 */ /* 0x000fc600080000ff */
[----:B------:R-:W3:Y:S01]  /*b2a0*/  MUFU.COS R0, R4 ;  /* 0x0000000400007308 */ /* 0x000ee20000000000 */
[----:B------:R-:W-:-:S07]  /*b2b0*/  UISETP.GT.AND UP0, UPT, UR4, 0x9, UPT ;  /* 0x000000090400788c */ /* 0x000fce000bf04270 */
[----:B012---:R-:W-:Y:S08]  /*b2c0*/  MUFU.SIN R2, R4 ;  /* 0x0000000400027308 */ /* 0x007ff00000000400 */
[----:B---3--:R-:W0:Y:S02]  /*b2d0*/  MUFU.RCP R3, R0 ;  /* 0x0000000000037308 */ /* 0x008e240000001000 */
        /* <DEDUP_REMOVED lines=11> */
[----:B0-----:R-:W-:Y:S01]  /*b390*/  STG.E.U8 desc[UR36][R16.64], R3 ;  /* 0x0000000310007986 */ /* 0x001fe2000c101124 */
[----:B------:R-:W-:Y:S05]  /*b3a0*/  EXIT ;  /* 0x000000000000794d */ /* 0x000fea0003800000 */
.L_x_1440:
[----:B------:R-:W0:Y:S02]  /*b3b0*/  F2I.S64.TRUNC R2, R2 ;  /* 0x0000000200027311 */ /* 0x000e24000020d900 */
[----:B0-----:R-:W-:-:S05]  /*b3c0*/  MOV R5, R2 ;  /* 0x0000000200057202 */ /* 0x001fca0000000f00 */
[----:B------:R-:W-:Y:S01]  /*b3d0*/  STG.E.U8 desc[UR36][R16.64], R5 ;  /* 0x0000000510007986 */ /* 0x000fe2000c101124 */
[----:B------:R-:W-:Y:S05]  /*b3e0*/  EXIT ;  /* 0x000000000000794d */ /* 0x000fea0003800000 */
.L_x_1439:
[----:B------:R-:W-:-:S09]  /*b3f0*/  UISETP.NE.AND UP0, UPT, UR4, 0x2, UPT ;  /* 0x000000020400788c */ /* 0x000fd2000bf05270 */
[----:B------:R-:W-:Y:S05]  /*b400*/  BRA.U !UP0, `(.L_x_1442) ;  /* 0x0000000108287547 */ /* 0x000fea000b800000 */
[----:B------:R-:W-:-:S09]  /*b410*/  UISETP.NE.AND UP0, UPT, UR4, 0x3, UPT ;  /* 0x000000030400788c */ /* 0x000fd2000bf05270 */
[----:B------:R-:W-:Y:S05]  /*b420*/  BRA.U !UP0, `(.L_x_1443) ;  /* 0x0000000108147547 */ /* 0x000fea000b800000 */
[----:B------:R-:W-:-:S09]  /*b430*/  UISETP.NE.AND UP0, UPT, UR4, 0x4, UPT ;  /* 0x000000040400788c */ /* 0x000fd2000bf05270 */
[----:B------:R-:W-:Y:S05]  /*b440*/  BRA.U UP0, `(.L_x_1441) ;  /* 0x0000000900387547 */ /* 0x000fea000b800000 */
[----:B------:R-:W0:Y:S02]  /*b450*/  F2I.S64.TRUNC R2, R2 ;  /* 0x0000000200027311 */ /* 0x000e24000020d900 */
[----:B0-----:R-:W-:Y:S01]  /*b460*/  STG.E.64 desc[UR36][R16.64], R2 ;  /* 0x0000000210007986 */ /* 0x001fe2000c101b24 */
[----:B------:R-:W-:Y:S05]  /*b470*/  EXIT ;  /* 0x000000000000794d */ /* 0x000fea0003800000 */
.L_x_1443:
[----:B------:R-:W0:Y:S02]  /*b480*/  F2I.FTZ.TRUNC.NTZ R3, R2 ;  /* 0x0000000200037305 */ /* 0x000e24000021f100 */
[----:B0-----:R-:W-:Y:S01]  /*b490*/  STG.E desc[UR36][R16.64], R3 ;  /* 0x0000000310007986 */ /* 0x001fe2000c101924 */
[----:B------:R-:W-:Y:S05]  /*b4a0*/  EXIT ;  /* 0x000000000000794d */ /* 0x000fea0003800000 */
.L_x_1442:
[----:B------:R-:W0:Y:S02]  /*b4b0*/  F2I.FTZ.TRUNC.NTZ R3, R2 ;  /* 0x0000000200037305 */ /* 0x000e24000021f100 */
[----:B0-----:R-:W-:Y:S01]  /*b4c0*/  STG.E.U16 desc[UR36][R16.64], R3 ;  /* 0x0000000310007986 */ /* 0x001fe2000c101524 */
[----:B------:R-:W-:Y:S05]  /*b4d0*/  EXIT ;  /* 0x000000000000794d */ /* 0x000fea0003800000 */
.L_x_1438:
[----:B------:R-:W-:-:S09]  /*b4e0*/  UISETP.GT.AND UP0, UPT, UR4, 0x6, UPT ;  /* 0x000000060400788c */ /* 0x000fd2000bf04270 */
[----:B------:R-:W-:Y:S05]  /*b4f0*/  BRA.U UP0, `(.L_x_1444) ;  /* 0x0000000100247547 */ /* 0x000fea000b800000 */
[----:B------:R-:W-:-:S09]  /*b500*/  UISETP.NE.AND UP0, UPT, UR4, 0x5, UPT ;  /* 0x000000050400788c */ /* 0x000fd2000bf05270 */
[----:B------:R-:W-:Y:S05]  /*b510*/  BRA.U !UP0, `(.L_x_1445) ;  /* 0x0000000108107547 */ /* 0x000fea000b800000 */
[----:B------:R-:W-:-:S09]  /*b520*/  UISETP.NE.AND UP0, UPT, UR4, 0x6, UPT ;  /* 0x000000060400788c */ /* 0x000fd2000bf05270 */
[----:B------:R-:W-:Y:S05]  /*b530*/  BRA.U UP0, `(.L_x_1441) ;  /* 0x0000000500fc7547 */ /* 0x000fea000b800000 */
[----:B------:R-:W-:Y:S01]  /*b540*/  STG.E desc[UR36][R16.64], R2 ;  /* 0x0000000210007986 */ /* 0x000fe2000c101924 */
[----:B------:R-:W-:Y:S05]  /*b550*/  EXIT ;  /* 0x000000000000794d */ /* 0x000fea0003800000 */
.L_x_1445:
[----:B------:R-:W-:-:S05]  /*b560*/  F2FP.F16.F32.PACK_AB R2, RZ, R2 ;  /* 0x00000002ff02723e */ /* 0x000fca00000000ff */
[----:B------:R-:W-:Y:S01]  /*b570*/  STG.E.U16 desc[UR36][R16.64], R2 ;  /* 0x0000000210007986 */ /* 0x000fe2000c101524 */
[----:B------:R-:W-:Y:S05]  /*b580*/  EXIT ;  /* 0x000000000000794d */ /* 0x000fea0003800000 */
.L_x_1444:
[----:B------:R-:W-:-:S09]  /*b590*/  UISETP.NE.AND UP0, UPT, UR4, 0x7, UPT ;  /* 0x000000070400788c */ /* 0x000fd2000bf05270 */
[----:B------:R-:W-:Y:S05]  /*b5a0*/  BRA.U !UP0, `(.L_x_1446) ;  /* 0x00000001082c7547 */ /* 0x000fea000b800000 */
[----:B------:R-:W-:-:S09]  /*b5b0*/  UISETP.NE.AND UP0, UPT, UR4, 0x8, UPT ;  /* 0x000000080400788c */ /* 0x000fd2000bf05270 */
[----:B------:R-:W-:Y:S05]  /*b5c0*/  BRA.U !UP0, `(.L_x_1447) ;  /* 0x0000000108147547 */ /* 0x000fea000b800000 */
[----:B------:R-:W-:-:S09]  /*b5d0*/  UISETP.NE.AND UP0, UPT, UR4, 0x9, UPT ;  /* 0x000000090400788c */ /* 0x000fd2000bf05270 */
[----:B------:R-:W-:Y:S05]  /*b5e0*/  BRA.U UP0, `(.L_x_1441) ;  /* 0x0000000500d07547 */ /* 0x000fea000b800000 */
[----:B------:R-:W-:-:S05]  /*b5f0*/  IMAD.MOV.U32 R3, RZ, RZ, RZ ;  /* 0x000000ffff037224 */ /* 0x000fca00078e00ff */
[----:B------:R-:W-:Y:S01]  /*b600*/  STG.E.64 desc[UR36][R16.64], R2 ;  /* 0x0000000210007986 */ /* 0x000fe2000c101b24 */
[----:B------:R-:W-:Y:S05]  /*b610*/  EXIT ;  /* 0x000000000000794d */ /* 0x000fea0003800000 */
.L_x_1447:
[----:B------:R-:W-:-:S04]  /*b620*/  F2FP.F16.F32.PACK_AB R3, RZ, R2 ;  /* 0x00000002ff03723e */ /* 0x000fc800000000ff */
[----:B------:R-:W-:-:S05]  /*b630*/  PRMT R3, R3, 0x5410, RZ ;  /* 0x0000541003037816 */ /* 0x000fca00000000ff */
[----:B------:R-:W-:Y:S01]  /*b640*/  STG.E desc[UR36][R16.64], R3 ;  /* 0x0000000310007986 */ /* 0x000fe2000c101924 */
[----:B------:R-:W-:Y:S05]  /*b650*/  EXIT ;  /* 0x000000000000794d */ /* 0x000fea0003800000 */
.L_x_1446:
[----:B------:R-:W-:-:S06]  /*b660*/  FMUL.FTZ R2, R2, 1 ;  /* 0x3f80000002027820 */ /* 0x000fcc0000410000 */
[----:B------:R-:W0:Y:S02]  /*b670*/  F2F.F64.F32 R2, R2 ;  /* 0x0000000200027310 */ /* 0x000e240000201800 */
[----:B0-----:R-:W-:Y:S01]  /*b680*/  STG.E.64 desc[UR36][R16.64], R2 ;  /* 0x0000000210007986 */ /* 0x001fe2000c101b24 */
[----:B------:R-:W-:Y:S05]  /*b690*/  EXIT ;  /* 0x000000000000794d */ /* 0x000fea0003800000 */
.L_x_1437:
        /* <DEDUP_REMOVED lines=11> */
[----:B0-----:R-:W-:Y:S01]  /*b750*/  STG.E.U16 desc[UR36][R16.64], R3 ;  /* 0x0000000310007986 */ /* 0x001fe2000c101524 */
[----:B------:R-:W-:Y:S05]  /*b760*/  EXIT ;  /* 0x000000000000794d */ /* 0x000fea0003800000 */
.L_x_1451:
        /* <DEDUP_REMOVED lines=16> */
.L_x_1454:
[----:B------:R-:W-:-:S04]  /*b870*/  SHF.R.U32.HI R2, RZ, 0x18, R2 ;  /* 0x00000018ff027819 */ /* 0x000fc80000011602 */
[----:B------:R-:W-:-:S04]  /*b880*/  LOP3.LUT R2, R3, 0x80, R2, 0xf8, !PT ;  /* 0x0000008003027812 */ /* 0x000fc800078ef802 */
[----:B------:R-:W-:-:S07]  /*b890*/  PRMT R8, R2, 0x7610, R8 ;  /* 0x0000761002087816 */ /* 0x000fce0000000008 */
.L_x_1453:
[----:B------:R-:W-:Y:S05]  /*b8a0*/  BSYNC.RECONVERGENT B0 ;  /* 0x0000000000007941 */ /* 0x000fea0003800200 */
.L_x_1452:
[----:B------:R-:W-:Y:S01]  /*b8b0*/  STG.E.U8 desc[UR36][R16.64], R8 ;  /* 0x0000000810007986 */ /* 0x000fe2000c101124 */
[----:B------:R-:W-:Y:S05]  /*b8c0*/  EXIT ;  /* 0x000000000000794d */ /* 0x000fea0003800000 */
.L_x_1450:
        /* <DEDUP_REMOVED lines=16> */
.L_x_1457:
[----:B------:R-:W-:-:S04]  /*b9d0*/  SHF.R.U32.HI R2, RZ, 0x18, R2 ;  /* 0x00000018ff027819 */ /* 0x000fc80000011602 */
[----:B------:R-:W-:-:S04]  /*b9e0*/  LOP3.LUT R3, R3, 0x80, R2, 0xf8, !PT ;  /* 0x0000008003037812 */ /* 0x000fc800078ef802 */
[----:B------:R-:W-:-:S07]  /*b9f0*/  PRMT R8, R3, 0x7610, R8 ;  /* 0x0000761003087816 */ /* 0x000fce0000000008 */
.L_x_1456:
[----:B------:R-:W-:Y:S05]  /*ba00*/  BSYNC.RECONVERGENT B0 ;  /* 0x0000000000007941 */ /* 0x000fea0003800200 */
.L_x_1455:
[----:B------:R-:W-:Y:S01]  /*ba10*/  STG.E.U8 desc[UR36][R16.64], R8 ;  /* 0x0000000810007986 */ /* 0x000fe2000c101124 */
[----:B------:R-:W-:Y:S05]  /*ba20*/  EXIT ;  /* 0x000000000000794d */ /* 0x000fea0003800000 */
.L_x_1449:
        /* <DEDUP_REMOVED lines=21> */
.L_x_1459:
[----:B------:R-:W0:Y:S02]  /*bb80*/  F2I.U64.TRUNC R2, R2 ;  /* 0x0000000200027311 */ /* 0x000e24000020d800 */
[----:B0-----:R-:W-:Y:S01]  /*bb90*/  STG.E.64 desc[UR36][R16.64], R2 ;  /* 0x0000000210007986 */ /* 0x001fe2000c101b24 */
[----:B------:R-:W-:Y:S05]  /*bba0*/  EXIT ;  /* 0x000000000000794d */ /* 0x000fea0003800000 */
.L_x_1458:
[----:B------:R-:W0:Y:S02]  /*bbb0*/  F2I.FTZ.U32.TRUNC.NTZ R3, R2 ;  /* 0x0000000200037305 */ /* 0x000e24000021f000 */
[----:B0-----:R-:W-:Y:S01]  /*bbc0*/  STG.E desc[UR36][R16.64], R3 ;  /* 0x0000000310007986 */ /* 0x001fe2000c101924 */
[----:B------:R-:W-:Y:S05]  /*bbd0*/  EXIT ;  /* 0x000000000000794d */ /* 0x000fea0003800000 */
.L_x_1448:
        /* <DEDUP_REMOVED lines=8> */
[----:B------:R-:W-:Y:S01]  /*bc60*/  STG.E.U8 desc[UR36][R16.64], R3 ;  /* 0x0000000310007986 */ /* 0x000fe2000c101124 */
[----:B------:R-:W-:Y:S05]  /*bc70*/  EXIT ;  /* 0x000000000000794d */ /* 0x000fea0003800000 */
.L_x_1461:
[----:B------:R-:W-:Y:S01]  /*bc80*/  FMUL.FTZ R4, R2, 1 ;  /* 0x3f80000002047820 */ /* 0x000fe20000410000 */
[----:B------:R-:W-:-:S05]  /*bc90*/  CS2R R6, SRZ ;  /* 0x0000000000067805 */ /* 0x000fca000001ff00 */
[----:B------:R-:W0:Y:S02]  /*bca0*/  F2F.F64.F32 R4, R4 ;  /* 0x0000000400047310 */ /* 0x000e240000201800 */
[----:B0-----:R-:W-:Y:S01]  /*bcb0*/  STG.E.128 desc[UR36][R16.64], R4 ;  /* 0x0000000410007986 */ /* 0x001fe2000c101d24 */
[----:B------:R-:W-:Y:S05]  /*bcc0*/  EXIT ;  /* 0x000000000000794d */ /* 0x000fea0003800000 */
.L_x_1460:
[----:B------:R-:W-:-:S09]  /*bcd0*/  UISETP.NE.AND UP0, UPT, UR4, 0xf, UPT ;  /* 0x0000000f0400788c */ /* 0x000fd2000bf05270 */
[----:B------:R-:W-:Y:S05]  /*bce0*/  BRA.U !UP0, `(.L_x_1462) ;  /* 0x0000000108e07547 */ /* 0x000fea000b800000 */
[----:B------:R-:W-:-:S09]  /*bcf0*/  UISETP.NE.AND UP0, UPT, UR4, 0x17, UPT ;  /* 0x000000170400788c */ /* 0x000fd2000bf05270 */
[----:B------:R-:W-:Y:S05]  /*bd00*/  BRA.U !UP0, `(.L_x_1463) ;  /* 0x00000001088c7547 */ /* 0x000fea000b800000 */
[----:B------:R-:W-:-:S09]  /*bd10*/  UISETP.NE.AND UP0, UPT, UR4, 0x18, UPT ;  /* 0x000000180400788c */ /* 0x000fd2000bf05270 */
[----:B------:R-:W-:Y:S05]  /*bd20*/  BRA.U !UP0, `(.L_x_1464) ;  /* 0x0000000108447547 */ /* 0x000fea000b800000 */
.L_x_1441:
        /* <DEDUP_REMOVED lines=16> */
.L_x_1465:
[----:B------:R-:W-:Y:S05]  /*be30*/  EXIT ;  /* 0x000000000000794d */ /* 0x000fea0003800000 */
.L_x_1464:
        /* <DEDUP_REMOVED lines=12> */
.L_x_1467:
[----:B------:R-:W-:Y:S05]  /*bf00*/  BSYNC.RECONVERGENT B0 ;  /* 0x0000000000007941 */ /* 0x000fea0003800200 */
.L_x_1466:
[----:B------:R-:W-:-:S05]  /*bf10*/  LOP3.LUT R3, R0, 0x80, R5, 0xf8, !PT ;  /* 0x0000008000037812 */ /* 0x000fca00078ef805 */
[----:B------:R-:W-:Y:S01]  /*bf20*/  STG.E.U8 desc[UR36][R16.64], R3 ;  /* 0x0000000310007986 */ /* 0x000fe2000c101124 */
[----:B------:R-:W-:Y:S05]  /*bf30*/  EXIT ;  /* 0x000000000000794d */ /* 0x000fea0003800000 */
.L_x_1463:
        /* <DEDUP_REMOVED lines=11> */
.L_x_1469:
[----:B------:R-:W-:Y:S01]  /*bff0*/  HFMA2 R0, -RZ, RZ, 0, 7.569789886474609375e-06 ;  /* 0x0000007fff007431 */ /* 0x000fe200000001ff */
[----:B------:R-:W-:-:S04]  /*c000*/  ISETP.GT.U32.AND P0, PT, R4, 0x7f800000, PT ;  /* 0x7f8000000400780c */ /* 0x000fc80003f04070 */
[----:B------:R-:W-:-:S09]  /*c010*/  SEL R0, R0, 0x7c, P0 ;  /* 0x0000007c00007807 */ /* 0x000fd20000000000 */
.L_x_1470:
[----:B------:R-:W-:Y:S05]  /*c020*/  BSYNC.RECONVERGENT B0 ;  /* 0x0000000000007941 */ /* 0x000fea0003800200 */
.L_x_1468:
[----:B------:R-:W-:-:S04]  /*c030*/  SHF.R.U32.HI R3, RZ, 0x18, R2 ;  /* 0x00000018ff037819 */ /* 0x000fc80000011602 */
[----:B------:R-:W-:-:S05]  /*c040*/  LOP3.LUT R3, R0, 0x80, R3, 0xf8, !PT ;  /* 0x0000008000037812 */ /* 0x000fca00078ef803 */
[----:B------:R-:W-:Y:S01]  /*c050*/  STG.E.U8 desc[UR36][R16.64], R3 ;  /* 0x0000000310007986 */ /* 0x000fe2000c101124 */
[----:B------:R-:W-:Y:S05]  /*c060*/  EXIT ;  /* 0x000000000000794d */ /* 0x000fea0003800000 */
.L_x_1462:
[----:B------:R-:W-:-:S05]  /*c070*/  F2FP.BF16.F32.PACK_AB R2, RZ, R2 ;  /* 0x00000002ff02723e */ /* 0x000fca00000010ff */
[----:B------:R-:W-:Y:S01]  /*c080*/  STG.E.U16 desc[UR36][R16.64], R2 ;  /* 0x0000000210007986 */ /* 0x000fe2000c101524 */
[----:B------:R-:W-:Y:S05]  /*c090*/  EXIT ;  /* 0x000000000000794d */ /* 0x000fea0003800000 */
.L_x_1471:
        /* <DEDUP_REMOVED lines=14> */
.L_x_6602:


//--------------------- .text._ZN2at6native27unrolled_elementwise_kernelIZZZNS0_15tan_kernel_cudaERNS_18TensorIteratorBaseEENKUlvE0_clEvENKUlvE0_clEvEUlfE_St5arrayIPcLm2EELi4E23TrivialOffsetCalculatorILi1EjESB_NS0_6memory12LoadWithCastILi1EEENSC_13StoreWithCastILi1EEEEEviT_T0_T2_T3_T4_T5_ --------------------------
	.section	.text._ZN2at6native27unrolled_elementwise_kernelIZZZNS0_15tan_kernel_cudaERNS_18TensorIteratorBaseEENKUlvE0_clEvENKUlvE0_clEvEUlfE_St5arrayIPcLm2EELi4E23TrivialOffsetCalculatorILi1EjESB_NS0_6memory12LoadWithCastILi1EEENSC_13StoreWithCastILi1EEEEEviT_T0_T2_T3_T4_T5_,"ax",@progbits
	.align	128
        .global         _ZN2at6native27unrolled_elementwise_kernelIZZZNS0_15tan_kernel_cudaERNS_18TensorIteratorBaseEENKUlvE0_clEvENKUlvE0_clEvEUlfE_St5arrayIPcLm2EELi4E23TrivialOffsetCalculatorILi1EjESB_NS0_6memory12LoadWithCastILi1EEENSC_13StoreWithCastILi1EEEEEviT_T0_T2_T3_T4_T5_
        .type           _ZN2at6native27unrolled_elementwise_kernelIZZZNS0_15tan_kernel_cudaERNS_18TensorIteratorBaseEENKUlvE0_clEvENKUlvE0_clEvEUlfE_St5arrayIPcLm2EELi4E23TrivialOffsetCalculatorILi1EjESB_NS0_6memory12LoadWithCastILi1EEENSC_13StoreWithCastILi1EEEEEviT_T0_T2_T3_T4_T5_,@function
        .size           _ZN2at6native27unrolled_elementwise_kernelIZZZNS0_15tan_kernel_cudaERNS_18TensorIteratorBaseEENKUlvE0_clEvENKUlvE0_clEvEUlfE_St5arrayIPcLm2EELi4E23TrivialOffsetCalculatorILi1EjESB_NS0_6memory12LoadWithCastILi1EEENSC_13StoreWithCastILi1EEEEEviT_T0_T2_T3_T4_T5_,(.L_x_6603 - _ZN2at6native27unrolled_elementwise_kernelIZZZNS0_15tan_kernel_cudaERNS_18TensorIteratorBaseEENKUlvE0_clEvENKUlvE0_clEvEUlfE_St5arrayIPcLm2EELi4E23TrivialOffsetCalculatorILi1EjESB_NS0_6memory12LoadWithCastILi1EEENSC_13StoreWithCastILi1EEEEEviT_T0_T2_T3_T4_T5_)
        .other          _ZN2at6native27unrolled_elementwise_kernelIZZZNS0_15tan_kernel_cudaERNS_18TensorIteratorBaseEENKUlvE0_clEvENKUlvE0_clEvEUlfE_St5arrayIPcLm2EELi4E23TrivialOffsetCalculatorILi1EjESB_NS0_6memory12LoadWithCastILi1EEENSC_13StoreWithCastILi1EEEEEviT_T0_T2_T3_T4_T5_,@"STO_CUDA_ENTRY STV_DEFAULT"
_ZN2at6native27unrolled_elementwise_kernelIZZZNS0_15tan_kernel_cudaERNS_18TensorIteratorBaseEENKUlvE0_clEvENKUlvE0_clEvEUlfE_St5arrayIPcLm2EELi4E23TrivialOffsetCalculatorILi1EjESB_NS0_6memory12LoadWithCastILi1EEENSC_13StoreWithCastILi1EEEEEviT_T0_T2_T3_T4_T5_:
.text._ZN2at6native27unrolled_elementwise_kernelIZZZNS0_15tan_kernel_cudaERNS_18TensorIteratorBaseEENKUlvE0_clEvENKUlvE0_clEvEUlfE_St5arrayIPcLm2EELi4E23TrivialOffsetCalculatorILi1EjESB_NS0_6memory12LoadWithCastILi1EEENSC_13StoreWithCastILi1EEEEEviT_T0_T2_T3_T4_T5_:
[----:B------:R-:W0:Y:S01]  /*0000*/  LDC R1, c[0x0][0x37c] ;  /* 0x0000df00ff017b82 */ /* 0x000e220000000800 */
[----:B------:R-:W1:Y:S07]  /*0010*/  S2R R2, SR_CTAID.X ;  /* 0x0000000000027919 */ /* 0x000e6e0000002500 */
[----:B------:R-:W1:Y:S01]  /*0020*/  LDC R17, c[0x0][0x380] ;  /* 0x0000e000ff117b82 */ /* 0x000e620000000800 */
[----:B------:R-:W2:Y:S01]  /*0030*/  LDCU.64 UR36, c[0x0][0x358] ;  /* 0x00006b00ff2477ac */ /* 0x000ea20008000a00 */
[----:B------:R-:W-:Y:S01]  /*0040*/  BSSY.RECONVERGENT B7, `(.L_x_1472) ;  /* 0x00000f4000077945 */ /* 0x000fe20003800200 */
[----:B------:R-:W3:Y:S01]  /*0050*/  S2R R24, SR_TID.X ;  /* 0x0000000000187919 */ /* 0x000ee20000002100 */
[----:B------:R-:W-:Y:S01]  /*0060*/  IMAD.MOV.U32 R22, RZ, RZ, RZ ;  /* 0x000000ffff167224 */ /* 0x000fe200078e00ff */
        /* <DEDUP_REMOVED lines=8> */
[----:B------:R-:W-:Y:S01]  /*00f0*/  BSSY.RECONVERGENT B6, `(.L_x_1474) ;  /* 0x00000e7000067945 */ /* 0x000fe20003800200 */
        /* <DEDUP_REMOVED lines=17> */
.L_x_1478:
[----:B------:R-:W2:Y:S02]  /*0210*/  LDG.E.U8 R4, desc[UR36][R4.64] ;  /* 0x0000002404047981 */ /* 0x000ea4000c1e1100 */
[----:B--2---:R-:W-:Y:S01]  /*0220*/  I2FP.F32.U32 R22, R4 ;  /* 0x0000000400167245 */ /* 0x004fe20000201000 */
[----:B------:R-:W-:Y:S06]  /*0230*/  BRA `(.L_x_1480) ;  /* 0x0000000c00487947 */ /* 0x000fec0003800000 */
.L_x_1477:
[----:B------:R-:W-:-:S09]  /*0240*/  UISETP.NE.AND UP0, UPT, UR4, 0x2, UPT ;  /* 0x000000020400788c */ /* 0x000fd2000bf05270 */
[----:B------:R-:W-:Y:S05]  /*0250*/  BRA.U !UP0, `(.L_x_1481) ;  /* 0x0000000108287547 */ /* 0x000fea000b800000 */
[----:B------:R-:W-:-:S09]  /*0260*/  UISETP.NE.AND UP0, UPT, UR4, 0x3, UPT ;  /* 0x000000030400788c */ /* 0x000fd2000bf05270 */
[----:B------:R-:W-:Y:S05]  /*0270*/  BRA.U !UP0, `(.L_x_1482) ;  /* 0x0000000108147547 */ /* 0x000fea000b800000 */
[----:B------:R-:W-:-:S09]  /*0280*/  UISETP.NE.AND UP0, UPT, UR4, 0x4, UPT ;  /* 0x000000040400788c */ /* 0x000fd2000bf05270 */
[----:B------:R-:W-:Y:S05]  /*0290*/  BRA.U UP0, `(.L_x_1479) ;  /* 0x0000000900b47547 */ /* 0x000fea000b800000 */
[----:B------:R-:W2:Y:S02]  /*02a0*/  LDG.E.64 R22, desc[UR36][R4.64] ;  /* 0x0000002404167981 */ /* 0x000ea4000c1e1b00 */
[----:B--2---:R0:W1:Y:S02]  /*02b0*/  I2F.S64 R22, R22 ;  /* 0x0000001600167312 */ /* 0x0040640000301400 */
[----:B01----:R-:W-:Y:S05]  /*02c0*/  BRA `(.L_x_1480) ;  /* 0x0000000c00247947 */ /* 0x003fea0003800000 */
.L_x_1482:
[----:B------:R-:W2:Y:S02]  /*02d0*/  LDG.E R4, desc[UR36][R4.64] ;  /* 0x0000002404047981 */ /* 0x000ea4000c1e1900 */
[----:B--2---:R-:W-:Y:S01]  /*02e0*/  I2FP.F32.S32 R22, R4 ;  /* 0x0000000400167245 */ /* 0x004fe20000201400 */
[----:B------:R-:W-:Y:S06]  /*02f0*/  BRA `(.L_x_1480) ;  /* 0x0000000c00187947 */ /* 0x000fec0003800000 */
.L_x_1481:
[----:B------:R-:W2:Y:S02]  /*0300*/  LDG.E.U16 R4, desc[UR36][R4.64] ;  /* 0x0000002404047981 */ /* 0x000ea4000c1e1500 */
[----:B--2---:R0:W1:Y:S01]  /*0310*/  I2F.S16 R22, R4 ;  /* 0x0000000400167306 */ /* 0x0040620000101400 */
[----:B------:R-:W-:Y:S05]  /*0320*/  BRA `(.L_x_1480) ;  /* 0x0000000c000c7947 */ /* 0x000fea0003800000 */
.L_x_1476:
        /* <DEDUP_REMOVED lines=8> */
.L_x_1484:
[----:B------:R-:W2:Y:S02]  /*03b0*/  LDG.E.U16 R4, desc[UR36][R4.64] ;  /* 0x0000002404047981 */ /* 0x000ea4000c1e1500 */
[----:B--2---:R-:W-:Y:S01]  /*03c0*/  HADD2.F32 R22, -RZ, R4.H0_H0 ;  /* 0x20000004ff167230 */ /* 0x004fe20000004100 */
[----:B------:R-:W-:Y:S06]  /*03d0*/  BRA `(.L_x_1480) ;  /* 0x0000000800e07947 */ /* 0x000fec0003800000 */
.L_x_1483:
        /* <DEDUP_REMOVED lines=8> */
.L_x_1486:
[----:B------:R-:W2:Y:S02]  /*0460*/  LDG.E.U16 R4, desc[UR36][R4.64] ;  /* 0x0000002404047981 */ /* 0x000ea4000c1e1500 */
[----:B--2---:R-:W-:Y:S01]  /*0470*/  HADD2.F32 R22, -RZ, R4.H0_H0 ;  /* 0x20000004ff167230 */ /* 0x004fe20000004100 */
[----:B------:R-:W-:Y:S06]  /*0480*/  BRA `(.L_x_1480) ;  /* 0x0000000800b47947 */ /* 0x000fec0003800000 */
.L_x_1485:
        /* <DEDUP_REMOVED lines=11> */
.L_x_1475:
        /* <DEDUP_REMOVED lines=12> */
.L_x_1489:
        /* <DEDUP_REMOVED lines=11> */
.L_x_1488:
        /* <DEDUP_REMOVED lines=25> */
.L_x_1491:
        /* <DEDUP_REMOVED lines=11> */
[----:B------:R-:W-:Y:S01]  /*08f0*/  LOP3.LUT R22, R0, 0x80000000, R3, 0xf8, !PT ;  /* 0x8000000000167812 */ /* 0x000fe200078ef803 */
[----:B------:R-:W-:Y:S06]  /*0900*/  BRA `(.L_x_1480) ;  /* 0x0000000400947947 */ /* 0x000fec0003800000 */
.L_x_1490:
[----:B------:R-:W2:Y:S02]  /*0910*/  LDG.E.U16 R4, desc[UR36][R4.64] ;  /* 0x0000002404047981 */ /* 0x000ea4000c1e1500 */
[----:B--2---:R-:W-:Y:S01]  /*0920*/  IMAD.U32 R22, R4, 0x10000, RZ ;  /* 0x0001000004167824 */ /* 0x004fe200078e00ff */
[----:B------:R-:W-:Y:S06]  /*0930*/  BRA `(.L_x_1480) ;  /* 0x0000000400887947 */ /* 0x000fec0003800000 */
.L_x_1487:
        /* <DEDUP_REMOVED lines=11> */
.L_x_1494:
        /* <DEDUP_REMOVED lines=20> */
.L_x_1496:
[----:B------:R-:W-:Y:S05]  /*0b30*/  BSYNC.RECONVERGENT B0 ;  /* 0x0000000000007941 */ /* 0x000fea0003800200 */
.L_x_1495:
[----:B------:R-:W-:Y:S01]  /*0b40*/  IMAD.SHL.U32 R0, R0, 0x100000, RZ ;  /* 0x0010000000007824 */ /* 0x000fe200078e00ff */
[----:B------:R-:W-:-:S04]  /*0b50*/  LEA R3, R3, 0x3b800000, 0x17 ;  /* 0x3b80000003037811 */ /* 0x000fc800078eb8ff */
[----:B------:R-:W-:Y:S01]  /*0b60*/  LOP3.LUT R22, R3, R0, R7, 0xfe, !PT ;  /* 0x0000000003167212 */ /* 0x000fe200078efe07 */
[----:B------:R-:W-:Y:S06]  /*0b70*/  BRA `(.L_x_1480) ;  /* 0x0000000000f87947 */ /* 0x000fec0003800000 */
.L_x_1493:
        /* <DEDUP_REMOVED lines=20> */
.L_x_1498:
[----:B------:R-:W-:Y:S05]  /*0cc0*/  BSYNC.RECONVERGENT B0 ;  /* 0x0000000000007941 */ /* 0x000fea0003800200 */
.L_x_1497:
[----:B------:R-:W-:Y:S01]  /*0cd0*/  IMAD.SHL.U32 R0, R0, 0x200000, RZ ;  /* 0x0020000000007824 */ /* 0x000fe200078e00ff */
[----:B------:R-:W-:-:S04]  /*0ce0*/  LEA R3, R3, 0x37800000, 0x17 ;  /* 0x3780000003037811 */ /* 0x000fc800078eb8ff */
[----:B------:R-:W-:Y:S01]  /*0cf0*/  LOP3.LUT R22, R3, R0, R7, 0xfe, !PT ;  /* 0x0000000003167212 */ /* 0x000fe200078efe07 */
[----:B------:R-:W-:Y:S06]  /*0d00*/  BRA `(.L_x_1480) ;  /* 0x0000000000947947 */ /* 0x000fec0003800000 */
.L_x_1492:
[----:B------:R-:W-:-:S09]  /*0d10*/  UISETP.NE.AND UP0, UPT, UR4, 0x1c, UPT ;  /* 0x0000001c0400788c */ /* 0x000fd2000bf05270 */
[----:B------:R-:W-:Y:S05]  /*0d20*/  BRA.U !UP0, `(.L_x_1499) ;  /* 0x0000000108847547 */ /* 0x000fea000b800000 */
[----:B------:R-:W-:-:S09]  /*0d30*/  UISETP.NE.AND UP0, UPT, UR4, 0x1d, UPT ;  /* 0x0000001d0400788c */ /* 0x000fd2000bf05270 */
[----:B------:R-:W-:Y:S05]  /*0d40*/  BRA.U !UP0, `(.L_x_1500) ;  /* 0x0000000108707547 */ /* 0x000fea000b800000 */
[----:B------:R-:W-:-:S09]  /*0d50*/  UISETP.NE.AND UP0, UPT, UR4, 0x2c, UPT ;  /* 0x0000002c0400788c */ /* 0x000fd2000bf05270 */
[----:B------:R-:W-:Y:S05]  /*0d60*/  BRA.U !UP0, `(.L_x_1501) ;  /* 0x0000000108487547 */ /* 0x000fea000b800000 */
.L_x_1479:
        /* <DEDUP_REMOVED lines=16> */
.L_x_1502:
[----:B------:R-:W-:Y:S01]  /*0e70*/  IMAD.MOV.U32 R22, RZ, RZ, RZ ;  /* 0x000000ffff167224 */ /* 0x000fe200078e00ff */
[----:B------:R-:W-:Y:S06]  /*0e80*/  BRA `(.L_x_1480) ;  /* 0x0000000000347947 */ /* 0x000fec0003800000 */
.L_x_1501:
[----:B------:R-:W2:Y:S01]  /*0e90*/  LDG.E.U8 R4, desc[UR36][R4.64] ;  /* 0x0000002404047981 */ /* 0x000ea2000c1e1100 */
[----:B------:R-:W-:Y:S01]  /*0ea0*/  IMAD.MOV.U32 R22, RZ, RZ, 0x400000 ;  /* 0x00400000ff167424 */ /* 0x000fe200078e00ff */
[----:B--2---:R-:W-:-:S13]  /*0eb0*/  ISETP.NE.AND P0, PT, R4, RZ, PT ;  /* 0x000000ff0400720c */ /* 0x004fda0003f05270 */
[----:B------:R-:W-:Y:S05]  /*0ec0*/  @!P0 BRA `(.L_x_1480) ;  /* 0x0000000000248947 */ /* 0x000fea0003800000 */
[----:B------:R-:W-:-:S13]  /*0ed0*/  ISETP.NE.AND P0, PT, R4, 0xff, PT ;  /* 0x000000ff0400780c */ /* 0x000fda0003f05270 */
[----:B------:R-:W-:Y:S02]  /*0ee0*/  @!P0 IMAD.MOV.U32 R22, RZ, RZ, 0x7f800001 ;  /* 0x7f800001ff168424 */ /* 0x000fe400078e00ff */
[----:B------:R-:W-:Y:S01]  /*0ef0*/  @P0 IMAD.SHL.U32 R22, R4, 0x800000, RZ ;  /* 0x0080000004160824 */ /* 0x000fe200078e00ff */
[----:B------:R-:W-:Y:S06]  /*0f00*/  BRA `(.L_x_1480) ;  /* 0x0000000000147947 */ /* 0x000fec0003800000 */
.L_x_1500:
[----:B------:R-:W2:Y:S02]  /*0f10*/  LDG.E.64 R22, desc[UR36][R4.64] ;  /* 0x0000002404167981 */ /* 0x000ea4000c1e1b00 */
[----:B--2---:R0:W1:Y:S02]  /*0f20*/  I2F.U64 R22, R22 ;  /* 0x0000001600167312 */ /* 0x0040640000301000 */
[----:B01----:R-:W-:Y:S05]  /*0f30*/  BRA `(.L_x_1480) ;  /* 0x0000000000087947 */ /* 0x003fea0003800000 */
.L_x_1499:
[----:B------:R-:W2:Y:S02]  /*0f40*/  LDG.E R4, desc[UR36][R4.64] ;  /* 0x0000002404047981 */ /* 0x000ea4000c1e1900 */
[----:B--2---:R-:W-:-:S07]  /*0f50*/  I2FP.F32.U32 R22, R4 ;  /* 0x0000000400167245 */ /* 0x004fce0000201000 */
.L_x_1480:
[----:B------:R-:W-:Y:S05]  /*0f60*/  BSYNC.RECONVERGENT B6 ;  /* 0x0000000000067941 */ /* 0x000fea0003800200 */
.L_x_1474:
[----:B------:R-:W-:-:S07]  /*0f70*/  VIADD R24, R25, 0x80 ;  /* 0x0000008019187836 */ /* 0x000fce0000000000 */
.L_x_1473:
[----:B------:R-:W-:Y:S05]  /*0f80*/  BSYNC.RECONVERGENT B7 ;  /* 0x0000000000077941 */ /* 0x000fea0003800200 */
.L_x_1472:
[----:B------:R-:W-:Y:S01]  /*0f90*/  ISETP.GE.AND P0, PT, R24, R17, PT ;  /* 0x000000111800720c */ /* 0x000fe20003f06270 */
[----:B------:R-:W-:Y:S01]  /*0fa0*/  BSSY.RECONVERGENT B7, `(.L_x_1503) ;  /* 0x00000ef000077945 */ /* 0x000fe20003800200 */
[----:B------:R-:W-:-:S11]  /*0fb0*/  IMAD.MOV.U32 R16, RZ, RZ, RZ ;  /* 0x000000ffff107224 */ /* 0x000fd600078e00ff */
[----:B------:R-:W-:Y:S05]  /*0fc0*/  @P0 BRA `(.L_x_1504) ;  /* 0x0000000c00b00947 */ /* 0x000fea0003800000 */
[----:B0-2-4-:R-:W0:Y:S01]  /*0fd0*/  LDC.64 R4, c[0x0][0x390] ;  /* 0x0000e400ff047b82 */ /* 0x015e220000000a00 */
[----:B------:R-:W2:Y:S01]  /*0fe0*/  LDCU UR5, c[0x0][0x3a0] ;  /* 0x00007400ff0577ac */ /* 0x000ea20008000800 */
[----:B------:R-:W-:Y:S01]  /*0ff0*/  IMAD R0, R2, 0x200, R24 ;  /* 0x0000020002007824 */ /* 0x000fe200078e0218 */
[----:B------:R-:W-:Y:S01]  /*1000*/  BSSY.RECONVERGENT B6, `(.L_x_1505) ;  /* 0x00000e7000067945 */ /* 0x000fe20003800200 */
[----:B------:R-:W-:-:S04]  /*1010*/  UPRMT UR4, UR38, 0x9910, URZ ;  /* 0x0000991026047896 */ /* 0x000fc800080000ff */
[----:B------:R-:W-:Y:S01]  /*1020*/  UISETP.GT.AND UP0, UPT, UR4, 0x9, UPT ;  /* 0x000000090400788c */ /* 0x000fe2000bf04270 */
[----:B--2---:R-:W-:-:S05]  /*1030*/  IMAD R3, R0, UR5, RZ ;  /* 0x0000000500037c24 */ /* 0x004fca000f8e02ff */
        /* <DEDUP_REMOVED lines=12> */
[----:B--2---:R4:W0:Y:S01]  /*1100*/  I2F.S16 R16, R4 ;  /* 0x0000000400107306 */ /* 0x0048220000101400 */
[----:B------:R-:W-:Y:S05]  /*1110*/  BRA `(.L_x_1511) ;  /* 0x0000000c00547947 */ /* 0x000fea0003800000 */
.L_x_1509:
[----:B------:R-:W2:Y:S02]  /*1120*/  LDG.E.U8 R4, desc[UR36][R4.64] ;  /* 0x0000002404047981 */ /* 0x000ea4000c1e1100 */
[----:B--2---:R-:W-:Y:S01]  /*1130*/  I2FP.F32.U32 R16, R4 ;  /* 0x0000000400107245 */ /* 0x004fe20000201000 */
[----:B------:R-:W-:Y:S06]  /*1140*/  BRA `(.L_x_1511) ;  /* 0x0000000c00487947 */ /* 0x000fec0003800000 */
.L_x_1508:
[----:B------:R-:W-:-:S09]  /*1150*/  UISETP.NE.AND UP0, UPT, UR4, 0x2, UPT ;  /* 0x000000020400788c */ /* 0x000fd2000bf05270 */
[----:B------:R-:W-:Y:S05]  /*1160*/  BRA.U !UP0, `(.L_x_1512) ;  /* 0x0000000108287547 */ /* 0x000fea000b800000 */
[----:B------:R-:W-:-:S09]  /*1170*/  UISETP.NE.AND UP0, UPT, UR4, 0x3, UPT ;  /* 0x000000030400788c */ /* 0x000fd2000bf05270 */
[----:B------:R-:W-:Y:S05]  /*1180*/  BRA.U !UP0, `(.L_x_1513) ;  /* 0x0000000108147547 */ /* 0x000fea000b800000 */
[----:B------:R-:W-:-:S09]  /*1190*/  UISETP.NE.AND UP0, UPT, UR4, 0x4, UPT ;  /* 0x000000040400788c */ /* 0x000fd2000bf05270 */
[----:B------:R-:W-:Y:S05]  /*11a0*/  BRA.U UP0, `(.L_x_1510) ;  /* 0x0000000900d47547 */ /* 0x000fea000b800000 */
[----:B------:R-:W2:Y:S02]  /*11b0*/  LDG.E.64 R4, desc[UR36][R4.64] ;  /* 0x0000002404047981 */ /* 0x000ea4000c1e1b00 */
[----:B--2---:R0:W2:Y:S02]  /*11c0*/  I2F.S64 R16, R4 ;  /* 0x0000000400107312 */ /* 0x0040a40000301400 */
[----:B0-2---:R-:W-:Y:S05]  /*11d0*/  BRA `(.L_x_1511) ;  /* 0x0000000c00247947 */ /* 0x005fea0003800000 */
.L_x_1513:
[----:B------:R-:W2:Y:S02]  /*11e0*/  LDG.E R4, desc[UR36][R4.64] ;  /* 0x0000002404047981 */ /* 0x000ea4000c1e1900 */
[----:B--2---:R-:W-:Y:S01]  /*11f0*/  I2FP.F32.S32 R16, R4 ;  /* 0x0000000400107245 */ /* 0x004fe20000201400 */
[----:B------:R-:W-:Y:S06]  /*1200*/  BRA `(.L_x_1511) ;  /* 0x0000000c00187947 */ /* 0x000fec0003800000 */
.L_x_1512:
[----:B------:R-:W2:Y:S02]  /*1210*/  LDG.E.U16 R4, desc[UR36][R4.64] ;  /* 0x0000002404047981 */ /* 0x000ea4000c1e1500 */
[----:B--2---:R0:W2:Y:S01]  /*1220*/  I2F.S16 R16, R4 ;  /* 0x0000000400107306 */ /* 0x0040a20000101400 */
[----:B------:R-:W-:Y:S05]  /*1230*/  BRA `(.L_x_1511) ;  /* 0x0000000c000c7947 */ /* 0x000fea0003800000 */
.L_x_1507:
        /* <DEDUP_REMOVED lines=8> */
.L_x_1515:
[----:B------:R-:W2:Y:S02]  /*12c0*/  LDG.E.U16 R4, desc[UR36][R4.64] ;  /* 0x0000002404047981 */ /* 0x000ea4000c1e1500 */
[----:B--2---:R-:W-:Y:S01]  /*12d0*/  HADD2.F32 R16, -RZ, R4.H0_H0 ;  /* 0x20000004ff107230 */ /* 0x004fe20000004100 */
[----:B------:R-:W-:Y:S06]  /*12e0*/  BRA `(.L_x_1511) ;  /* 0x0000000800e07947 */ /* 0x000fec0003800000 */
.L_x_1514:
        /* <DEDUP_REMOVED lines=8> */
.L_x_1517:
[----:B------:R-:W2:Y:S02]  /*1370*/  LDG.E.U16 R4, desc[UR36][R4.64] ;  /* 0x0000002404047981 */ /* 0x000ea4000c1e1500 */
[----:B--2---:R-:W-:Y:S01]  /*1380*/  HADD2.F32 R16, -RZ, R4.H0_H0 ;  /* 0x20000004ff107230 */ /* 0x004fe20000004100 */
[----:B------:R-:W-:Y:S06]  /*1390*/  BRA `(.L_x_1511) ;  /* 0x0000000800b47947 */ /* 0x000fec0003800000 */
.L_x_1516:
        /* <DEDUP_REMOVED lines=11> */
.L_x_1506:
        /* <DEDUP_REMOVED lines=12> */
.L_x_1520:
        /* <DEDUP_REMOVED lines=11> */
.L_x_1519:
        /* <DEDUP_REMOVED lines=25> */
.L_x_1522:
        /* <DEDUP_REMOVED lines=11> */
[----:B------:R-:W-:Y:S01]  /*1800*/  LOP3.LUT R16, R0, 0x80000000, R3, 0xf8, !PT ;  /* 0x8000000000107812 */ /* 0x000fe200078ef803 */
[----:B------:R-:W-:Y:S06]  /*1810*/  BRA `(.L_x_1511) ;  /* 0x0000000400947947 */ /* 0x000fec0003800000 */
.L_x_1521:
[----:B------:R-:W2:Y:S02]  /*1820*/  LDG.E.U16 R4, desc[UR36][R4.64] ;  /* 0x0000002404047981 */ /* 0x000ea4000c1e1500 */
[----:B--2---:R-:W-:Y:S01]  /*1830*/  IMAD.U32 R16, R4, 0x10000, RZ ;  /* 0x0001000004107824 */ /* 0x004fe200078e00ff */
[----:B------:R-:W-:Y:S06]  /*1840*/  BRA `(.L_x_1511) ;  /* 0x0000000400887947 */ /* 0x000fec0003800000 */
.L_x_1518:
        /* <DEDUP_REMOVED lines=11> */
.L_x_1525:
        /* <DEDUP_REMOVED lines=20> */
.L_x_1527:
[----:B------:R-:W-:Y:S05]  /*1a40*/  BSYNC.RECONVERGENT B0 ;  /* 0x0000000000007941 */ /* 0x000fea0003800200 */
.L_x_1526:
[----:B------:R-:W-:Y:S01]  /*1a50*/  IMAD.SHL.U32 R0, R0, 0x100000, RZ ;  /* 0x0010000000007824 */ /* 0x000fe200078e00ff */
[----:B------:R-:W-:-:S04]  /*1a60*/  LEA R3, R3, 0x3b800000, 0x17 ;  /* 0x3b80000003037811 */ /* 0x000fc800078eb8ff */
[----:B------:R-:W-:Y:S01]  /*1a70*/  LOP3.LUT R16, R3, R0, R7, 0xfe, !PT ;  /* 0x0000000003107212 */ /* 0x000fe200078efe07 */
[----:B------:R-:W-:Y:S06]  /*1a80*/  BRA `(.L_x_1511) ;  /* 0x0000000000f87947 */ /* 0x000fec0003800000 */
.L_x_1524:
        /* <DEDUP_REMOVED lines=20> */
.L_x_1529:
[----:B------:R-:W-:Y:S05]  /*1bd0*/  BSYNC.RECONVERGENT B0 ;  /* 0x0000000000007941 */ /* 0x000fea0003800200 */
.L_x_1528:
[----:B------:R-:W-:Y:S01]  /*1be0*/  IMAD.SHL.U32 R0, R0, 0x200000, RZ ;  /* 0x0020000000007824 */ /* 0x000fe200078e00ff */
[----:B------:R-:W-:-:S04]  /*1bf0*/  LEA R3, R3, 0x37800000, 0x17 ;  /* 0x3780000003037811 */ /* 0x000fc800078eb8ff */
[----:B------:R-:W-:Y:S01]  /*1c00*/  LOP3.LUT R16, R3, R0, R7, 0xfe, !PT ;  /* 0x0000000003107212 */ /* 0x000fe200078efe07 */
[----:B------:R-:W-:Y:S06]  /*1c10*/  BRA `(.L_x_1511) ;  /* 0x0000000000947947 */ /* 0x000fec0003800000 */
.L_x_1523:
        /* <DEDUP_REMOVED lines=14> */
.L_x_1510:
[----:B------:R-:W-:Y:S01]  /*1d00*/  MOV R14, 0x0 ;  /* 0x00000000000e7802 */ /* 0x000fe20000000f00 */
[----:B------:R-:W0:Y:S01]  /*1d10*/  LDCU.64 UR4, c[0x4][0x158] ;  /* 0x01002b00ff0477ac */ /* 0x000e220008000a00 */
[----:B------:R-:W-:Y:S02]  /*1d20*/  IMAD.MOV.U32 R8, RZ, RZ, 0x4e ;  /* 0x0000004eff087424 */ /* 0x000fe400078e00ff */
[----:B------:R-:W-:Y:S01]  /*1d30*/  IMAD.MOV.U32 R12, RZ, RZ, 0x1 ;  /* 0x00000001ff0c7424 */ /* 0x000fe200078e00ff */
[----:B------:R-:W2:Y:S01]  /*1d40*/  LDCU.64 UR6, c[0x4][0x160] ;  /* 0x01002c00ff0677ac */ /* 0x000ea20008000a00 */
[----:B------:R-:W4:Y:S01]  /*1d50*/  LDC.64 R14, c[0x4][R14] ;  /* 0x010000000e0e7b82 */ /* 0x000f220000000a00 */
[----:B------:R-:W-:Y:S01]  /*1d60*/  IMAD.MOV.U32 R13, RZ, RZ, RZ ;  /* 0x000000ffff0d7224 */ /* 0x000fe200078e00ff */
[----:B------:R-:W1:Y:S01]  /*1d70*/  LDCU.64 UR8, c[0x4][0x48] ;  /* 0x01000900ff0877ac */ /* 0x000e620008000a00 */
[----:B0-----:R-:W-:Y:S02]  /*1d80*/  IMAD.U32 R4, RZ, RZ, UR4 ;  /* 0x00000004ff047e24 */ /* 0x001fe4000f8e00ff */
[----:B------:R-:W-:-:S02]  /*1d90*/  IMAD.U32 R5, RZ, RZ, UR5 ;  /* 0x00000005ff057e24 */ /* 0x000fc4000f8e00ff */
[----:B--2---:R-:W-:Y:S02]  /*1da0*/  IMAD.U32 R6, RZ, RZ, UR6 ;  /* 0x00000006ff067e24 */ /* 0x004fe4000f8e00ff */
[----:B------:R-:W-:Y:S02]  /*1db0*/  IMAD.U32 R7, RZ, RZ, UR7 ;  /* 0x00000007ff077e24 */ /* 0x000fe4000f8e00ff */
[----:B-1----:R-:W-:Y:S02]  /*1dc0*/  IMAD.U32 R10, RZ, RZ, UR8 ;  /* 0x00000008ff0a7e24 */ /* 0x002fe4000f8e00ff */
[----:B------:R-:W-:-:S07]  /*1dd0*/  IMAD.U32 R11, RZ, RZ, UR9 ;  /* 0x00000009ff0b7e24 */ /* 0x000fce000f8e00ff */
[----:B------:R-:W-:-:S07]  /*1de0*/  LEPC R20, `(.L_x_1532) ;  /* 0x000000001014794e */ /* 0x000fce0000000000 */
[----:B---345:R-:W-:Y:S05]  /*1df0*/  CALL.ABS.NOINC R14 ;  /* 0x000000000e007343 */ /* 0x038fea0003c00000 */
.L_x_1532:
[----:B------:R-:W-:Y:S01]  /*1e00*/  IMAD.MOV.U32 R16, RZ, RZ, RZ ;  /* 0x000000ffff107224 */ /* 0x000fe200078e00ff */
[----:B------:R-:W-:Y:S06]  /*1e10*/  BRA `(.L_x_1511) ;  /* 0x0000000000147947 */ /* 0x000fec0003800000 */
.L_x_1531:
[----:B------:R-:W2:Y:S02]  /*1e20*/  LDG.E.64 R4, desc[UR36][R4.64] ;  /* 0x0000002404047981 */ /* 0x000ea4000c1e1b00 */
[----:B--2---:R0:W2:Y:S02]  /*1e30*/  I2F.U64 R16, R4 ;  /* 0x0000000400107312 */ /* 0x0040a40000301000 */
[----:B0-2---:R-:W-:Y:S05]  /*1e40*/  BRA `(.L_x_1511) ;  /* 0x0000000000087947 */ /* 0x005fea0003800000 */
.L_x_1530:
[----:B------:R-:W2:Y:S02]  /*1e50*/  LDG.E R4, desc[UR36][R4.64] ;  /* 0x0000002404047981 */ /* 0x000ea4000c1e1900 */
[----:B--2---:R-:W-:-:S07]  /*1e60*/  I2FP.F32.U32 R16, R4 ;  /* 0x0000000400107245 */ /* 0x004fce0000201000 */
.L_x_1511:
[----:B------:R-:W-:Y:S05]  /*1e70*/  BSYNC.RECONVERGENT B6 ;  /* 0x0000000000067941 */ /* 0x000fea0003800200 */
.L_x_1505:
[----:B------:R-:W-:-:S07]  /*1e80*/  VIADD R24, R24, 0x80 ;  /* 0x0000008018187836 */ /* 0x000fce0000000000 */
.L_x_1504:
[----:B------:R-:W-:Y:S05]  /*1e90*/  BSYNC.RECONVERGENT B7 ;  /* 0x0000000000077941 */ /* 0x000fea0003800200 */
.L_x_1503:
        /* <DEDUP_REMOVED lines=25> */
.L_x_1539:
[----:B------:R-:W2:Y:S02]  /*2030*/  LDG.E.U8 R4, desc[UR36][R4.64] ;  /* 0x0000002404047981 */ /* 0x000ea4000c1e1100 */
[----:B--2---:R-:W-:Y:S01]  /*2040*/  I2FP.F32.U32 R18, R4 ;  /* 0x0000000400127245 */ /* 0x004fe20000201000 */
[----:B------:R-:W-:Y:S06]  /*2050*/  BRA `(.L_x_1541) ;  /* 0x0000000c00487947 */ /* 0x000fec0003800000 */
.L_x_1538:
        /* <DEDUP_REMOVED lines=9> */
.L_x_1543:
[----:B------:R-:W2:Y:S02]  /*20f0*/  LDG.E R4, desc[UR36][R4.64] ;  /* 0x0000002404047981 */ /* 0x000ea4000c1e1900 */
[----:B--2---:R-:W-:Y:S01]  /*2100*/  I2FP.F32.S32 R18, R4 ;  /* 0x0000000400127245 */ /* 0x004fe20000201400 */
[----:B------:R-:W-:Y:S06]  /*2110*/  BRA `(.L_x_1541) ;  /* 0x0000000c00187947 */ /* 0x000fec0003800000 */
.L_x_1542:
[----:B------:R-:W2:Y:S02]  /*2120*/  LDG.E.U16 R4, desc[UR36][R4.64] ;  /* 0x0000002404047981 */ /* 0x000ea4000c1e1500 */
[----:B--2---:R0:W2:Y:S01]  /*2130*/  I2F.S16 R18, R4 ;  /* 0x0000000400127306 */ /* 0x0040a20000101400 */
[----:B------:R-:W-:Y:S05]  /*2140*/  BRA `(.L_x_1541) ;  /* 0x0000000c000c7947 */ /* 0x000fea0003800000 */
.L_x_1537:
        /* <DEDUP_REMOVED lines=8> */
.L_x_1545:
[----:B------:R-:W2:Y:S02]  /*21d0*/  LDG.E.U16 R4, desc[UR36][R4.64] ;  /* 0x0000002404047981 */ /* 0x000ea4000c1e1500 */
[----:B--2---:R-:W-:Y:S01]  /*21e0*/  HADD2.F32 R18, -RZ, R4.H0_H0 ;  /* 0x20000004ff127230 */ /* 0x004fe20000004100 */
[----:B------:R-:W-:Y:S06]  /*21f0*/  BRA `(.L_x_1541) ;  /* 0x0000000800e07947 */ /* 0x000fec0003800000 */
.L_x_1544:
        /* <DEDUP_REMOVED lines=8> */
.L_x_1547:
[----:B------:R-:W2:Y:S02]  /*2280*/  LDG.E.U16 R4, desc[UR36][R4.64] ;  /* 0x0000002404047981 */ /* 0x000ea4000c1e1500 */
[----:B--2---:R-:W-:Y:S01]  /*2290*/  HADD2.F32 R18, -RZ, R4.H0_H0 ;  /* 0x20000004ff127230 */ /* 0x004fe20000004100 */
[----:B------:R-:W-:Y:S06]  /*22a0*/  BRA `(.L_x_1541) ;  /* 0x0000000800b47947 */ /* 0x000fec0003800000 */
.L_x_1546:
        /* <DEDUP_REMOVED lines=11> */
.L_x_1536:
        /* <DEDUP_REMOVED lines=12> */
.L_x_1550:
        /* <DEDUP_REMOVED lines=11> */
.L_x_1549:
        /* <DEDUP_REMOVED lines=25> */
.L_x_1552:
        /* <DEDUP_REMOVED lines=13> */
.L_x_1551:
[----:B------:R-:W2:Y:S02]  /*2730*/  LDG.E.U16 R4, desc[UR36][R4.64] ;  /* 0x0000002404047981 */ /* 0x000ea4000c1e1500 */
[----:B--2---:R-:W-:Y:S01]  /*2740*/  IMAD.U32 R18, R4, 0x10000, RZ ;  /* 0x0001000004127824 */ /* 0x004fe200078e00ff */
[----:B------:R-:W-:Y:S06]  /*2750*/  BRA `(.L_x_1541) ;  /* 0x0000000400887947 */ /* 0x000fec0003800000 */
.L_x_1548:
        /* <DEDUP_REMOVED lines=11> */
.L_x_1555:
        /* <DEDUP_REMOVED lines=20> */
.L_x_1557:
[----:B------:R-:W-:Y:S05]  /*2950*/  BSYNC.RECONVERGENT B0 ;  /* 0x0000000000007941 */ /* 0x000fea0003800200 */
.L_x_1556:
[----:B------:R-:W-:Y:S01]  /*2960*/  IMAD.SHL.U32 R0, R0, 0x100000, RZ ;  /* 0x0010000000007824 */ /* 0x000fe200078e00ff */
[----:B------:R-:W-:-:S04]  /*2970*/  LEA R3, R3, 0x3b800000, 0x17 ;  /* 0x3b80000003037811 */ /* 0x000fc800078eb8ff */
[----:B------:R-:W-:Y:S01]  /*2980*/  LOP3.LUT R18, R3, R0, R7, 0xfe, !PT ;  /* 0x0000000003127212 */ /* 0x000fe200078efe07 */
[----:B------:R-:W-:Y:S06]  /*2990*/  BRA `(.L_x_1541) ;  /* 0x0000000000f87947 */ /* 0x000fec0003800000 */
.L_x_1554:
        /* <DEDUP_REMOVED lines=20> */
.L_x_1559:
[----:B------:R-:W-:Y:S05]  /*2ae0*/  BSYNC.RECONVERGENT B0 ;  /* 0x0000000000007941 */ /* 0x000fea0003800200 */
.L_x_1558:
[----:B------:R-:W-:Y:S01]  /*2af0*/  IMAD.SHL.U32 R0, R0, 0x200000, RZ ;  /* 0x0020000000007824 */ /* 0x000fe200078e00ff */
[----:B------:R-:W-:-:S04]  /*2b00*/  LEA R3, R3, 0x37800000, 0x17 ;  /* 0x3780000003037811 */ /* 0x000fc800078eb8ff */
[----:B------:R-:W-:Y:S01]  /*2b10*/  LOP3.LUT R18, R3, R0, R7, 0xfe, !PT ;  /* 0x0000000003127212 */ /* 0x000fe200078efe07 */
[----:B------:R-:W-:Y:S06]  /*2b20*/  BRA `(.L_x_1541) ;  /* 0x0000000000947947 */ /* 0x000fec0003800000 */
.L_x_1553:
        /* <DEDUP_REMOVED lines=14> */
.L_x_1540:
        /* <DEDUP_REMOVED lines=16> */
.L_x_1562:
[----:B------:R-:W-:Y:S01]  /*2d10*/  IMAD.MOV.U32 R18, RZ, RZ, RZ ;  /* 0x000000ffff127224 */ /* 0x000fe200078e00ff */
[----:B------:R-:W-:Y:S06]  /*2d20*/  BRA `(.L_x_1541) ;  /* 0x0000000000147947 */ /* 0x000fec0003800000 */
.L_x_1561:
[----:B------:R-:W2:Y:S02]  /*2d30*/  LDG.E.64 R18, desc[UR36][R4.64] ;  /* 0x0000002404127981 */ /* 0x000ea4000c1e1b00 */
[----:B--2---:R0:W2:Y:S02]  /*2d40*/  I2F.U64 R18, R18 ;  /* 0x0000001200127312 */ /* 0x0040a40000301000 */
[----:B0-2---:R-:W-:Y:S05]  /*2d50*/  BRA `(.L_x_1541) ;  /* 0x0000000000087947 */ /* 0x005fea0003800000 */
.L_x_1560:
[----:B------:R-:W2:Y:S02]  /*2d60*/  LDG.E R4, desc[UR36][R4.64] ;  /* 0x0000002404047981 */ /* 0x000ea4000c1e1900 */
[----:B--2---:R-:W-:-:S07]  /*2d70*/  I2FP.F32.U32 R18, R4 ;  /* 0x0000000400127245 */ /* 0x004fce0000201000 */
.L_x_1541:
[----:B------:R-:W-:Y:S05]  /*2d80*/  BSYNC.RECONVERGENT B6 ;  /* 0x0000000000067941 */ /* 0x000fea0003800200 */
.L_x_1535:
[----:B------:R-:W-:-:S07]  /*2d90*/  VIADD R24, R24, 0x80 ;  /* 0x0000008018187836 */ /* 0x000fce0000000000 */
.L_x_1534:
[----:B------:R-:W-:Y:S05]  /*2da0*/  BSYNC.RECONVERGENT B7 ;  /* 0x0000000000077941 */ /* 0x000fea0003800200 */
.L_x_1533:
[----:B------:R-:W-:Y:S01]  /*2db0*/  ISETP.GE.AND P0, PT, R24, R17, PT ;  /* 0x000000111800720c */ /* 0x000fe20003f06270 */
[----:B------:R-:W-:Y:S01]  /*2dc0*/  BSSY.RECONVERGENT B6, `(.L_x_1563) ;  /* 0x00000e8000067945 */ /* 0x000fe20003800200 */
[----:B------:R-:W-:-:S11]  /*2dd0*/  IMAD.MOV.U32 R19, RZ, RZ, RZ ;  /* 0x000000ffff137224 */ /* 0x000fd600078e00ff */
[----:B------:R-:W-:Y:S05]  /*2de0*/  @P0 BRA `(.L_x_1564) ;  /* 0x0000000c00940947 */ /* 0x000fea0003800000 */
[----:B0-2-4-:R-:W0:Y:S01]  /*2df0*/  LDC.64 R4, c[0x0][0x390] ;  /* 0x0000e400ff047b82 */ /* 0x015e220000000a00 */
[----:B------:R-:W2:Y:S01]  /*2e00*/  LDCU UR5, c[0x0][0x3a0] ;  /* 0x00007400ff0577ac */ /* 0x000ea20008000800 */
[----:B------:R-:W-:Y:S01]  /*2e10*/  IMAD R0, R2, 0x200, R24 ;  /* 0x0000020002007824 */ /* 0x000fe200078e0218 */
        /* <DEDUP_REMOVED lines=15> */
[----:B--2---:R0:W2:Y:S01]  /*2f10*/  I2F.S16 R19, R4 ;  /* 0x0000000400137306 */ /* 0x0040a20000101400 */
[----:B------:R-:W-:Y:S05]  /*2f20*/  BRA `(.L_x_1564) ;  /* 0x0000000c00447947 */ /* 0x000fea0003800000 */
.L_x_1568:
[----:B------:R-:W2:Y:S02]  /*2f30*/  LDG.E.U8 R4, desc[UR36][R4.64] ;  /* 0x0000002404047981 */ /* 0x000ea4000c1e1100 */
[----:B--2---:R-:W-:Y:S01]  /*2f40*/  I2FP.F32.U32 R19, R4 ;  /* 0x0000000400137245 */ /* 0x004fe20000201000 */
[----:B------:R-:W-:Y:S06]  /*2f50*/  BRA `(.L_x_1564) ;  /* 0x0000000c00387947 */ /* 0x000fec0003800000 */
.L_x_1567:
        /* <DEDUP_REMOVED lines=9> */
.L_x_1571:
[----:B------:R-:W2:Y:S02]  /*2ff0*/  LDG.E R4, desc[UR36][R4.64] ;  /* 0x0000002404047981 */ /* 0x000ea4000c1e1900 */
[----:B--2---:R-:W-:Y:S01]  /*3000*/  I2FP.F32.S32 R19, R4 ;  /* 0x0000000400137245 */ /* 0x004fe20000201400 */
[----:B------:R-:W-:Y:S06]  /*3010*/  BRA `(.L_x_1564) ;  /* 0x0000000c00087947 */ /* 0x000fec0003800000 */
.L_x_1570:
[----:B------:R-:W2:Y:S02]  /*3020*/  LDG.E.U16 R4, desc[UR36][R4.64] ;  /* 0x0000002404047981 */ /* 0x000ea4000c1e1500 */
[----:B--2---:R0:W2:Y:S01]  /*3030*/  I2F.S16 R19, R4 ;  /* 0x0000000400137306 */ /* 0x0040a20000101400 */
[----:B------:R-:W-:Y:S05]  /*3040*/  BRA `(.L_x_1564) ;  /* 0x0000000800fc7947 */ /* 0x000fea0003800000 */
.L_x_1566:
        /* <DEDUP_REMOVED lines=8> */
.L_x_1573:
[----:B------:R-:W2:Y:S02]  /*30d0*/  LDG.E.U16 R4, desc[UR36][R4.64] ;  /* 0x0000002404047981 */ /* 0x000ea4000c1e1500 */
[----:B--2---:R-:W-:Y:S01]  /*30e0*/  HADD2.F32 R19, -RZ, R4.H0_H0 ;  /* 0x20000004ff137230 */ /* 0x004fe20000004100 */
[----:B------:R-:W-:Y:S06]  /*30f0*/  BRA `(.L_x_1564) ;  /* 0x0000000800d07947 */ /* 0x000fec0003800000 */
.L_x_1572:
        /* <DEDUP_REMOVED lines=8> */
.L_x_1575:
[----:B------:R-:W2:Y:S02]  /*3180*/  LDG.E.U16 R4, desc[UR36][R4.64] ;  /* 0x0000002404047981 */ /* 0x000ea4000c1e1500 */
[----:B--2---:R-:W-:Y:S01]  /*3190*/  HADD2.F32 R19, -RZ, R4.H0_H0 ;  /* 0x20000004ff137230 */ /* 0x004fe20000004100 */
[----:B------:R-:W-:Y:S06]  /*31a0*/  BRA `(.L_x_1564) ;  /* 0x0000000800a47947 */ /* 0x000fec0003800000 */
.L_x_1574:
        /* <DEDUP_REMOVED lines=11> */
.L_x_1565:
        /* <DEDUP_REMOVED lines=12> */
.L_x_1578:
        /* <DEDUP_REMOVED lines=11> */
.L_x_1577:
        /* <DEDUP_REMOVED lines=25> */
.L_x_1580:
[----:B------:R-:W2:Y:S02]  /*3560*/  LDG.E.U8 R4, desc[UR36][R4.64] ;  /* 0x0000002404047981 */ /* 0x000ea4000c1e1100 */
[C---:B--2---:R-:W-:Y:S02]  /*3570*/  IMAD.SHL.U32 R0, R4.reuse, 0x2000000, RZ ;  /* 0x0200000004007824 */ /* 0x044fe400078e00ff */
[----:B------:R-:W-:-:S03]  /*3580*/  IMAD.SHL.U32 R6, R4, 0x100, RZ ;  /* 0x0000010004067824 */ /* 0x000fc600078e00ff */
[----:B------:R-:W-:Y:S02]  /*3590*/  ISETP.GE.U32.AND P0, PT, R0, 0x8000000, PT ;  /* 0x080000000000780c */ /* 0x000fe40003f06070 */
[----:B------:R-:W-:-:S11]  /*35a0*/  PRMT R19, R6, 0x9910, RZ ;  /* 0x0000991006137816 */ /* 0x000fd600000000ff */
[----:B------:R-:W-:Y:S02]  /*35b0*/  @!P0 LOP3.LUT R3, R6, 0x7f00, RZ, 0xc0, !PT ;  /* 0x00007f0006038812 */ /* 0x000fe400078ec0ff */
[----:B------:R-:W-:Y:S02]  /*35c0*/  @P0 LEA.HI R0, R0, 0x70000000, RZ, 0x1c ;  /* 0x7000000000000811 */ /* 0x000fe400078fe0ff */
[----:B------:R-:W-:-:S03]  /*35d0*/  @!P0 LOP3.LUT R3, R3, 0x3f000000, RZ, 0xfc, !PT ;  /* 0x3f00000003038812 */ /* 0x000fc600078efcff */
[----:B------:R-:W-:Y:S02]  /*35e0*/  @P0 FMUL.FTZ R0, R0, 1.9259299443872358531e-34 ;  /* 0x0780000000000820 */ /* 0x000fe40000410000 */
[----:B------:R-:W-:-:S05]  /*35f0*/  @!P0 FADD.FTZ R0, R3, -0.5 ;  /* 0xbf00000003008421 */ /* 0x000fca0000010000 */
[----:B------:R-:W-:Y:S01]  /*3600*/  LOP3.LUT R19, R0, 0x80000000, R19, 0xf8, !PT ;  /* 0x8000000000137812 */ /* 0x000fe200078ef813 */
[----:B------:R-:W-:Y:S06]  /*3610*/  BRA `(.L_x_1564) ;  /* 0x0000000400887947 */ /* 0x000fec0003800000 */
.L_x_1579:
[----:B------:R-:W2:Y:S02]  /*3620*/  LDG.E.U16 R4, desc[UR36][R4.64] ;  /* 0x0000002404047981 */ /* 0x000ea4000c1e1500 */
[----:B--2---:R-:W-:Y:S01]  /*3630*/  IMAD.U32 R19, R4, 0x10000, RZ ;  /* 0x0001000004137824 */ /* 0x004fe200078e00ff */
[----:B------:R-:W-:Y:S06]  /*3640*/  BRA `(.L_x_1564) ;  /* 0x00000004007c7947 */ /* 0x000fec0003800000 */
.L_x_1576:
        /* <DEDUP_REMOVED lines=11> */
.L_x_1583:
[----:B------:R-:W2:Y:S02]  /*3700*/  LDG.E.U8 R4, desc[UR36][R4.64] ;  /* 0x0000002404047981 */ /* 0x000ea4000c1e1100 */
        /* <DEDUP_REMOVED lines=18> */
.L_x_1585:
[----:B------:R-:W-:Y:S05]  /*3830*/  BSYNC.RECONVERGENT B0 ;  /* 0x0000000000007941 */ /* 0x000fea0003800200 */
.L_x_1584:
[----:B------:R-:W-:Y:S01]  /*3840*/  IMAD.SHL.U32 R0, R0, 0x100000, RZ ;  /* 0x0010000000007824 */ /* 0x000fe200078e00ff */
[----:B------:R-:W-:-:S04]  /*3850*/  LEA R3, R3, 0x3b800000, 0x17 ;  /* 0x3b80000003037811 */ /* 0x000fc800078eb8ff */
[----:B------:R-:W-:Y:S01]  /*3860*/  LOP3.LUT R19, R3, R0, R19, 0xfe, !PT ;  /* 0x0000000003137212 */ /* 0x000fe200078efe13 */
[----:B------:R-:W-:Y:S06]  /*3870*/  BRA `(.L_x_1564) ;  /* 0x0000000000f07947 */ /* 0x000fec0003800000 */
.L_x_1582:
        /* <DEDUP_REMOVED lines=19> */
.L_x_1587:
[----:B------:R-:W-:Y:S05]  /*39b0*/  BSYNC.RECONVERGENT B0 ;  /* 0x0000000000007941 */ /* 0x000fea0003800200 */
.L_x_1586:
[----:B------:R-:W-:Y:S01]  /*39c0*/  IMAD.SHL.U32 R0, R0, 0x200000, RZ ;  /* 0x0020000000007824 */ /* 0x000fe200078e00ff */
[----:B------:R-:W-:-:S04]  /*39d0*/  LEA R3, R3, 0x37800000, 0x17 ;  /* 0x3780000003037811 */ /* 0x000fc800078eb8ff */
[----:B------:R-:W-:Y:S01]  /*39e0*/  LOP3.LUT R19, R3, R0, R19, 0xfe, !PT ;  /* 0x0000000003137212 */ /* 0x000fe200078efe13 */
[----:B------:R-:W-:Y:S06]  /*39f0*/  BRA `(.L_x_1564) ;  /* 0x0000000000907947 */ /* 0x000fec0003800000 */
.L_x_1581:
        /* <DEDUP_REMOVED lines=14> */
.L_x_1569:
        /* <DEDUP_REMOVED lines=16> */
.L_x_1590:
[----:B------:R-:W-:Y:S05]  /*3be0*/  BRA `(.L_x_1564) ;  /* 0x0000000000147947 */ /* 0x000fea0003800000 */
.L_x_1589:
[----:B------:R-:W2:Y:S02]  /*3bf0*/  LDG.E.64 R4, desc[UR36][R4.64] ;  /* 0x0000002404047981 */ /* 0x000ea4000c1e1b00 */
[----:B--2---:R0:W2:Y:S02]  /*3c00*/  I2F.U64 R19, R4 ;  /* 0x0000000400137312 */ /* 0x0040a40000301000 */
[----:B0-2---:R-:W-:Y:S05]  /*3c10*/  BRA `(.L_x_1564) ;  /* 0x0000000000087947 */ /* 0x005fea0003800000 */
.L_x_1588:
[----:B------:R-:W2:Y:S02]  /*3c20*/  LDG.E R4, desc[UR36][R4.64] ;  /* 0x0000002404047981 */ /* 0x000ea4000c1e1900 */
[----:B--2---:R-:W-:-:S07]  /*3c30*/  I2FP.F32.U32 R19, R4 ;  /* 0x0000000400137245 */ /* 0x004fce0000201000 */
.L_x_1564:
[----:B------:R-:W-:Y:S05]  /*3c40*/  BSYNC.RECONVERGENT B6 ;  /* 0x0000000000067941 */ /* 0x000fea0003800200 */
.L_x_1563:
[C---:B------:R-:W-:Y:S01]  /*3c50*/  VIADD R0, R25.reuse, 0x100 ;  /* 0x0000010019007836 */ /* 0x040fe20000000000 */
[CC--:B------:R-:W-:Y:S01]  /*3c60*/  ISETP.GE.AND P0, PT, R25.reuse, R17.reuse, PT ;  /* 0x000000111900720c */ /* 0x0c0fe20003f06270 */
[C---:B------:R-:W-:Y:S01]  /*3c70*/  VIADD R6, R25.reuse, 0x180 ;  /* 0x0000018019067836 */ /* 0x040fe20000000000 */
[----:B------:R-:W-:Y:S01]  /*3c80*/  BSSY.RECONVERGENT B6, `(.L_x_1591) ;  /* 0x0000115000067945 */ /* 0x000fe20003800200 */
[----:B------:R-:W-:Y:S01]  /*3c90*/  VIADD R26, R25, 0x80 ;  /* 0x00000080191a7836 */ /* 0x000fe20000000000 */
[-C--:B------:R-:W-:Y:S02]  /*3ca0*/  ISETP.GE.AND P2, PT, R0, R17.reuse, PT ;  /* 0x000000110000720c */ /* 0x080fe40003f46270 */
[-C--:B------:R-:W-:Y:S02]  /*3cb0*/  ISETP.GE.AND P3, PT, R6, R17.reuse, PT ;  /* 0x000000110600720c */ /* 0x080fe40003f66270 */
[----:B------:R-:W-:-:S05]  /*3cc0*/  ISETP.GE.AND P1, PT, R26, R17, PT ;  /* 0x000000111a00720c */ /* 0x000fca0003f26270 */
[----:B-1-3-5:R-:W-:-:S04]  /*3cd0*/  @!P0 FMUL.RZ R11, R22, 0.15915493667125701904 ;  /* 0x3e22f983160b8820 */ /* 0x02afc8000040c000 */
[----:B0-2---:R-:W-:Y:S01]  /*3ce0*/  @!P2 FMUL.RZ R13, R18, 0.15915493667125701904 ;  /* 0x3e22f983120da820 */ /* 0x005fe2000040c000 */
[----:B------:R-:W0:Y:S01]  /*3cf0*/  @!P0 MUFU.COS R3, R11 ;  /* 0x0000000b00038308 */ /* 0x000e220000000000 */
[----:B------:R-:W-:Y:S02]  /*3d00*/  @!P3 FMUL.RZ R19, R19, 0.15915493667125701904 ;  /* 0x3e22f9831313b820 */ /* 0x000fe4000040c000 */
[----:B------:R-:W-:Y:S02]  /*3d10*/  @!P1 FMUL.RZ R12, R16, 0.15915493667125701904 ;  /* 0x3e22f983100c9820 */ /* 0x000fe4000040c000 */
[----:B------:R-:W1:Y:S03]  /*3d20*/  LDC.U8 R16, c[0x0][0x3a4] ;  /* 0x0000e900ff107b82 */ /* 0x000e660000000000 */
[----:B------:R-:W-:Y:S08]  /*3d30*/  @!P2 MUFU.COS R8, R13 ;  /* 0x0000000d0008a308 */ /* 0x000ff00000000000 */
[----:B------:R-:W-:Y:S08]  /*3d40*/  @!P3 MUFU.COS R10, R19 ;  /* 0x00000013000ab308 */ /* 0x000ff00000000000 */
[----:B------:R-:W-:Y:S08]  /*3d50*/  @!P1 MUFU.COS R6, R12 ;  /* 0x0000000c00069308 */ /* 0x000ff00000000000 */
[----:B------:R-:W-:Y:S08]  /*3d60*/  @!P0 MUFU.SIN R0, R11 ;  /* 0x0000000b00008308 */ /* 0x000ff00000000400 */
[----:B0-----:R-:W4:Y:S08]  /*3d70*/  @!P0 MUFU.RCP R3, R3 ;  /* 0x0000000300038308 */ /* 0x001f300000001000 */
[----:B------:R-:W-:Y:S08]  /*3d80*/  @!P2 MUFU.SIN R7, R13 ;  /* 0x0000000d0007a308 */ /* 0x000ff00000000400 */
[----:B------:R-:W-:Y:S01]  /*3d90*/  @!P3 MUFU.SIN R9, R19 ;  /* 0x000000130009b308 */ /* 0x000fe20000000400 */
[----:B----4-:R-:W-:-:S07]  /*3da0*/  @!P0 FMUL.FTZ R4, R0, R3 ;  /* 0x0000000300048220 */ /* 0x010fce0000410000 */
[----:B------:R-:W-:Y:S08]  /*3db0*/  @!P1 MUFU.SIN R5, R12 ;  /* 0x0000000c00059308 */ /* 0x000ff00000000400 */
[----:B------:R-:W0:Y:S08]  /*3dc0*/  @!P2 MUFU.RCP R8, R8 ;  /* 0x000000080008a308 */ /* 0x000e300000001000 */
[----:B------:R-:W2:Y:S08]  /*3dd0*/  @!P3 MUFU.RCP R10, R10 ;  /* 0x0000000a000ab308 */ /* 0x000eb00000001000 */
[----:B------:R-:W3:Y:S01]  /*3de0*/  @!P1 MUFU.RCP R6, R6 ;  /* 0x0000000600069308 */ /* 0x000ee20000001000 */
[----:B0-----:R-:W-:Y:S01]  /*3df0*/  @!P2 FMUL.FTZ R22, R7, R8 ;  /* 0x000000080716a220 */ /* 0x001fe20000410000 */
[----:B--2---:R-:W-:Y:S01]  /*3e00*/  @!P3 FMUL.FTZ R24, R9, R10 ;  /* 0x0000000a0918b220 */ /* 0x004fe20000410000 */
[----:B---3--:R-:W-:Y:S01]  /*3e10*/  @!P1 FMUL.FTZ R18, R5, R6 ;  /* 0x0000000605129220 */ /* 0x008fe20000410000 */
[----:B-1----:R-:W-:Y:S06]  /*3e20*/  @P0 BRA `(.L_x_1592) ;  /* 0x0000000c00e80947 */ /* 0x002fec0003800000 */
        /* <DEDUP_REMOVED lines=18> */
[----:B------:R-:W0:Y:S01]  /*3f50*/  F2I.FTZ.TRUNC.NTZ R3, R4 ;  /* 0x0000000400037305 */ /* 0x000e22000021f100 */
[----:B------:R-:W-:Y:S01]  /*3f60*/  IMAD.MOV.U32 R25, RZ, RZ, R26 ;  /* 0x000000ffff197224 */ /* 0x000fe200078e001a */
[----:B0-----:R0:W-:Y:S01]  /*3f70*/  STG.E.U8 desc[UR36][R8.64], R3 ;  /* 0x0000000308007986 */ /* 0x0011e2000c101124 */
[----:B------:R-:W-:Y:S05]  /*3f80*/  BRA `(.L_x_1592) ;  /* 0x0000000c00907947 */ /* 0x000fea0003800000 */
.L_x_1596:
[----:B------:R-:W0:Y:S01]  /*3f90*/  F2I.S64.TRUNC R4, R4 ;  /* 0x0000000400047311 */ /* 0x000e22000020d900 */
[----:B------:R-:W-:Y:S02]  /*3fa0*/  IMAD.MOV.U32 R25, RZ, RZ, R26 ;  /* 0x000000ffff197224 */ /* 0x000fe400078e001a */
[----:B0-----:R-:W-:-:S05]  /*3fb0*/  IMAD.MOV.U32 R3, RZ, RZ, R4 ;  /* 0x000000ffff037224 */ /* 0x001fca00078e0004 */
[----:B------:R0:W-:Y:S01]  /*3fc0*/  STG.E.U8 desc[UR36][R8.64], R3 ;  /* 0x0000000308007986 */ /* 0x0001e2000c101124 */
[----:B------:R-:W-:Y:S05]  /*3fd0*/  BRA `(.L_x_1592) ;  /* 0x0000000c007c7947 */ /* 0x000fea0003800000 */
.L_x_1595:
[----:B------:R-:W-:-:S13]  /*3fe0*/  ISETP.NE.AND P0, PT, R0, 0x2, PT ;  /* 0x000000020000780c */ /* 0x000fda0003f05270 */
[----:B------:R-:W-:Y:S05]  /*3ff0*/  @!P0 BRA `(.L_x_1598) ;  /* 0x0000000000308947 */ /* 0x000fea0003800000 */
[----:B------:R-:W-:-:S13]  /*4000*/  ISETP.NE.AND P0, PT, R0, 0x3, PT ;  /* 0x000000030000780c */ /* 0x000fda0003f05270 */
[----:B------:R-:W-:Y:S05]  /*4010*/  @!P0 BRA `(.L_x_1599) ;  /* 0x0000000000188947 */ /* 0x000fea0003800000 */
[----:B------:R-:W-:-:S13]  /*4020*/  ISETP.NE.AND P0, PT, R0, 0x4, PT ;  /* 0x000000040000780c */ /* 0x000fda0003f05270 */
[----:B------:R-:W-:Y:S05]  /*4030*/  @P0 BRA `(.L_x_1597) ;  /* 0x0000000800c00947 */ /* 0x000fea0003800000 */
[----:B------:R-:W0:Y:S01]  /*4040*/  F2I.S64.TRUNC R4, R4 ;  /* 0x0000000400047311 */ /* 0x000e22000020d900 */
[----:B------:R-:W-:Y:S01]  /*4050*/  IMAD.MOV.U32 R25, RZ, RZ, R26 ;  /* 0x000000ffff197224 */ /* 0x000fe200078e001a */
[----:B0-----:R0:W-:Y:S01]  /*4060*/  STG.E.64 desc[UR36][R8.64], R4 ;  /* 0x0000000408007986 */ /* 0x0011e2000c101b24 */
[----:B------:R-:W-:Y:S05]  /*4070*/  BRA `(.L_x_1592) ;  /* 0x0000000c00547947 */ /* 0x000fea0003800000 */
.L_x_1599:
[----:B------:R-:W0:Y:S01]  /*4080*/  F2I.FTZ.TRUNC.NTZ R3, R4 ;  /* 0x0000000400037305 */ /* 0x000e22000021f100 */
[----:B------:R-:W-:Y:S01]  /*4090*/  IMAD.MOV.U32 R25, RZ, RZ, R26 ;  /* 0x000000ffff197224 */ /* 0x000fe200078e001a */
[----:B0-----:R0:W-:Y:S01]  /*40a0*/  STG.E desc[UR36][R8.64], R3 ;  /* 0x0000000308007986 */ /* 0x0011e2000c101924 */
[----:B------:R-:W-:Y:S05]  /*40b0*/  BRA `(.L_x_1592) ;  /* 0x0000000c00447947 */ /* 0x000fea0003800000 */
.L_x_1598:
[----:B------:R-:W0:Y:S01]  /*40c0*/  F2I.FTZ.TRUNC.NTZ R3, R4 ;  /* 0x0000000400037305 */ /* 0x000e22000021f100 */
[----:B------:R-:W-:Y:S01]  /*40d0*/  IMAD.MOV.U32 R25, RZ, RZ, R26 ;  /* 0x000000ffff197224 */ /* 0x000fe200078e001a */
[----:B0-----:R0:W-:Y:S01]  /*40e0*/  STG.E.U16 desc[UR36][R8.64], R3 ;  /* 0x0000000308007986 */ /* 0x0011e2000c101524 */
[----:B------:R-:W-:Y:S05]  /*40f0*/  BRA `(.L_x_1592) ;  /* 0x0000000c00347947 */ /* 0x000fea0003800000 */
.L_x_1594:
[----:B------:R-:W-:-:S13]  /*4100*/  ISETP.GT.AND P0, PT, R0, 0x6, PT ;  /* 0x000000060000780c */ /* 0x000fda0003f04270 */
[----:B------:R-:W-:Y:S05]  /*4110*/  @P0 BRA `(.L_x_1600) ;  /* 0x00000000002c0947 */ /* 0x000fea0003800000 */
[----:B------:R-:W-:-:S13]  /*4120*/  ISETP.NE.AND P0, PT, R0, 0x5, PT ;  /* 0x000000050000780c */ /* 0x000fda0003f05270 */
[----:B------:R-:W-:Y:S05]  /*4130*/  @!P0 BRA `(.L_x_1601) ;  /* 0x0000000000148947 */ /* 0x000fea0003800000 */
[----:B------:R-:W-:-:S13]  /*4140*/  ISETP.NE.AND P0, PT, R0, 0x6, PT ;  /* 0x000000060000780c */ /* 0x000fda0003f05270 */
[----:B------:R-:W-:Y:S05]  /*4150*/  @P0 BRA `(.L_x_1597) ;  /* 0x0000000800780947 */ /* 0x000fea0003800000 */
[----:B------:R0:W-:Y:S01]  /*4160*/  STG.E desc[UR36][R8.64], R4 ;  /* 0x0000000408007986 */ /* 0x0001e2000c101924 */
[----:B------:R-:W-:Y:S01]  /*4170*/  IMAD.MOV.U32 R25, RZ, RZ, R26 ;  /* 0x000000ffff197224 */ /* 0x000fe200078e001a */
[----:B------:R-:W-:Y:S06]  /*4180*/  BRA `(.L_x_1592) ;  /* 0x0000000c00107947 */ /* 0x000fec0003800000 */
.L_x_1601:
[----:B------:R-:W-:Y:S01]  /*4190*/  F2FP.F16.F32.PACK_AB R4, RZ, R4 ;  /* 0x00000004ff04723e */ /* 0x000fe200000000ff */
[----:B------:R-:W-:-:S04]  /*41a0*/  IMAD.MOV.U32 R25, RZ, RZ, R26 ;  /* 0x000000ffff197224 */ /* 0x000fc800078e001a */
[----:B------:R0:W-:Y:S01]  /*41b0*/  STG.E.U16 desc[UR36][R8.64], R4 ;  /* 0x0000000408007986 */ /* 0x0001e2000c101524 */
[----:B------:R-:W-:Y:S05]  /*41c0*/  BRA `(.L_x_1592) ;  /* 0x0000000c00007947 */ /* 0x000fea0003800000 */
.L_x_1600:
[----:B------:R-:W-:-:S13]  /*41d0*/  ISETP.NE.AND P0, PT, R0, 0x7, PT ;  /* 0x000000070000780c */ /* 0x000fda0003f05270 */
[----:B------:R-:W-:Y:S05]  /*41e0*/  @!P0 BRA `(.L_x_1602) ;  /* 0x0000000000348947 */ /* 0x000fea0003800000 */
[----:B------:R-:W-:-:S13]  /*41f0*/  ISETP.NE.AND P0, PT, R0, 0x8, PT ;  /* 0x000000080000780c */ /* 0x000fda0003f05270 */
[----:B------:R-:W-:Y:S05]  /*4200*/  @!P0 BRA `(.L_x_1603) ;  /* 0x0000000000188947 */ /* 0x000fea0003800000 */
[----:B------:R-:W-:-:S13]  /*4210*/  ISETP.NE.AND P0, PT, R0, 0x9, PT ;  /* 0x000000090000780c */ /* 0x000fda0003f05270 */
[----:B------:R-:W-:Y:S05]  /*4220*/  @P0 BRA `(.L_x_1597) ;  /* 0x0000000800440947 */ /* 0x000fea0003800000 */
[----:B------:R-:W-:Y:S02]  /*4230*/  IMAD.MOV.U32 R5, RZ, RZ, RZ ;  /* 0x000000ffff057224 */ /* 0x000fe400078e00ff */
[----:B------:R-:W-:-:S03]  /*4240*/  IMAD.MOV.U32 R25, RZ, RZ, R26 ;  /* 0x000000ffff197224 */ /* 0x000fc600078e001a */
[----:B------:R0:W-:Y:S01]  /*4250*/  STG.E.64 desc[UR36][R8.64], R4 ;  /* 0x0000000408007986 */ /* 0x0001e2000c101b24 */
[----:B------:R-:W-:Y:S05]  /*4260*/  BRA `(.L_x_1592) ;  /* 0x0000000800d87947 */ /* 0x000fea0003800000 */
.L_x_1603:
[----:B------:R-:W-:Y:S01]  /*4270*/  F2FP.F16.F32.PACK_AB R3, RZ, R4 ;  /* 0x00000004ff03723e */ /* 0x000fe200000000ff */
[----:B------:R-:W-:-:S03]  /*4280*/  IMAD.MOV.U32 R25, RZ, RZ, R26 ;  /* 0x000000ffff197224 */ /* 0x000fc600078e001a */
[----:B------:R-:W-:-:S05]  /*4290*/  PRMT R3, R3, 0x5410, RZ ;  /* 0x0000541003037816 */ /* 0x000fca00000000ff */
[----:B------:R0:W-:Y:S01]  /*42a0*/  STG.E desc[UR36][R8.64], R3 ;  /* 0x0000000308007986 */ /* 0x0001e2000c101924 */
[----:B------:R-:W-:Y:S05]  /*42b0*/  BRA `(.L_x_1592) ;  /* 0x0000000800c47947 */ /* 0x000fea0003800000 */
.L_x_1602:
[----:B------:R-:W-:Y:S01]  /*42c0*/  FMUL.FTZ R4, R4, 1 ;  /* 0x3f80000004047820 */ /* 0x000fe20000410000 */
[----:B------:R-:W-:-:S05]  /*42d0*/  IMAD.MOV.U32 R25, RZ, RZ, R26 ;  /* 0x000000ffff197224 */ /* 0x000fca00078e001a */
[----:B------:R-:W0:Y:S02]  /*42e0*/  F2F.F64.F32 R4, R4 ;  /* 0x0000000400047310 */ /* 0x000e240000201800 */
[----:B0-----:R0:W-:Y:S01]  /*42f0*/  STG.E.64 desc[UR36][R8.64], R4 ;  /* 0x0000000408007986 */ /* 0x0011e2000c101b24 */
[----:B------:R-:W-:Y:S05]  /*4300*/  BRA `(.L_x_1592) ;  /* 0x0000000800b07947 */ /* 0x000fea0003800000 */
.L_x_1593:
        /* <DEDUP_REMOVED lines=8> */
[----:B------:R-:W-:Y:S01]  /*4390*/  FSETP.NEU.FTZ.AND P0, PT, R4, RZ, PT ;  /* 0x000000ff0400720b */ /* 0x000fe20003f1d000 */
[----:B------:R-:W-:-:S03]  /*43a0*/  IMAD.MOV.U32 R25, RZ, RZ, R26 ;  /* 0x000000ffff197224 */ /* 0x000fc600078e001a */
[----:B------:R-:W-:-:S05]  /*43b0*/  SEL R3, RZ, 0x1, !P0 ;  /* 0x00000001ff037807 */ /* 0x000fca0004000000 */
[----:B------:R0:W-:Y:S01]  /*43c0*/  STG.E.U8 desc[UR36][R8.64], R3 ;  /* 0x0000000308007986 */ /* 0x0001e2000c101124 */
[----:B------:R-:W-:Y:S05]  /*43d0*/  BRA `(.L_x_1592) ;  /* 0x00000008007c7947 */ /* 0x000fea0003800000 */
.L_x_1606:
[----:B------:R-:W-:Y:S01]  /*43e0*/  FMUL.FTZ R4, R4, 1 ;  /* 0x3f80000004047820 */ /* 0x000fe20000410000 */
[----:B------:R-:W-:Y:S01]  /*43f0*/  CS2R R6, SRZ ;  /* 0x0000000000067805 */ /* 0x000fe2000001ff00 */
[----:B------:R-:W-:-:S04]  /*4400*/  IMAD.MOV.U32 R25, RZ, RZ, R26 ;  /* 0x000000ffff197224 */ /* 0x000fc800078e001a */
[----:B------:R-:W0:Y:S02]  /*4410*/  F2F.F64.F32 R4, R4 ;  /* 0x0000000400047310 */ /* 0x000e240000201800 */
[----:B0-----:R0:W-:Y:S01]  /*4420*/  STG.E.128 desc[UR36][R8.64], R4 ;  /* 0x0000000408007986 */ /* 0x0011e2000c101d24 */
[----:B------:R-:W-:Y:S05]  /*4430*/  BRA `(.L_x_1592) ;  /* 0x0000000800647947 */ /* 0x000fea0003800000 */
.L_x_1605:
[----:B------:R-:W-:-:S13]  /*4440*/  ISETP.NE.AND P0, PT, R0, 0xf, PT ;  /* 0x0000000f0000780c */ /* 0x000fda0003f05270 */
[----:B------:R-:W-:Y:S05]  /*4450*/  @!P0 BRA `(.L_x_1607) ;  /* 0x0000000000a08947 */ /* 0x000fea0003800000 */
[----:B------:R-:W-:-:S13]  /*4460*/  ISETP.NE.AND P0, PT, R0, 0x17, PT ;  /* 0x000000170000780c */ /* 0x000fda0003f05270 */
[----:B------:R-:W-:Y:S05]  /*4470*/  @!P0 BRA `(.L_x_1608) ;  /* 0x00000000004c8947 */ /* 0x000fea0003800000 */
[----:B------:R-:W-:-:S13]  /*4480*/  ISETP.NE.AND P0, PT, R0, 0x18, PT ;  /* 0x000000180000780c */ /* 0x000fda0003f05270 */
[----:B------:R-:W-:Y:S05]  /*4490*/  @P0 BRA `(.L_x_1597) ;  /* 0x0000000400a80947 */ /* 0x000fea0003800000 */
[----:B------:R-:W-:Y:S01]  /*44a0*/  LOP3.LUT R6, R4, 0x7fffffff, RZ, 0xc0, !PT ;  /* 0x7fffffff04067812 */ /* 0x000fe200078ec0ff */
[----:B------:R-:W-:Y:S01]  /*44b0*/  BSSY.RECONVERGENT B0, `(.L_x_1609) ;  /* 0x000000b000007945 */ /* 0x000fe20003800200 */
[----:B------:R-:W-:Y:S01]  /*44c0*/  SHF.R.U32.HI R5, RZ, 0x18, R4 ;  /* 0x00000018ff057819 */ /* 0x000fe20000011604 */
[----:B------:R-:W-:Y:S01]  /*44d0*/  IMAD.MOV.U32 R0, RZ, RZ, 0x7f ;  /* 0x0000007fff007424 */ /* 0x000fe200078e00ff */
        /* <DEDUP_REMOVED lines=8> */
.L_x_1610:
[----:B------:R-:W-:Y:S05]  /*4560*/  BSYNC.RECONVERGENT B0 ;  /* 0x0000000000007941 */ /* 0x000fea0003800200 */
.L_x_1609:
[----:B------:R-:W-:Y:S01]  /*4570*/  LOP3.LUT R5, R0, 0x80, R5, 0xf8, !PT ;  /* 0x0000008000057812 */ /* 0x000fe200078ef805 */
[----:B------:R-:W-:-:S04]  /*4580*/  IMAD.MOV.U32 R25, RZ, RZ, R26 ;  /* 0x000000ffff197224 */ /* 0x000fc800078e001a */
[----:B------:R0:W-:Y:S01]  /*4590*/  STG.E.U8 desc[UR36][R8.64], R5 ;  /* 0x0000000508007986 */ /* 0x0001e2000c101124 */
[----:B------:R-:W-:Y:S05]  /*45a0*/  BRA `(.L_x_1592) ;  /* 0x0000000800087947 */ /* 0x000fea0003800000 */
.L_x_1608:
        /* <DEDUP_REMOVED lines=14> */
.L_x_1612:
[----:B------:R-:W-:Y:S05]  /*4690*/  BSYNC.RECONVERGENT B0 ;  /* 0x0000000000007941 */ /* 0x000fea0003800200 */
.L_x_1611:
[----:B------:R-:W-:Y:S01]  /*46a0*/  LOP3.LUT R3, R0, 0x80, R7, 0xf8, !PT ;  /* 0x0000008000037812 */ /* 0x000fe200078ef807 */
[----:B------:R-:W-:-:S04]  /*46b0*/  IMAD.MOV.U32 R25, RZ, RZ, R26 ;  /* 0x000000ffff197224 */ /* 0x000fc800078e001a */
[----:B------:R0:W-:Y:S01]  /*46c0*/  STG.E.U8 desc[UR36][R8.64], R3 ;  /* 0x0000000308007986 */ /* 0x0001e2000c101124 */
[----:B------:R-:W-:Y:S05]  /*46d0*/  BRA `(.L_x_1592) ;  /* 0x0000000400bc7947 */ /* 0x000fea0003800000 */
.L_x_1607:
[----:B------:R-:W-:Y:S01]  /*46e0*/  F2FP.BF16.F32.PACK_AB R4, RZ, R4 ;  /* 0x00000004ff04723e */ /* 0x000fe200000010ff */
[----:B------:R-:W-:-:S04]  /*46f0*/  IMAD.MOV.U32 R25, RZ, RZ, R26 ;  /* 0x000000ffff197224 */ /* 0x000fc800078e001a */
[----:B------:R0:W-:Y:S01]  /*4700*/  STG.E.U16 desc[UR36][R8.64], R4 ;  /* 0x0000000408007986 */ /* 0x0001e2000c101524 */
[----:B------:R-:W-:Y:S05]  /*4710*/  BRA `(.L_x_1592) ;  /* 0x0000000400ac7947 */ /* 0x000fea0003800000 */
.L_x_1604:
        /* <DEDUP_REMOVED lines=8> */
[----:B------:R-:W0:Y:S01]  /*47a0*/  F2I.FTZ.U32.TRUNC.NTZ R3, R4 ;  /* 0x0000000400037305 */ /* 0x000e22000021f000 */
[----:B------:R-:W-:Y:S01]  /*47b0*/  IMAD.MOV.U32 R25, RZ, RZ, R26 ;  /* 0x000000ffff197224 */ /* 0x000fe200078e001a */
[----:B0-----:R0:W-:Y:S01]  /*47c0*/  STG.E.U16 desc[UR36][R8.64], R3 ;  /* 0x0000000308007986 */ /* 0x0011e2000c101524 */
[----:B------:R-:W-:Y:S05]  /*47d0*/  BRA `(.L_x_1592) ;  /* 0x00000004007c7947 */ /* 0x000fea0003800000 */
.L_x_1615:
        /* <DEDUP_REMOVED lines=12> */
.L_x_1618:
[----:B------:R-:W-:-:S04]  /*48a0*/  SHF.R.U32.HI R0, RZ, 0x14, R4 ;  /* 0x00000014ff007819 */ /* 0x000fc80000011604 */
[----:B------:R-:W-:-:S04]  /*48b0*/  LOP3.LUT R3, R0, 0x1, RZ, 0xc0, !PT ;  /* 0x0000000100037812 */ /* 0x000fc800078ec0ff */
[----:B------:R-:W-:-:S04]  /*48c0*/  IADD3 R0, PT, PT, R4, 0x487ffff, R3 ;  /* 0x0487ffff04007810 */ /* 0x000fc80007ffe003 */
[----:B------:R-:W-:-:S04]  /*48d0*/  SHF.R.U32.HI R0, RZ, 0x14, R0 ;  /* 0x00000014ff007819 */ /* 0x000fc80000011600 */
[----:B------:R-:W-:-:S07]  /*48e0*/  LOP3.LUT R3, R0, 0xff, RZ, 0xc0, !PT ;  /* 0x000000ff00037812 */ /* 0x000fce00078ec0ff */
.L_x_1619:
[----:B------:R-:W-:-:S04]  /*48f0*/  SHF.R.U32.HI R4, RZ, 0x18, R4 ;  /* 0x00000018ff047819 */ /* 0x000fc80000011604 */
[----:B------:R-:W-:-:S04]  /*4900*/  LOP3.LUT R3, R3, 0x80, R4, 0xf8, !PT ;  /* 0x0000008003037812 */ /* 0x000fc800078ef804 */
[----:B------:R-:W-:-:S07]  /*4910*/  PRMT R0, R3, 0x7610, R0 ;  /* 0x0000761003007816 */ /* 0x000fce0000000000 */
.L_x_1617:
[----:B------:R-:W-:Y:S05]  /*4920*/  BSYNC.RECONVERGENT B0 ;  /* 0x0000000000007941 */ /* 0x000fea0003800200 */
.L_x_1616:
[----:B------:R1:W-:Y:S01]  /*4930*/  STG.E.U8 desc[UR36][R8.64], R0 ;  /* 0x0000000008007986 */ /* 0x0003e2000c101124 */
[----:B------:R-:W-:Y:S01]  /*4940*/  IMAD.MOV.U32 R25, RZ, RZ, R26 ;  /* 0x000000ffff197224 */ /* 0x000fe200078e001a */
[----:B------:R-:W-:Y:S06]  /*4950*/  BRA `(.L_x_1592) ;  /* 0x00000004001c7947 */ /* 0x000fec0003800000 */
.L_x_1614:
        /* <DEDUP_REMOVED lines=12> */
.L_x_1622:
[----:B------:R-:W-:-:S04]  /*4a20*/  SHF.R.U32.HI R0, RZ, 0x15, R4 ;  /* 0x00000015ff007819 */ /* 0x000fc80000011604 */
[----:B------:R-:W-:-:S04]  /*4a30*/  LOP3.LUT R3, R0, 0x1, RZ, 0xc0, !PT ;  /* 0x0000000100037812 */ /* 0x000fc800078ec0ff */
[----:B------:R-:W-:-:S04]  /*4a40*/  IADD3 R0, PT, PT, R4, 0x88fffff, R3 ;  /* 0x088fffff04007810 */ /* 0x000fc80007ffe003 */
[----:B------:R-:W-:-:S04]  /*4a50*/  SHF.R.U32.HI R0, RZ, 0x15, R0 ;  /* 0x00000015ff007819 */ /* 0x000fc80000011600 */
[----:B------:R-:W-:-:S07]  /*4a60*/  LOP3.LUT R3, R0, 0xff, RZ, 0xc0, !PT ;  /* 0x000000ff00037812 */ /* 0x000fce00078ec0ff */
.L_x_1623:
[----:B------:R-:W-:-:S04]  /*4a70*/  SHF.R.U32.HI R4, RZ, 0x18, R4 ;  /* 0x00000018ff047819 */ /* 0x000fc80000011604 */
[----:B------:R-:W-:-:S04]  /*4a80*/  LOP3.LUT R3, R3, 0x80, R4, 0xf8, !PT ;  /* 0x0000008003037812 */ /* 0x000fc800078ef804 */
[----:B------:R-:W-:-:S07]  /*4a90*/  PRMT R0, R3, 0x7610, R0 ;  /* 0x0000761003007816 */ /* 0x000fce0000000000 */
.L_x_1621:
[----:B------:R-:W-:Y:S05]  /*4aa0*/  BSYNC.RECONVERGENT B0 ;  /* 0x0000000000007941 */ /* 0x000fea0003800200 */
.L_x_1620:
[----:B------:R2:W-:Y:S01]  /*4ab0*/  STG.E.U8 desc[UR36][R8.64], R0 ;  /* 0x0000000008007986 */ /* 0x0005e2000c101124 */
[----:B------:R-:W-:Y:S01]  /*4ac0*/  IMAD.MOV.U32 R25, RZ, RZ, R26 ;  /* 0x000000ffff197224 */ /* 0x000fe200078e001a */
[----:B------:R-:W-:Y:S06]  /*4ad0*/  BRA `(.L_x_1592) ;  /* 0x0000000000bc7947 */ /* 0x000fec0003800000 */
.L_x_1613:
[----:B------:R-:W-:-:S13]  /*4ae0*/  ISETP.NE.AND P0, PT, R0, 0x1c, PT ;  /* 0x0000001c0000780c */ /* 0x000fda0003f05270 */
[----:B------:R-:W-:Y:S05]  /*4af0*/  @!P0 BRA `(.L_x_1624) ;  /* 0x0000000000a88947 */ /* 0x000fea0003800000 */
[----:B------:R-:W-:-:S13]  /*4b00*/  ISETP.NE.AND P0, PT, R0, 0x1d, PT ;  /* 0x0000001d0000780c */ /* 0x000fda0003f05270 */
[----:B------:R-:W-:Y:S05]  /*4b10*/  @!P0 BRA `(.L_x_1625) ;  /* 0x0000000000908947 */ /* 0x000fea0003800000 */
[----:B------:R-:W-:-:S13]  /*4b20*/  ISETP.NE.AND P0, PT, R0, 0x2c, PT ;  /* 0x0000002c0000780c */ /* 0x000fda0003f05270 */
[----:B------:R-:W-:Y:S05]  /*4b30*/  @!P0 BRA `(.L_x_1626) ;  /* 0x0000000000488947 */ /* 0x000fea0003800000 */
.L_x_1597:
        /* <DEDUP_REMOVED lines=16> */
.L_x_1627:
[----:B------:R-:W-:Y:S01]  /*4c40*/  IMAD.MOV.U32 R25, RZ, RZ, R26 ;  /* 0x000000ffff197224 */ /* 0x000fe200078e001a */
[----:B------:R-:W-:Y:S06]  /*4c50*/  BRA `(.L_x_1592) ;  /* 0x00000000005c7947 */ /* 0x000fec0003800000 */
.L_x_1626:
[----:B------:R-:W-:Y:S01]  /*4c60*/  SHF.R.U32.HI R5, RZ, 0x17, R4 ;  /* 0x00000017ff057819 */ /* 0x000fe20000011604 */
[----:B------:R-:W-:-:S03]  /*4c70*/  IMAD.MOV.U32 R25, RZ, RZ, R26 ;  /* 0x000000ffff197224 */ /* 0x000fc600078e001a */
        /* <DEDUP_REMOVED lines=14> */
.L_x_1625:
[----:B------:R-:W0:Y:S01]  /*4d60*/  F2I.U64.TRUNC R4, R4 ;  /* 0x0000000400047311 */ /* 0x000e22000020d800 */
[----:B------:R-:W-:Y:S01]  /*4d70*/  IMAD.MOV.U32 R25, RZ, RZ, R26 ;  /* 0x000000ffff197224 */ /* 0x000fe200078e001a */
[----:B0-----:R0:W-:Y:S01]  /*4d80*/  STG.E.64 desc[UR36][R8.64], R4 ;  /* 0x0000000408007986 */ /* 0x0011e2000c101b24 */
[----:B------:R-:W-:Y:S05]  /*4d90*/  BRA `(.L_x_1592) ;  /* 0x00000000000c7947 */ /* 0x000fea0003800000 */
.L_x_1624:
[----:B------:R-:W0:Y:S01]  /*4da0*/  F2I.FTZ.U32.TRUNC.NTZ R3, R4 ;  /* 0x0000000400037305 */ /* 0x000e22000021f000 */
[----:B------:R-:W-:Y:S01]  /*4db0*/  IMAD.MOV.U32 R25, RZ, RZ, R26 ;  /* 0x000000ffff197224 */ /* 0x000fe200078e001a */
[----:B0-----:R3:W-:Y:S06]  /*4dc0*/  STG.E desc[UR36][R8.64], R3 ;  /* 0x0000000308007986 */ /* 0x0017ec000c101924 */
.L_x_1592:
[----:B------:R-:W-:Y:S05]  /*4dd0*/  BSYNC.RECONVERGENT B6 ;  /* 0x0000000000067941 */ /* 0x000fea0003800200 */
.L_x_1591:
        /* <DEDUP_REMOVED lines=21> */
[----:B------:R-:W0:Y:S02]  /*4f30*/  F2I.FTZ.TRUNC.NTZ R3, R18 ;  /* 0x0000001200037305 */ /* 0x000e24000021f100 */
[----:B0-----:R0:W-:Y:S01]  /*4f40*/  STG.E.U8 desc[UR36][R8.64], R3 ;  /* 0x0000000308007986 */ /* 0x0011e2000c101124 */
[----:B------:R-:W-:Y:S05]  /*4f50*/  BRA `(.L_x_1635) ;  /* 0x0000000c00387947 */ /* 0x000fea0003800000 */
.L_x_1633:
[----:B------:R-:W0:Y:S02]  /*4f60*/  F2I.S64.TRUNC R18, R18 ;  /* 0x0000001200127311 */ /* 0x000e24000020d900 */
[----:B0-----:R-:W-:-:S05]  /*4f70*/  IMAD.MOV.U32 R3, RZ, RZ, R18 ;  /* 0x000000ffff037224 */ /* 0x001fca00078e0012 */
[----:B------:R0:W-:Y:S01]  /*4f80*/  STG.E.U8 desc[UR36][R8.64], R3 ;  /* 0x0000000308007986 */ /* 0x0001e2000c101124 */
[----:B------:R-:W-:Y:S05]  /*4f90*/  BRA `(.L_x_1635) ;  /* 0x0000000c00287947 */ /* 0x000fea0003800000 */
.L_x_1632:
[----:B------:R-:W-:-:S13]  /*4fa0*/  ISETP.NE.AND P0, PT, R0, 0x2, PT ;  /* 0x000000020000780c */ /* 0x000fda0003f05270 */
[----:B------:R-:W-:Y:S05]  /*4fb0*/  @!P0 BRA `(.L_x_1636) ;  /* 0x0000000000288947 */ /* 0x000fea0003800000 */
[----:B------:R-:W-:-:S13]  /*4fc0*/  ISETP.NE.AND P0, PT, R0, 0x3, PT ;  /* 0x000000030000780c */ /* 0x000fda0003f05270 */
[----:B------:R-:W-:Y:S05]  /*4fd0*/  @!P0 BRA `(.L_x_1637) ;  /* 0x0000000000148947 */ /* 0x000fea0003800000 */
[----:B------:R-:W-:-:S13]  /*4fe0*/  ISETP.NE.AND P0, PT, R0, 0x4, PT ;  /* 0x000000040000780c */ /* 0x000fda0003f05270 */
[----:B------:R-:W-:Y:S05]  /*4ff0*/  @P0 BRA `(.L_x_1634) ;  /* 0x0000000800380947 */ /* 0x000fea0003800000 */
[----:B------:R-:W0:Y:S02]  /*5000*/  F2I.S64.TRUNC R18, R18 ;  /* 0x0000001200127311 */ /* 0x000e24000020d900 */
[----:B0-----:R0:W-:Y:S01]  /*5010*/  STG.E.64 desc[UR36][R8.64], R18 ;  /* 0x0000001208007986 */ /* 0x0011e2000c101b24 */
[----:B------:R-:W-:Y:S05]  /*5020*/  BRA `(.L_x_1635) ;  /* 0x0000000c00047947 */ /* 0x000fea0003800000 */
.L_x_1637:
[----:B------:R-:W0:Y:S02]  /*5030*/  F2I.FTZ.TRUNC.NTZ R3, R18 ;  /* 0x0000001200037305 */ /* 0x000e24000021f100 */
[----:B0-----:R0:W-:Y:S01]  /*5040*/  STG.E desc[UR36][R8.64], R3 ;  /* 0x0000000308007986 */ /* 0x0011e2000c101924 */
[----:B------:R-:W-:Y:S05]  /*5050*/  BRA `(.L_x_1635) ;  /* 0x0000000800f87947 */ /* 0x000fea0003800000 */
.L_x_1636:
[----:B------:R-:W0:Y:S02]  /*5060*/  F2I.FTZ.TRUNC.NTZ R3, R18 ;  /* 0x0000001200037305 */ /* 0x000e24000021f100 */
[----:B0-----:R0:W-:Y:S01]  /*5070*/  STG.E.U16 desc[UR36][R8.64], R3 ;  /* 0x0000000308007986 */ /* 0x0011e2000c101524 */
[----:B------:R-:W-:Y:S05]  /*5080*/  BRA `(.L_x_1635) ;  /* 0x0000000800ec7947 */ /* 0x000fea0003800000 */
.L_x_1631:
[----:B------:R-:W-:-:S13]  /*5090*/  ISETP.GT.AND P0, PT, R0, 0x6, PT ;  /* 0x000000060000780c */ /* 0x000fda0003f04270 */
[----:B------:R-:W-:Y:S05]  /*50a0*/  @P0 BRA `(.L_x_1638) ;  /* 0x0000000000240947 */ /* 0x000fea0003800000 */
[----:B------:R-:W-:-:S13]  /*50b0*/  ISETP.NE.AND P0, PT, R0, 0x5, PT ;  /* 0x000000050000780c */ /* 0x000fda0003f05270 */
[----:B------:R-:W-:Y:S05]  /*50c0*/  @!P0 BRA `(.L_x_1639) ;  /* 0x0000000000108947 */ /* 0x000fea0003800000 */
[----:B------:R-:W-:-:S13]  /*50d0*/  ISETP.NE.AND P0, PT, R0, 0x6, PT ;  /* 0x000000060000780c */ /* 0x000fda0003f05270 */
[----:B------:R-:W-:Y:S05]  /*50e0*/  @P0 BRA `(.L_x_1634) ;  /* 0x0000000400fc0947 */ /* 0x000fea0003800000 */
[----:B------:R0:W-:Y:S01]  /*50f0*/  STG.E desc[UR36][R8.64], R18 ;  /* 0x0000001208007986 */ /* 0x0001e2000c101924 */
[----:B------:R-:W-:Y:S05]  /*5100*/  BRA `(.L_x_1635) ;  /* 0x0000000800cc7947 */ /* 0x000fea0003800000 */
.L_x_1639:
[----:B------:R-:W-:-:S05]  /*5110*/  F2FP.F16.F32.PACK_AB R18, RZ, R18 ;  /* 0x00000012ff12723e */ /* 0x000fca00000000ff */
[----:B------:R0:W-:Y:S01]  /*5120*/  STG.E.U16 desc[UR36][R8.64], R18 ;  /* 0x0000001208007986 */ /* 0x0001e2000c101524 */
[----:B------:R-:W-:Y:S05]  /*5130*/  BRA `(.L_x_1635) ;  /* 0x0000000800c07947 */ /* 0x000fea0003800000 */
.L_x_1638:
[----:B------:R-:W-:-:S13]  /*5140*/  ISETP.NE.AND P0, PT, R0, 0x7, PT ;  /* 0x000000070000780c */ /* 0x000fda0003f05270 */
[----:B------:R-:W-:Y:S05]  /*5150*/  @!P0 BRA `(.L_x_1640) ;  /* 0x00000000002c8947 */ /* 0x000fea0003800000 */
[----:B------:R-:W-:-:S13]  /*5160*/  ISETP.NE.AND P0, PT, R0, 0x8, PT ;  /* 0x000000080000780c */ /* 0x000fda0003f05270 */
[----:B------:R-:W-:Y:S05]  /*5170*/  @!P0 BRA `(.L_x_1641) ;  /* 0x0000000000148947 */ /* 0x000fea0003800000 */
[----:B------:R-:W-:-:S13]  /*5180*/  ISETP.NE.AND P0, PT, R0, 0x9, PT ;  /* 0x000000090000780c */ /* 0x000fda0003f05270 */
[----:B------:R-:W-:Y:S05]  /*5190*/  @P0 BRA `(.L_x_1634) ;  /* 0x0000000400d00947 */ /* 0x000fea0003800000 */
[----:B------:R-:W-:-:S05]  /*51a0*/  IMAD.MOV.U32 R19, RZ, RZ, RZ ;  /* 0x000000ffff137224 */ /* 0x000fca00078e00ff */
[----:B------:R0:W-:Y:S01]  /*51b0*/  STG.E.64 desc[UR36][R8.64], R18 ;  /* 0x0000001208007986 */ /* 0x0001e2000c101b24 */
[----:B------:R-:W-:Y:S05]  /*51c0*/  BRA `(.L_x_1635) ;  /* 0x00000008009c7947 */ /* 0x000fea0003800000 */
.L_x_1641:
[----:B------:R-:W-:-:S04]  /*51d0*/  F2FP.F16.F32.PACK_AB R3, RZ, R18 ;  /* 0x00000012ff03723e */ /* 0x000fc800000000ff */
[----:B------:R-:W-:-:S05]  /*51e0*/  PRMT R3, R3, 0x5410, RZ ;  /* 0x0000541003037816 */ /* 0x000fca00000000ff */
[----:B------:R0:W-:Y:S01]  /*51f0*/  STG.E desc[UR36][R8.64], R3 ;  /* 0x0000000308007986 */ /* 0x0001e2000c101924 */
[----:B------:R-:W-:Y:S05]  /*5200*/  BRA `(.L_x_1635) ;  /* 0x00000008008c7947 */ /* 0x000fea0003800000 */
.L_x_1640:
[----:B------:R-:W-:-:S06]  /*5210*/  FMUL.FTZ R4, R18, 1 ;  /* 0x3f80000012047820 */ /* 0x000fcc0000410000 */
[----:B------:R-:W0:Y:S02]  /*5220*/  F2F.F64.F32 R4, R4 ;  /* 0x0000000400047310 */ /* 0x000e240000201800 */
[----:B0-----:R0:W-:Y:S01]  /*5230*/  STG.E.64 desc[UR36][R8.64], R4 ;  /* 0x0000000408007986 */ /* 0x0011e2000c101b24 */
[----:B------:R-:W-:Y:S05]  /*5240*/  BRA `(.L_x_1635) ;  /* 0x00000008007c7947 */ /* 0x000fea0003800000 */
.L_x_1630:
        /* <DEDUP_REMOVED lines=10> */
[----:B------:R-:W0:Y:S02]  /*52f0*/  F2I.FTZ.U32.TRUNC.NTZ R3, R18 ;  /* 0x0000001200037305 */ /* 0x000e24000021f000 */
[----:B0-----:R0:W-:Y:S01]  /*5300*/  STG.E.U16 desc[UR36][R8.64], R3 ;  /* 0x0000000308007986 */ /* 0x0011e2000c101524 */
[----:B------:R-:W-:Y:S05]  /*5310*/  BRA `(.L_x_1635) ;  /* 0x0000000800487947 */ /* 0x000fea0003800000 */
.L_x_1645:
        /* <DEDUP_REMOVED lines=16> */
.L_x_1648:
[----:B------:R-:W-:-:S04]  /*5420*/  SHF.R.U32.HI R18, RZ, 0x18, R18 ;  /* 0x00000018ff127819 */ /* 0x000fc80000011612 */
[----:B------:R-:W-:-:S04]  /*5430*/  LOP3.LUT R3, R3, 0x80, R18, 0xf8, !PT ;  /* 0x0000008003037812 */ /* 0x000fc800078ef812 */
[----:B------:R-:W-:-:S07]  /*5440*/  PRMT R4, R3, 0x7610, R4 ;  /* 0x0000761003047816 */ /* 0x000fce0000000004 */
.L_x_1647:
[----:B------:R-:W-:Y:S05]  /*5450*/  BSYNC.RECONVERGENT B0 ;  /* 0x0000000000007941 */ /* 0x000fea0003800200 */
.L_x_1646:
[----:B------:R0:W-:Y:S01]  /*5460*/  STG.E.U8 desc[UR36][R8.64], R4 ;  /* 0x0000000408007986 */ /* 0x0001e2000c101124 */
[----:B------:R-:W-:Y:S05]  /*5470*/  BRA `(.L_x_1635) ;  /* 0x0000000400f07947 */ /* 0x000fea0003800000 */
.L_x_1644:
        /* <DEDUP_REMOVED lines=16> */
.L_x_1651:
[----:B------:R-:W-:-:S04]  /*5580*/  SHF.R.U32.HI R18, RZ, 0x18, R18 ;  /* 0x00000018ff127819 */ /* 0x000fc80000011612 */
[----:B------:R-:W-:-:S04]  /*5590*/  LOP3.LUT R3, R3, 0x80, R18, 0xf8, !PT ;  /* 0x0000008003037812 */ /* 0x000fc800078ef812 */
[----:B------:R-:W-:-:S07]  /*55a0*/  PRMT R4, R3, 0x7610, R4 ;  /* 0x0000761003047816 */ /* 0x000fce0000000004 */
.L_x_1650:
[----:B------:R-:W-:Y:S05]  /*55b0*/  BSYNC.RECONVERGENT B0 ;  /* 0x0000000000007941 */ /* 0x000fea0003800200 */
.L_x_1649:
[----:B------:R0:W-:Y:S01]  /*55c0*/  STG.E.U8 desc[UR36][R8.64], R4 ;  /* 0x0000000408007986 */ /* 0x0001e2000c101124 */
[----:B------:R-:W-:Y:S05]  /*55d0*/  BRA `(.L_x_1635) ;  /* 0x0000000400987947 */ /* 0x000fea0003800000 */
.L_x_1643:
[----:B------:R-:W-:-:S13]  /*55e0*/  ISETP.NE.AND P0, PT, R0, 0x1c, PT ;  /* 0x0000001c0000780c */ /* 0x000fda0003f05270 */
[----:B------:R-:W-:Y:S05]  /*55f0*/  @!P0 BRA `(.L_x_1652) ;  /* 0x0000000000588947 */ /* 0x000fea0003800000 */
[----:B------:R-:W-:-:S13]  /*5600*/  ISETP.NE.AND P0, PT, R0, 0x1d, PT ;  /* 0x0000001d0000780c */ /* 0x000fda0003f05270 */
[----:B------:R-:W-:Y:S05]  /*5610*/  @!P0 BRA `(.L_x_1653) ;  /* 0x0000000000448947 */ /* 0x000fea0003800000 */
[----:B------:R-:W-:-:S13]  /*5620*/  ISETP.NE.AND P0, PT, R0, 0x2c, PT ;  /* 0x0000002c0000780c */ /* 0x000fda0003f05270 */
[----:B------:R-:W-:Y:S05]  /*5630*/  @P0 BRA `(.L_x_1634) ;  /* 0x0000000000a80947 */ /* 0x000fea0003800000 */
        /* <DEDUP_REMOVED lines=15> */
.L_x_1653:
[----:B------:R-:W0:Y:S02]  /*5730*/  F2I.U64.TRUNC R18, R18 ;  /* 0x0000001200127311 */ /* 0x000e24000020d800 */
[----:B0-----:R0:W-:Y:S01]  /*5740*/  STG.E.64 desc[UR36][R8.64], R18 ;  /* 0x0000001208007986 */ /* 0x0011e2000c101b24 */
[----:B------:R-:W-:Y:S05]  /*5750*/  BRA `(.L_x_1635) ;  /* 0x0000000400387947 */ /* 0x000fea0003800000 */
.L_x_1652:
[----:B------:R-:W0:Y:S02]  /*5760*/  F2I.FTZ.U32.TRUNC.NTZ R3, R18 ;  /* 0x0000001200037305 */ /* 0x000e24000021f000 */
[----:B0-----:R0:W-:Y:S01]  /*5770*/  STG.E desc[UR36][R8.64], R3 ;  /* 0x0000000308007986 */ /* 0x0011e2000c101924 */
[----:B------:R-:W-:Y:S05]  /*5780*/  BRA `(.L_x_1635) ;  /* 0x00000004002c7947 */ /* 0x000fea0003800000 */
.L_x_1642:
[----:B------:R-:W-:-:S13]  /*5790*/  ISETP.GT.AND P0, PT, R0, 0xe, PT ;  /* 0x0000000e0000780c */ /* 0x000fda0003f04270 */
[----:B------:R-:W-:Y:S05]  /*57a0*/  @P0 BRA `(.L_x_1654) ;  /* 0x0000000000340947 */ /* 0x000fea0003800000 */
[----:B------:R-:W-:-:S13]  /*57b0*/  ISETP.NE.AND P0, PT, R0, 0xa, PT ;  /* 0x0000000a0000780c */ /* 0x000fda0003f05270 */
[----:B------:R-:W-:Y:S05]  /*57c0*/  @!P0 BRA `(.L_x_1655) ;  /* 0x0000000000188947 */ /* 0x000fea0003800000 */
[----:B------:R-:W-:-:S13]  /*57d0*/  ISETP.NE.AND P0, PT, R0, 0xb, PT ;  /* 0x0000000b0000780c */ /* 0x000fda0003f05270 */
[----:B------:R-:W-:Y:S05]  /*57e0*/  @P0 BRA `(.L_x_1634) ;  /* 0x00000000003c0947 */ /* 0x000fea0003800000 */
[----:B------:R-:W-:-:S04]  /*57f0*/  FSETP.NEU.FTZ.AND P0, PT, R18, RZ, PT ;  /* 0x000000ff1200720b */ /* 0x000fc80003f1d000 */
[----:B------:R-:W-:-:S05]  /*5800*/  SEL R3, RZ, 0x1, !P0 ;  /* 0x00000001ff037807 */ /* 0x000fca0004000000 */
[----:B------:R3:W-:Y:S01]  /*5810*/  STG.E.U8 desc[UR36][R8.64], R3 ;  /* 0x0000000308007986 */ /* 0x0007e2000c101124 */
[----:B------:R-:W-:Y:S05]  /*5820*/  BRA `(.L_x_1635) ;  /* 0x0000000400047947 */ /* 0x000fea0003800000 */
.L_x_1655:
[----:B------:R-:W-:Y:S01]  /*5830*/  FMUL.FTZ R4, R18, 1 ;  /* 0x3f80000012047820 */ /* 0x000fe20000410000 */
[----:B------:R-:W-:-:S05]  /*5840*/  CS2R R6, SRZ ;  /* 0x0000000000067805 */ /* 0x000fca000001ff00 */
[----:B------:R-:W0:Y:S02]  /*5850*/  F2F.F64.F32 R4, R4 ;  /* 0x0000000400047310 */ /* 0x000e240000201800 */
[----:B0-----:R4:W-:Y:S01]  /*5860*/  STG.E.128 desc[UR36][R8.64], R4 ;  /* 0x0000000408007986 */ /* 0x0019e2000c101d24 */
[----:B------:R-:W-:Y:S05]  /*5870*/  BRA `(.L_x_1635) ;  /* 0x0000000000f07947 */ /* 0x000fea0003800000 */
.L_x_1654:
[----:B------:R-:W-:-:S13]  /*5880*/  ISETP.NE.AND P0, PT, R0, 0xf, PT ;  /* 0x0000000f0000780c */ /* 0x000fda0003f05270 */
[----:B------:R-:W-:Y:S05]  /*5890*/  @!P0 BRA `(.L_x_1656) ;  /* 0x0000000000e08947 */ /* 0x000fea0003800000 */
[----:B------:R-:W-:-:S13]  /*58a0*/  ISETP.NE.AND P0, PT, R0, 0x17, PT ;  /* 0x000000170000780c */ /* 0x000fda0003f05270 */
[----:B------:R-:W-:Y:S05]  /*58b0*/  @!P0 BRA `(.L_x_1657) ;  /* 0x00000000008c8947 */ /* 0x000fea0003800000 */
[----:B------:R-:W-:-:S13]  /*58c0*/  ISETP.NE.AND P0, PT, R0, 0x18, PT ;  /* 0x000000180000780c */ /* 0x000fda0003f05270 */
[----:B------:R-:W-:Y:S05]  /*58d0*/  @!P0 BRA `(.L_x_1658) ;  /* 0x0000000000448947 */ /* 0x000fea0003800000 */
.L_x_1634:
        /* <DEDUP_REMOVED lines=16> */
.L_x_1659:
[----:B------:R-:W-:Y:S05]  /*59e0*/  BRA `(.L_x_1635) ;  /* 0x0000000000947947 */ /* 0x000fea0003800000 */
.L_x_1658:
        /* <DEDUP_REMOVED lines=12> */
.L_x_1661:
[----:B------:R-:W-:Y:S05]  /*5ab0*/  BSYNC.RECONVERGENT B0 ;  /* 0x0000000000007941 */ /* 0x000fea0003800200 */
.L_x_1660:
[----:B------:R-:W-:-:S05]  /*5ac0*/  LOP3.LUT R3, R0, 0x80, R5, 0xf8, !PT ;  /* 0x0000008000037812 */ /* 0x000fca00078ef805 */
[----:B------:R1:W-:Y:S01]  /*5ad0*/  STG.E.U8 desc[UR36][R8.64], R3 ;  /* 0x0000000308007986 */ /* 0x0003e2000c101124 */
[----:B------:R-:W-:Y:S05]  /*5ae0*/  BRA `(.L_x_1635) ;  /* 0x0000000000547947 */ /* 0x000fea0003800000 */
.L_x_1657:
        /* <DEDUP_REMOVED lines=11> */
.L_x_1663:
[----:B------:R-:W-:Y:S01]  /*5ba0*/  IMAD.MOV.U32 R0, RZ, RZ, 0x7f ;  /* 0x0000007fff007424 */ /* 0x000fe200078e00ff */
[----:B------:R-:W-:-:S04]  /*5bb0*/  ISETP.GT.U32.AND P0, PT, R4, 0x7f800000, PT ;  /* 0x7f8000000400780c */ /* 0x000fc80003f04070 */
[----:B------:R-:W-:-:S09]  /*5bc0*/  SEL R0, R0, 0x7c, P0 ;  /* 0x0000007c00007807 */ /* 0x000fd20000000000 */
.L_x_1664:
[----:B------:R-:W-:Y:S05]  /*5bd0*/  BSYNC.RECONVERGENT B0 ;  /* 0x0000000000007941 */ /* 0x000fea0003800200 */
.L_x_1662:
[----:B------:R-:W-:-:S04]  /*5be0*/  SHF.R.U32.HI R3, RZ, 0x18, R18 ;  /* 0x00000018ff037819 */ /* 0x000fc80000011612 */
[----:B------:R-:W-:-:S05]  /*5bf0*/  LOP3.LUT R3, R0, 0x80, R3, 0xf8, !PT ;  /* 0x0000008000037812 */ /* 0x000fca00078ef803 */
[----:B------:R2:W-:Y:S01]  /*5c00*/  STG.E.U8 desc[UR36][R8.64], R3 ;  /* 0x0000000308007986 */ /* 0x0005e2000c101124 */
[----:B------:R-:W-:Y:S05]  /*5c10*/  BRA `(.L_x_1635) ;  /* 0x0000000000087947 */ /* 0x000fea0003800000 */
.L_x_1656:
[----:B------:R-:W-:-:S05]  /*5c20*/  F2FP.BF16.F32.PACK_AB R18, RZ, R18 ;  /* 0x00000012ff12723e */ /* 0x000fca00000010ff */
[----:B------:R0:W-:Y:S02]  /*5c30*/  STG.E.U16 desc[UR36][R8.64], R18 ;  /* 0x0000001208007986 */ /* 0x0001e4000c101524 */
.L_x_1635:
        /* <DEDUP_REMOVED lines=24> */
.L_x_1668:
[----:B------:R-:W0:Y:S02]  /*5dc0*/  F2I.S64.TRUNC R22, R22 ;  /* 0x0000001600167311 */ /* 0x000e24000020d900 */
[----:B0-----:R-:W-:-:S05]  /*5dd0*/  IMAD.MOV.U32 R3, RZ, RZ, R22 ;  /* 0x000000ffff037224 */ /* 0x001fca00078e0016 */
[----:B------:R0:W-:Y:S01]  /*5de0*/  STG.E.U8 desc[UR36][R8.64], R3 ;  /* 0x0000000308007986 */ /* 0x0001e2000c101124 */
[----:B------:R-:W-:Y:S05]  /*5df0*/  BRA `(.L_x_1670) ;  /* 0x0000000c00287947 */ /* 0x000fea0003800000 */
.L_x_1667:
        /* <DEDUP_REMOVED lines=9> */
.L_x_1672:
[----:B------:R-:W0:Y:S02]  /*5e90*/  F2I.FTZ.TRUNC.NTZ R3, R22 ;  /* 0x0000001600037305 */ /* 0x000e24000021f100 */
[----:B0-----:R0:W-:Y:S01]  /*5ea0*/  STG.E desc[UR36][R8.64], R3 ;  /* 0x0000000308007986 */ /* 0x0011e2000c101924 */
[----:B------:R-:W-:Y:S05]  /*5eb0*/  BRA `(.L_x_1670) ;  /* 0x0000000800f87947 */ /* 0x000fea0003800000 */
.L_x_1671:
[----:B------:R-:W0:Y:S02]  /*5ec0*/  F2I.FTZ.TRUNC.NTZ R3, R22 ;  /* 0x0000001600037305 */ /* 0x000e24000021f100 */
[----:B0-----:R0:W-:Y:S01]  /*5ed0*/  STG.E.U16 desc[UR36][R8.64], R3 ;  /* 0x0000000308007986 */ /* 0x0011e2000c101524 */
[----:B------:R-:W-:Y:S05]  /*5ee0*/  BRA `(.L_x_1670) ;  /* 0x0000000800ec7947 */ /* 0x000fea0003800000 */
.L_x_1666:
        /* <DEDUP_REMOVED lines=8> */
.L_x_1674:
[----:B------:R-:W-:-:S05]  /*5f70*/  F2FP.F16.F32.PACK_AB R22, RZ, R22 ;  /* 0x00000016ff16723e */ /* 0x000fca00000000ff */
[----:B------:R0:W-:Y:S01]  /*5f80*/  STG.E.U16 desc[UR36][R8.64], R22 ;  /* 0x0000001608007986 */ /* 0x0001e2000c101524 */
[----:B------:R-:W-:Y:S05]  /*5f90*/  BRA `(.L_x_1670) ;  /* 0x0000000800c07947 */ /* 0x000fea0003800000 */
.L_x_1673:
        /* <DEDUP_REMOVED lines=9> */
.L_x_1676:
[----:B------:R-:W-:-:S04]  /*6030*/  F2FP.F16.F32.PACK_AB R3, RZ, R22 ;  /* 0x00000016ff03723e */ /* 0x000fc800000000ff */
[----:B------:R-:W-:-:S05]  /*6040*/  PRMT R3, R3, 0x5410, RZ ;  /* 0x0000541003037816 */ /* 0x000fca00000000ff */
[----:B------:R0:W-:Y:S01]  /*6050*/  STG.E desc[UR36][R8.64], R3 ;  /* 0x0000000308007986 */ /* 0x0001e2000c101924 */
[----:B------:R-:W-:Y:S05]  /*6060*/  BRA `(.L_x_1670) ;  /* 0x00000008008c7947 */ /* 0x000fea0003800000 */
.L_x_1675:
[----:B------:R-:W-:-:S06]  /*6070*/  FMUL.FTZ R4, R22, 1 ;  /* 0x3f80000016047820 */ /* 0x000fcc0000410000 */
[----:B------:R-:W0:Y:S02]  /*6080*/  F2F.F64.F32 R4, R4 ;  /* 0x0000000400047310 */ /* 0x000e240000201800 */
[----:B0-----:R0:W-:Y:S01]  /*6090*/  STG.E.64 desc[UR36][R8.64], R4 ;  /* 0x0000000408007986 */ /* 0x0011e2000c101b24 */
[----:B------:R-:W-:Y:S05]  /*60a0*/  BRA `(.L_x_1670) ;  /* 0x00000008007c7947 */ /* 0x000fea0003800000 */
.L_x_1665:
        /* <DEDUP_REMOVED lines=13> */
.L_x_1680:
        /* <DEDUP_REMOVED lines=16> */
.L_x_1683:
[----:B------:R-:W-:-:S04]  /*6280*/  SHF.R.U32.HI R22, RZ, 0x18, R22 ;  /* 0x00000018ff167819 */ /* 0x000fc80000011616 */
[----:B------:R-:W-:-:S04]  /*6290*/  LOP3.LUT R3, R3, 0x80, R22, 0xf8, !PT ;  /* 0x0000008003037812 */ /* 0x000fc800078ef816 */
[----:B------:R-:W-:-:S07]  /*62a0*/  PRMT R4, R3, 0x7610, R4 ;  /* 0x0000761003047816 */ /* 0x000fce0000000004 */
.L_x_1682:
[----:B------:R-:W-:Y:S05]  /*62b0*/  BSYNC.RECONVERGENT B0 ;  /* 0x0000000000007941 */ /* 0x000fea0003800200 */
.L_x_1681:
[----:B------:R0:W-:Y:S01]  /*62c0*/  STG.E.U8 desc[UR36][R8.64], R4 ;  /* 0x0000000408007986 */ /* 0x0001e2000c101124 */
[----:B------:R-:W-:Y:S05]  /*62d0*/  BRA `(.L_x_1670) ;  /* 0x0000000400f07947 */ /* 0x000fea0003800000 */
.L_x_1679:
        /* <DEDUP_REMOVED lines=16> */
.L_x_1686:
[----:B------:R-:W-:-:S04]  /*63e0*/  SHF.R.U32.HI R22, RZ, 0x18, R22 ;  /* 0x00000018ff167819 */ /* 0x000fc80000011616 */
[----:B------:R-:W-:-:S04]  /*63f0*/  LOP3.LUT R3, R3, 0x80, R22, 0xf8, !PT ;  /* 0x0000008003037812 */ /* 0x000fc800078ef816 */
[----:B------:R-:W-:-:S07]  /*6400*/  PRMT R4, R3, 0x7610, R4 ;  /* 0x0000761003047816 */ /* 0x000fce0000000004 */
.L_x_1685:
[----:B------:R-:W-:Y:S05]  /*6410*/  BSYNC.RECONVERGENT B0 ;  /* 0x0000000000007941 */ /* 0x000fea0003800200 */
.L_x_1684:
[----:B------:R0:W-:Y:S01]  /*6420*/  STG.E.U8 desc[UR36][R8.64], R4 ;  /* 0x0000000408007986 */ /* 0x0001e2000c101124 */
[----:B------:R-:W-:Y:S05]  /*6430*/  BRA `(.L_x_1670) ;  /* 0x0000000400987947 */ /* 0x000fea0003800000 */
.L_x_1678:
        /* <DEDUP_REMOVED lines=21> */
.L_x_1688:
[----:B------:R-:W0:Y:S02]  /*6590*/  F2I.U64.TRUNC R22, R22 ;  /* 0x0000001600167311 */ /* 0x000e24000020d800 */
[----:B0-----:R0:W-:Y:S01]  /*65a0*/  STG.E.64 desc[UR36][R8.64], R22 ;  /* 0x0000001608007986 */ /* 0x0011e2000c101b24 */
[----:B------:R-:W-:Y:S05]  /*65b0*/  BRA `(.L_x_1670) ;  /* 0x0000000400387947 */ /* 0x000fea0003800000 */
.L_x_1687:
[----:B------:R-:W0:Y:S02]  /*65c0*/  F2I.FTZ.U32.TRUNC.NTZ R3, R22 ;  /* 0x0000001600037305 */ /* 0x000e24000021f000 */
[----:B0-----:R0:W-:Y:S01]  /*65d0*/  STG.E desc[UR36][R8.64], R3 ;  /* 0x0000000308007986 */ /* 0x0011e2000c101924 */
[----:B------:R-:W-:Y:S05]  /*65e0*/  BRA `(.L_x_1670) ;  /* 0x00000004002c7947 */ /* 0x000fea0003800000 */
.L_x_1677:
        /* <DEDUP_REMOVED lines=10> */
.L_x_1690:
[----:B------:R-:W-:Y:S01]  /*6690*/  FMUL.FTZ R4, R22, 1 ;  /* 0x3f80000016047820 */ /* 0x000fe20000410000 */
[----:B------:R-:W-:-:S05]  /*66a0*/  CS2R R6, SRZ ;  /* 0x0000000000067805 */ /* 0x000fca000001ff00 */
[----:B------:R-:W0:Y:S02]  /*66b0*/  F2F.F64.F32 R4, R4 ;  /* 0x0000000400047310 */ /* 0x000e240000201800 */
[----:B0-----:R0:W-:Y:S01]  /*66c0*/  STG.E.128 desc[UR36][R8.64], R4 ;  /* 0x0000000408007986 */ /* 0x0011e2000c101d24 */
[----:B------:R-:W-:Y:S05]  /*66d0*/  BRA `(.L_x_1670) ;  /* 0x0000000000f07947 */ /* 0x000fea0003800000 */
.L_x_1689:
[----:B------:R-:W-:-:S13]  /*66e0*/  ISETP.NE.AND P0, PT, R0, 0xf, PT ;  /* 0x0000000f0000780c */ /* 0x000fda0003f05270 */
[----:B------:R-:W-:Y:S05]  /*66f0*/  @!P0 BRA `(.L_x_1691) ;  /* 0x0000000000e08947 */ /* 0x000fea0003800000 */
[----:B------:R-:W-:-:S13]  /*6700*/  ISETP.NE.AND P0, PT, R0, 0x17, PT ;  /* 0x000000170000780c */ /* 0x000fda0003f05270 */
[----:B------:R-:W-:Y:S05]  /*6710*/  @!P0 BRA `(.L_x_1692) ;  /* 0x00000000008c8947 */ /* 0x000fea0003800000 */
[----:B------:R-:W-:-:S13]  /*6720*/  ISETP.NE.AND P0, PT, R0, 0x18, PT ;  /* 0x000000180000780c */ /* 0x000fda0003f05270 */
[----:B------:R-:W-:Y:S05]  /*6730*/  @!P0 BRA `(.L_x_1693) ;  /* 0x0000000000448947 */ /* 0x000fea0003800000 */
.L_x_1669:
        /* <DEDUP_REMOVED lines=16> */
.L_x_1694:
[----:B------:R-:W-:Y:S05]  /*6840*/  BRA `(.L_x_1670) ;  /* 0x0000000000947947 */ /* 0x000fea0003800000 */
.L_x_1693:
        /* <DEDUP_REMOVED lines=12> */
.L_x_1696:
[----:B------:R-:W-:Y:S05]  /*6910*/  BSYNC.RECONVERGENT B0 ;  /* 0x0000000000007941 */ /* 0x000fea0003800200 */
.L_x_1695:
[----:B------:R-:W-:-:S05]  /*6920*/  LOP3.LUT R3, R0, 0x80, R5, 0xf8, !PT ;  /* 0x0000008000037812 */ /* 0x000fca00078ef805 */
[----:B------:R3:W-:Y:S01]  /*6930*/  STG.E.U8 desc[UR36][R8.64], R3 ;  /* 0x0000000308007986 */ /* 0x0007e2000c101124 */
[----:B------:R-:W-:Y:S05]  /*6940*/  BRA `(.L_x_1670) ;  /* 0x0000000000547947 */ /* 0x000fea0003800000 */
.L_x_1692:
        /* <DEDUP_REMOVED lines=11> */
.L_x_1698:
[----:B------:R-:W-:Y:S01]  /*6a00*/  IMAD.MOV.U32 R0, RZ, RZ, 0x7f ;  /* 0x0000007fff007424 */ /* 0x000fe200078e00ff */
[----:B------:R-:W-:-:S04]  /*6a10*/  ISETP.GT.U32.AND P0, PT, R4, 0x7f800000, PT ;  /* 0x7f8000000400780c */ /* 0x000fc80003f04070 */
[----:B------:R-:W-:-:S09]  /*6a20*/  SEL R0, R0, 0x7c, P0 ;  /* 0x0000007c00007807 */ /* 0x000fd20000000000 */
.L_x_1699:
[----:B------:R-:W-:Y:S05]  /*6a30*/  BSYNC.RECONVERGENT B0 ;  /* 0x0000000000007941 */ /* 0x000fea0003800200 */
.L_x_1697:
[----:B------:R-:W-:-:S04]  /*6a40*/  SHF.R.U32.HI R3, RZ, 0x18, R22 ;  /* 0x00000018ff037819 */ /* 0x000fc80000011616 */
[----:B------:R-:W-:-:S05]  /*6a50*/  LOP3.LUT R3, R0, 0x80, R3, 0xf8, !PT ;  /* 0x0000008000037812 */ /* 0x000fca00078ef803 */
[----:B------:R2:W-:Y:S01]  /*6a60*/  STG.E.U8 desc[UR36][R8.64], R3 ;  /* 0x0000000308007986 */ /* 0x0005e2000c101124 */
[----:B------:R-:W-:Y:S05]  /*6a70*/  BRA `(.L_x_1670) ;  /* 0x0000000000087947 */ /* 0x000fea0003800000 */
.L_x_1691:
[----:B------:R-:W-:-:S05]  /*6a80*/  F2FP.BF16.F32.PACK_AB R22, RZ, R22 ;  /* 0x00000016ff16723e */ /* 0x000fca00000010ff */
[----:B------:R4:W-:Y:S02]  /*6a90*/  STG.E.U16 desc[UR36][R8.64], R22 ;  /* 0x0000001608007986 */ /* 0x0009e4000c101524 */
.L_x_1670:
[----:B------:R-:W-:-:S07]  /*6aa0*/  VIADD R25, R25, 0x80 ;  /* 0x0000008019197836 */ /* 0x000fce0000000000 */
.L_x_1629:
[----:B------:R-:W-:Y:S05]  /*6ab0*/  BSYNC.RECONVERGENT B6 ;  /* 0x0000000000067941 */ /* 0x000fea0003800200 */
.L_x_1628:
[----:B------:R-:W-:-:S13]  /*6ac0*/  ISETP.GE.AND P0, PT, R25, R17, PT ;  /* 0x000000111900720c */ /* 0x000fda0003f06270 */
[----:B------:R-:W-:Y:S05]  /*6ad0*/  @P0 EXIT ;  /* 0x000000000000094d */ /* 0x000fea0003800000 */
[----:B0---4-:R-:W0:Y:S01]  /*6ae0*/  LDC.64 R4, c[0x0][0x388] ;  /* 0x0000e200ff047b82 */ /* 0x011e220000000a00 */
[----:B------:R-:W3:Y:S01]  /*6af0*/  LDCU UR4, c[0x0][0x3a8] ;  /* 0x00007500ff0477ac */ /* 0x000ee20008000800 */
[----:B-12---:R-:W-:Y:S01]  /*6b00*/  PRMT R0, R16, 0x9910, RZ ;  /* 0x0000991010007816 */ /* 0x006fe200000000ff */
[----:B------:R-:W-:-:S03]  /*6b10*/  IMAD R2, R2, 0x200, R25 ;  /* 0x0000020002027824 */ /* 0x000fc600078e0219 */
[----:B------:R-:W-:Y:S01]  /*6b20*/  ISETP.GT.AND P1, PT, R0, 0x9, PT ;  /* 0x000000090000780c */ /* 0x000fe20003f24270 */
[----:B---3--:R-:W-:-:S05]  /*6b30*/  IMAD R3, R2, UR4, RZ ;  /* 0x0000000402037c24 */ /* 0x008fca000f8e02ff */
        /* <DEDUP_REMOVED lines=12> */
[----:B0-----:R-:W-:Y:S01]  /*6c00*/  STG.E.U8 desc[UR36][R2.64], R5 ;  /* 0x0000000502007986 */ /* 0x001fe2000c101124 */
[----:B------:R-:W-:Y:S05]  /*6c10*/  EXIT ;  /* 0x000000000000794d */ /* 0x000fea0003800000 */
.L_x_1703:
[----:B------:R-:W0:Y:S02]  /*6c20*/  F2I.S64.TRUNC R24, R24 ;  /* 0x0000001800187311 */ /* 0x000e24000020d900 */
[----:B0-----:R-:W-:-:S05]  /*6c30*/  IMAD.MOV.U32 R5, RZ, RZ, R24 ;  /* 0x000000ffff057224 */ /* 0x001fca00078e0018 */
[----:B------:R-:W-:Y:S01]  /*6c40*/  STG.E.U8 desc[UR36][R2.64], R5 ;  /* 0x0000000502007986 */ /* 0x000fe2000c101124 */
[----:B------:R-:W-:Y:S05]  /*6c50*/  EXIT ;  /* 0x000000000000794d */ /* 0x000fea0003800000 */
.L_x_1702:
[----:B------:R-:W-:-:S13]  /*6c60*/  ISETP.NE.AND P0, PT, R0, 0x2, PT ;  /* 0x000000020000780c */ /* 0x000fda0003f05270 */
[----:B------:R-:W-:Y:S05]  /*6c70*/  @!P0 BRA `(.L_x_1705) ;  /* 0x0000000000288947 */ /* 0x000fea0003800000 */
[----:B------:R-:W-:-:S13]  /*6c80*/  ISETP.NE.AND P0, PT, R0, 0x3, PT ;  /* 0x000000030000780c */ /* 0x000fda0003f05270 */
[----:B------:R-:W-:Y:S05]  /*6c90*/  @!P0 BRA `(.L_x_1706) ;  /* 0x0000000000148947 */ /* 0x000fea0003800000 */
[----:B------:R-:W-:-:S13]  /*6ca0*/  ISETP.NE.AND P0, PT, R0, 0x4, PT ;  /* 0x000000040000780c */ /* 0x000fda0003f05270 */
[----:B------:R-:W-:Y:S05]  /*6cb0*/  @P0 BRA `(.L_x_1704) ;  /* 0x0000000800380947 */ /* 0x000fea0003800000 */
[----:B------:R-:W0:Y:S02]  /*6cc0*/  F2I.S64.TRUNC R24, R24 ;  /* 0x0000001800187311 */ /* 0x000e24000020d900 */
[----:B0-----:R-:W-:Y:S01]  /*6cd0*/  STG.E.64 desc[UR36][R2.64], R24 ;  /* 0x0000001802007986 */ /* 0x001fe2000c101b24 */
[----:B------:R-:W-:Y:S05]  /*6ce0*/  EXIT ;  /* 0x000000000000794d */ /* 0x000fea0003800000 */
.L_x_1706:
[----:B------:R-:W0:Y:S02]  /*6cf0*/  F2I.FTZ.TRUNC.NTZ R5, R24 ;  /* 0x0000001800057305 */ /* 0x000e24000021f100 */
[----:B0-----:R-:W-:Y:S01]  /*6d00*/  STG.E desc[UR36][R2.64], R5 ;  /* 0x0000000502007986 */ /* 0x001fe2000c101924 */
[----:B------:R-:W-:Y:S05]  /*6d10*/  EXIT ;  /* 0x000000000000794d */ /* 0x000fea0003800000 */
.L_x_1705:
[----:B------:R-:W0:Y:S02]  /*6d20*/  F2I.FTZ.TRUNC.NTZ R5, R24 ;  /* 0x0000001800057305 */ /* 0x000e24000021f100 */
[----:B0-----:R-:W-:Y:S01]  /*6d30*/  STG.E.U16 desc[UR36][R2.64], R5 ;  /* 0x0000000502007986 */ /* 0x001fe2000c101524 */
[----:B------:R-:W-:Y:S05]  /*6d40*/  EXIT ;  /* 0x000000000000794d */ /* 0x000fea0003800000 */
.L_x_1701:
[----:B------:R-:W-:-:S13]  /*6d50*/  ISETP.GT.AND P0, PT, R0, 0x6, PT ;  /* 0x000000060000780c */ /* 0x000fda0003f04270 */
[----:B------:R-:W-:Y:S05]  /*6d60*/  @P0 BRA `(.L_x_1707) ;  /* 0x0000000000240947 */ /* 0x000fea0003800000 */
[----:B------:R-:W-:-:S13]  /*6d70*/  ISETP.NE.AND P0, PT, R0, 0x5, PT ;  /* 0x000000050000780c */ /* 0x000fda0003f05270 */
[----:B------:R-:W-:Y:S05]  /*6d80*/  @!P0 BRA `(.L_x_1708) ;  /* 0x0000000000108947 */ /* 0x000fea0003800000 */
[----:B------:R-:W-:-:S13]  /*6d90*/  ISETP.NE.AND P0, PT, R0, 0x6, PT ;  /* 0x000000060000780c */ /* 0x000fda0003f05270 */
[----:B------:R-:W-:Y:S05]  /*6da0*/  @P0 BRA `(.L_x_1704) ;  /* 0x0000000400fc0947 */ /* 0x000fea0003800000 */
[----:B------:R-:W-:Y:S01]  /*6db0*/  STG.E desc[UR36][R2.64], R24 ;  /* 0x0000001802007986 */ /* 0x000fe2000c101924 */
[----:B------:R-:W-:Y:S05]  /*6dc0*/  EXIT ;  /* 0x000000000000794d */ /* 0x000fea0003800000 */
.L_x_1708:
[----:B------:R-:W-:-:S05]  /*6dd0*/  F2FP.F16.F32.PACK_AB R24, RZ, R24 ;  /* 0x00000018ff18723e */ /* 0x000fca00000000ff */
[----:B------:R-:W-:Y:S01]  /*6de0*/  STG.E.U16 desc[UR36][R2.64], R24 ;  /* 0x0000001802007986 */ /* 0x000fe2000c101524 */
[----:B------:R-:W-:Y:S05]  /*6df0*/  EXIT ;  /* 0x000000000000794d */ /* 0x000fea0003800000 */
.L_x_1707:
[----:B------:R-:W-:-:S13]  /*6e00*/  ISETP.NE.AND P0, PT, R0, 0x7, PT ;  /* 0x000000070000780c */ /* 0x000fda0003f05270 */
[----:B------:R-:W-:Y:S05]  /*6e10*/  @!P0 BRA `(.L_x_1709) ;  /* 0x00000000002c8947 */ /* 0x000fea0003800000 */
[----:B------:R-:W-:-:S13]  /*6e20*/  ISETP.NE.AND P0, PT, R0, 0x8, PT ;  /* 0x000000080000780c */ /* 0x000fda0003f05270 */
[----:B------:R-:W-:Y:S05]  /*6e30*/  @!P0 BRA `(.L_x_1710) ;  /* 0x0000000000148947 */ /* 0x000fea0003800000 */
[----:B------:R-:W-:-:S13]  /*6e40*/  ISETP.NE.AND P0, PT, R0, 0x9, PT ;  /* 0x000000090000780c */ /* 0x000fda0003f05270 */
[----:B------:R-:W-:Y:S05]  /*6e50*/  @P0 BRA `(.L_x_1704) ;  /* 0x0000000400d00947 */ /* 0x000fea0003800000 */
[----:B------:R-:W-:-:S05]  /*6e60*/  IMAD.MOV.U32 R25, RZ, RZ, RZ ;  /* 0x000000ffff197224 */ /* 0x000fca00078e00ff */
[----:B------:R-:W-:Y:S01]  /*6e70*/  STG.E.64 desc[UR36][R2.64], R24 ;  /* 0x0000001802007986 */ /* 0x000fe2000c101b24 */
[----:B------:R-:W-:Y:S05]  /*6e80*/  EXIT ;  /* 0x000000000000794d */ /* 0x000fea0003800000 */
.L_x_1710:
[----:B------:R-:W-:-:S04]  /*6e90*/  F2FP.F16.F32.PACK_AB R5, RZ, R24 ;  /* 0x00000018ff05723e */ /* 0x000fc800000000ff */
[----:B------:R-:W-:-:S05]  /*6ea0*/  PRMT R5, R5, 0x5410, RZ ;  /* 0x0000541005057816 */ /* 0x000fca00000000ff */
[----:B------:R-:W-:Y:S01]  /*6eb0*/  STG.E desc[UR36][R2.64], R5 ;  /* 0x0000000502007986 */ /* 0x000fe2000c101924 */
[----:B------:R-:W-:Y:S05]  /*6ec0*/  EXIT ;  /* 0x000000000000794d */ /* 0x000fea0003800000 */
.L_x_1709:
[----:B------:R-:W-:-:S06]  /*6ed0*/  FMUL.FTZ R4, R24, 1 ;  /* 0x3f80000018047820 */ /* 0x000fcc0000410000 */
[----:B------:R-:W0:Y:S02]  /*6ee0*/  F2F.F64.F32 R4, R4 ;  /* 0x0000000400047310 */ /* 0x000e240000201800 */
[----:B0-----:R-:W-:Y:S01]  /*6ef0*/  STG.E.64 desc[UR36][R2.64], R4 ;  /* 0x0000000402007986 */ /* 0x001fe2000c101b24 */
[----:B------:R-:W-:Y:S05]  /*6f00*/  EXIT ;  /* 0x000000000000794d */ /* 0x000fea0003800000 */
.L_x_1700:
        /* <DEDUP_REMOVED lines=11> */
[----:B0-----:R-:W-:Y:S01]  /*6fc0*/  STG.E.U16 desc[UR36][R2.64], R5 ;  /* 0x0000000502007986 */ /* 0x001fe2000c101524 */
[----:B------:R-:W-:Y:S05]  /*6fd0*/  EXIT ;  /* 0x000000000000794d */ /* 0x000fea0003800000 */
.L_x_1714:
        /* <DEDUP_REMOVED lines=16> */
.L_x_1717:
[----:B------:R-:W-:-:S04]  /*70e0*/  SHF.R.U32.HI R24, RZ, 0x18, R24 ;  /* 0x00000018ff187819 */ /* 0x000fc80000011618 */
[----:B------:R-:W-:-:S04]  /*70f0*/  LOP3.LUT R5, R5, 0x80, R24, 0xf8, !PT ;  /* 0x0000008005057812 */ /* 0x000fc800078ef818 */
[----:B------:R-:W-:-:S07]  /*7100*/  PRMT R0, R5, 0x7610, R0 ;  /* 0x0000761005007816 */ /* 0x000fce0000000000 */
.L_x_1716:
[----:B------:R-:W-:Y:S05]  /*7110*/  BSYNC.RECONVERGENT B0 ;  /* 0x0000000000007941 */ /* 0x000fea0003800200 */
.L_x_1715:
[----:B------:R-:W-:Y:S01]  /*7120*/  STG.E.U8 desc[UR36][R2.64], R0 ;  /* 0x0000000002007986 */ /* 0x000fe2000c101124 */
[----:B------:R-:W-:Y:S05]  /*7130*/  EXIT ;  /* 0x000000000000794d */ /* 0x000fea0003800000 */
.L_x_1713:
        /* <DEDUP_REMOVED lines=16> */
.L_x_1720:
[----:B------:R-:W-:-:S04]  /*7240*/  SHF.R.U32.HI R24, RZ, 0x18, R24 ;  /* 0x00000018ff187819 */ /* 0x000fc80000011618 */
[----:B------:R-:W-:-:S04]  /*7250*/  LOP3.LUT R5, R5, 0x80, R24, 0xf8, !PT ;  /* 0x0000008005057812 */ /* 0x000fc800078ef818 */
[----:B------:R-:W-:-:S07]  /*7260*/  PRMT R0, R5, 0x7610, R0 ;  /* 0x0000761005007816 */ /* 0x000fce0000000000 */
.L_x_1719:
[----:B------:R-:W-:Y:S05]  /*7270*/  BSYNC.RECONVERGENT B0 ;  /* 0x0000000000007941 */ /* 0x000fea0003800200 */
.L_x_1718:
[----:B------:R-:W-:Y:S01]  /*7280*/  STG.E.U8 desc[UR36][R2.64], R0 ;  /* 0x0000000002007986 */ /* 0x000fe2000c101124 */
[----:B------:R-:W-:Y:S05]  /*7290*/  EXIT ;  /* 0x000000000000794d */ /* 0x000fea0003800000 */
.L_x_1712:
        /* <DEDUP_REMOVED lines=21> */
.L_x_1722:
[----:B------:R-:W0:Y:S02]  /*73f0*/  F2I.U64.TRUNC R24, R24 ;  /* 0x0000001800187311 */ /* 0x000e24000020d800 */
[----:B0-----:R-:W-:Y:S01]  /*7400*/  STG.E.64 desc[UR36][R2.64], R24 ;  /* 0x0000001802007986 */ /* 0x001fe2000c101b24 */
[----:B------:R-:W-:Y:S05]  /*7410*/  EXIT ;  /* 0x000000000000794d */ /* 0x000fea0003800000 */
.L_x_1721:
[----:B------:R-:W0:Y:S02]  /*7420*/  F2I.FTZ.U32.TRUNC.NTZ R5, R24 ;  /* 0x0000001800057305 */ /* 0x000e24000021f000 */
[----:B0-----:R-:W-:Y:S01]  /*7430*/  STG.E desc[UR36][R2.64], R5 ;  /* 0x0000000502007986 */ /* 0x001fe2000c101924 */
[----:B------:R-:W-:Y:S05]  /*7440*/  EXIT ;  /* 0x000000000000794d */ /* 0x000fea0003800000 */
.L_x_1711:
        /* <DEDUP_REMOVED lines=8> */
[----:B------:R-:W-:Y:S01]  /*74d0*/  STG.E.U8 desc[UR36][R2.64], R5 ;  /* 0x0000000502007986 */ /* 0x000fe2000c101124 */
[----:B------:R-:W-:Y:S05]  /*74e0*/  EXIT ;  /* 0x000000000000794d */ /* 0x000fea0003800000 */
.L_x_1724:
[----:B------:R-:W-:Y:S01]  /*74f0*/  FMUL.FTZ R4, R24, 1 ;  /* 0x3f80000018047820 */ /* 0x000fe20000410000 */
[----:B------:R-:W-:-:S05]  /*7500*/  CS2R R6, SRZ ;  /* 0x0000000000067805 */ /* 0x000fca000001ff00 */
[----:B------:R-:W0:Y:S02]  /*7510*/  F2F.F64.F32 R4, R4 ;  /* 0x0000000400047310 */ /* 0x000e240000201800 */
[----:B0-----:R-:W-:Y:S01]  /*7520*/  STG.E.128 desc[UR36][R2.64], R4 ;  /* 0x0000000402007986 */ /* 0x001fe2000c101d24 */
[----:B------:R-:W-:Y:S05]  /*7530*/  EXIT ;  /* 0x000000000000794d */ /* 0x000fea0003800000 */
.L_x_1723:
[----:B------:R-:W-:-:S13]  /*7540*/  ISETP.NE.AND P0, PT, R0, 0xf, PT ;  /* 0x0000000f0000780c */ /* 0x000fda0003f05270 */
[----:B------:R-:W-:Y:S05]  /*7550*/  @!P0 BRA `(.L_x_1725) ;  /* 0x0000000000e08947 */ /* 0x000fea0003800000 */
[----:B------:R-:W-:-:S13]  /*7560*/  ISETP.NE.AND P0, PT, R0, 0x17, PT ;  /* 0x000000170000780c */ /* 0x000fda0003f05270 */
[----:B------:R-:W-:Y:S05]  /*7570*/  @!P0 BRA `(.L_x_1726) ;  /* 0x00000000008c8947 */ /* 0x000fea0003800000 */
[----:B------:R-:W-:-:S13]  /*7580*/  ISETP.NE.AND P0, PT, R0, 0x18, PT ;  /* 0x000000180000780c */ /* 0x000fda0003f05270 */
[----:B------:R-:W-:Y:S05]  /*7590*/  @!P0 BRA `(.L_x_1727) ;  /* 0x0000000000448947 */ /* 0x000fea0003800000 */
.L_x_1704:
        /* <DEDUP_REMOVED lines=16> */
.L_x_1728:
[----:B------:R-:W-:Y:S05]  /*76a0*/  EXIT ;  /* 0x000000000000794d */ /* 0x000fea0003800000 */
.L_x_1727:
        /* <DEDUP_REMOVED lines=12> */
.L_x_1730:
[----:B------:R-:W-:Y:S05]  /*7770*/  BSYNC.RECONVERGENT B0 ;  /* 0x0000000000007941 */ /* 0x000fea0003800200 */
.L_x_1729:
[----:B------:R-:W-:-:S05]  /*7780*/  LOP3.LUT R5, R0, 0x80, R7, 0xf8, !PT ;  /* 0x0000008000057812 */ /* 0x000fca00078ef807 */
[----:B------:R-:W-:Y:S01]  /*7790*/  STG.E.U8 desc[UR36][R2.64], R5 ;  /* 0x0000000502007986 */ /* 0x000fe2000c101124 */
[----:B------:R-:W-:Y:S05]  /*77a0*/  EXIT ;  /* 0x000000000000794d */ /* 0x000fea0003800000 */
.L_x_1726:
        /* <DEDUP_REMOVED lines=11> */
.L_x_1732:
[----:B------:R-:W-:Y:S01]  /*7860*/  IMAD.MOV.U32 R0, RZ, RZ, 0x7f ;  /* 0x0000007fff007424 */ /* 0x000fe200078e00ff */
[----:B------:R-:W-:-:S04]  /*7870*/  ISETP.GT.U32.AND P0, PT, R4, 0x7f800000, PT ;  /* 0x7f8000000400780c */ /* 0x000fc80003f04070 */
[----:B------:R-:W-:-:S09]  /*7880*/  SEL R0, R0, 0x7c, P0 ;  /* 0x0000007c00007807 */ /* 0x000fd20000000000 */
.L_x_1733:
[----:B------:R-:W-:Y:S05]  /*7890*/  BSYNC.RECONVERGENT B0 ;  /* 0x0000000000007941 */ /* 0x000fea0003800200 */
.L_x_1731:
[----:B------:R-:W-:-:S04]  /*78a0*/  SHF.R.U32.HI R5, RZ, 0x18, R24 ;  /* 0x00000018ff057819 */ /* 0x000fc80000011618 */
[----:B------:R-:W-:-:S05]  /*78b0*/  LOP3.LUT R5, R0, 0x80, R5, 0xf8, !PT ;  /* 0x0000008000057812 */ /* 0x000fca00078ef805 */
[----:B------:R-:W-:Y:S01]  /*78c0*/  STG.E.U8 desc[UR36][R2.64], R5 ;  /* 0x0000000502007986 */ /* 0x000fe2000c101124 */
[----:B------:R-:W-:Y:S05]  /*78d0*/  EXIT ;  /* 0x000000000000794d */ /* 0x000fea0003800000 */
.L_x_1725:
[----:B------:R-:W-:-:S05]  /*78e0*/  F2FP.BF16.F32.PACK_AB R24, RZ, R24 ;  /* 0x00000018ff18723e */ /* 0x000fca00000010ff */
[----:B------:R-:W-:Y:S01]  /*78f0*/  STG.E.U16 desc[UR36][R2.64], R24 ;  /* 0x0000001802007986 */ /* 0x000fe2000c101524 */
[----:B------:R-:W-:Y:S05]  /*7900*/  EXIT ;  /* 0x000000000000794d */ /* 0x000fea0003800000 */
.L_x_1734:
        /* <DEDUP_REMOVED lines=15> */
.L_x_6603:


//--------------------- .text._ZN2at6native18elementwise_kernelILi128ELi2EZNS0_22gpu_kernel_impl_nocastIZZZNS0_15tan_kernel_cudaERNS_18TensorIteratorBaseEENKUlvE0_clEvENKUlvE0_clEvEUlfE_EEvS4_RKT_EUliE_EEviT1_ --------------------------
	.section	.text._ZN2at6native18elementwise_kernelILi128ELi2EZNS0_22gpu_kernel_impl_nocastIZZZNS0_15tan_kernel_cudaERNS_18TensorIteratorBaseEENKUlvE0_clEvENKUlvE0_clEvEUlfE_EEvS4_RKT_EUliE_EEviT1_,"ax",@progbits
	.align	128
        .global         _ZN2at6native18elementwise_kernelILi128ELi2EZNS0_22gpu_kernel_impl_nocastIZZZNS0_15tan_kernel_cudaERNS_18TensorIteratorBaseEENKUlvE0_clEvENKUlvE0_clEvEUlfE_EEvS4_RKT_EUliE_EEviT1_
        .type           _ZN2at6native18elementwise_kernelILi128ELi2EZNS0_22gpu_kernel_impl_nocastIZZZNS0_15tan_kernel_cudaERNS_18TensorIteratorBaseEENKUlvE0_clEvENKUlvE0_clEvEUlfE_EEvS4_RKT_EUliE_EEviT1_,@function
        .size           _ZN2at6native18elementwise_kernelILi128ELi2EZNS0_22gpu_kernel_impl_nocastIZZZNS0_15tan_kernel_cudaERNS_18TensorIteratorBaseEENKUlvE0_clEvENKUlvE0_clEvEUlfE_EEvS4_RKT_EUliE_EEviT1_,(.L_x_6604 - _ZN2at6native18elementwise_kernelILi128ELi2EZNS0_22gpu_kernel_impl_nocastIZZZNS0_15tan_kernel_cudaERNS_18TensorIteratorBaseEENKUlvE0_clEvENKUlvE0_clEvEUlfE_EEvS4_RKT_EUliE_EEviT1_)
        .other          _ZN2at6native18elementwise_kernelILi128ELi2EZNS0_22gpu_kernel_impl_nocastIZZZNS0_15tan_kernel_cudaERNS_18TensorIteratorBaseEENKUlvE0_clEvENKUlvE0_clEvEUlfE_EEvS4_RKT_EUliE_EEviT1_,@"STO_CUDA_ENTRY STV_DEFAULT"
_ZN2at6native18elementwise_kernelILi128ELi2EZNS0_22gpu_kernel_impl_nocastIZZZNS0_15tan_kernel_cudaERNS_18TensorIteratorBaseEENKUlvE0_clEvENKUlvE0_clEvEUlfE_EEvS4_RKT_EUliE_EEviT1_:
.text._ZN2at6native18elementwise_kernelILi128ELi2EZNS0_22gpu_kernel_impl_nocastIZZZNS0_15tan_kernel_cudaERNS_18TensorIteratorBaseEENKUlvE0_clEvENKUlvE0_clEvEUlfE_EEvS4_RKT_EUliE_EEviT1_:
        /* <DEDUP_REMOVED lines=10> */
[----:B------:R-:W-:Y:S01]  /*00a0*/  BSSY.RECONVERGENT B0, `(.L_x_1736) ;  /* 0x000000d000007945 */ /* 0x000fe20003800200 */
[----:B0-----:R-:W-:-:S13]  /*00b0*/  ISETP.GE.AND P0, PT, R3, UR4, PT ;  /* 0x0000000403007c0c */ /* 0x001fda000bf06270 */
[----:B------:R-:W-:Y:S05]  /*00c0*/  @P0 BRA `(.L_x_1737) ;  /* 0x0000000000280947 */ /* 0x000fea0003800000 */
[----:B------:R-:W0:Y:S02]  /*00d0*/  LDC.64 R4, c[0x0][0x588] ;  /* 0x00016200ff047b82 */ /* 0x000e240000000a00 */
[----:B0-----:R-:W2:Y:S06]  /*00e0*/  LDG.E R4, desc[UR6][R4.64] ;  /* 0x0000000604047981 */ /* 0x001eac000c1e1900 */
[----:B------:R-:W0:Y:S01]  /*00f0*/  LDC.64 R6, c[0x0][0x580] ;  /* 0x00016000ff067b82 */ /* 0x000e220000000a00 */
[----:B------:R-:W-:Y:S01]  /*0100*/  IADD3 R3, PT, PT, R3, 0x80, RZ ;  /* 0x0000008003037810 */ /* 0x000fe20007ffe0ff */
[----:B--2---:R-:W-:-:S04]  /*0110*/  FMUL.RZ R8, R4, 0.15915493667125701904 ;  /* 0x3e22f98304087820 */ /* 0x004fc8000040c000 */
[----:B------:R-:W1:Y:S08]  /*0120*/  MUFU.COS R2, R8 ;  /* 0x0000000800027308 */ /* 0x000e700000000000 */
[----:B------:R-:W-:Y:S08]  /*0130*/  MUFU.SIN R0, R8 ;  /* 0x0000000800007308 */ /* 0x000ff00000000400 */
[----:B-1----:R-:W1:Y:S02]  /*0140*/  MUFU.RCP R9, R2 ;  /* 0x0000000200097308 */ /* 0x002e640000001000 */
[----:B-1----:R-:W-:-:S05]  /*0150*/  FMUL.FTZ R9, R0, R9 ;  /* 0x0000000900097220 */ /* 0x002fca0000410000 */
[----:B0-----:R0:W-:Y:S02]  /*0160*/  STG.E desc[UR6][R6.64], R9 ;  /* 0x0000000906007986 */ /* 0x0011e4000c101906 */
.L_x_1737:
[----:B------:R-:W-:Y:S05]  /*0170*/  BSYNC.RECONVERGENT B0 ;  /* 0x0000000000007941 */ /* 0x000fea0003800200 */
.L_x_1736:
[----:B------:R-:W-:-:S13]  /*0180*/  ISETP.GE.AND P0, PT, R3, UR4, PT ;  /* 0x0000000403007c0c */ /* 0x000fda000bf06270 */
[----:B------:R-:W-:Y:S05]  /*0190*/  @P0 EXIT ;  /* 0x000000000000094d */ /* 0x000fea0003800000 */
[----:B------:R-:W1:Y:S02]  /*01a0*/  LDC.64 R2, c[0x0][0x588] ;  /* 0x00016200ff027b82 */ /* 0x000e640000000a00 */
[----:B-1----:R-:W2:Y:S06]  /*01b0*/  LDG.E R2, desc[UR6][R2.64] ;  /* 0x0000000602027981 */ /* 0x002eac000c1e1900 */
[----:B------:R-:W1:Y:S01]  /*01c0*/  LDC.64 R4, c[0x0][0x580] ;  /* 0x00016000ff047b82 */ /* 0x000e620000000a00 */
[----:B--2---:R-:W-:-:S04]  /*01d0*/  FMUL.RZ R8, R2, 0.15915493667125701904 ;  /* 0x3e22f98302087820 */ /* 0x004fc8000040c000 */
[----:B0-----:R-:W0:Y:S08]  /*01e0*/  MUFU.COS R6, R8 ;  /* 0x0000000800067308 */ /* 0x001e300000000000 */
[----:B------:R-:W-:Y:S08]  /*01f0*/  MUFU.SIN R0, R8 ;  /* 0x0000000800007308 */ /* 0x000ff00000000400 */
[----:B0-----:R-:W0:Y:S02]  /*0200*/  MUFU.RCP R7, R6 ;  /* 0x0000000600077308 */ /* 0x001e240000001000 */
[----:B0-----:R-:W-:-:S05]  /*0210*/  FMUL.FTZ R7, R0, R7 ;  /* 0x0000000700077220 */ /* 0x001fca0000410000 */
[----:B-1----:R-:W-:Y:S01]  /*0220*/  STG.E desc[UR6][R4.64], R7 ;  /* 0x0000000704007986 */ /* 0x002fe2000c101906 */
[----:B------:R-:W-:Y:S05]  /*0230*/  EXIT ;  /* 0x000000000000794d */ /* 0x000fea0003800000 */
.L_x_1735:
[----:B------:R-:W0:Y:S01]  /*0240*/  LDCU UR4, c[0x0][0x380] ;  /* 0x00007000ff0477ac */ /* 0x000e220008000800 */
[----:B------:R-:W-:Y:S01]  /*0250*/  IADD3 R2, PT, PT, R2, -0x1, RZ ;  /* 0xffffffff02027810 */ /* 0x000fe20007ffe0ff */
[----:B------:R-:W-:Y:S03]  /*0260*/  BSSY.RECONVERGENT B0, `(.L_x_1738) ;  /* 0x000013c000007945 */ /* 0x000fe60003800200 */
        /* <DEDUP_REMOVED lines=302> */
.L_x_1740:
[----:B------:R-:W0:Y:S02]  /*1550*/  LDCU.128 UR8, c[0x0][0x580] ;  /* 0x0000b000ff0877ac */ /* 0x000e240008000c00 */
[----:B0-----:R-:W-:-:S04]  /*1560*/  IADD3 R6, P0, PT, R4, UR10, RZ ;  /* 0x0000000a04067c10 */ /* 0x001fc8000ff1e0ff */
[----:B------:R-:W-:-:S05]  /*1570*/  IADD3.X R7, PT, PT, RZ, UR11, RZ, P0, !PT ;  /* 0x0000000bff077c10 */ /* 0x000fca00087fe4ff */
[----:B------:R-:W2:Y:S01]  /*1580*/  LDG.E R6, desc[UR6][R6.64] ;  /* 0x0000000606067981 */ /* 0x000ea2000c1e1900 */
[----:B------:R-:W-:Y:S01]  /*1590*/  IADD3 R4, P0, PT, R5, UR8, RZ ;  /* 0x0000000805047c10 */ /* 0x000fe2000ff1e0ff */
[----:B------:R-:W-:-:S03]  /*15a0*/  VIADD R3, R3, 0x80 ;  /* 0x0000008003037836 */ /* 0x000fc60000000000 */
[----:B------:R-:W-:Y:S01]  /*15b0*/  IADD3.X R5, PT, PT, RZ, UR9, RZ, P0, !PT ;  /* 0x00000009ff057c10 */ /* 0x000fe200087fe4ff */
[----:B--2---:R-:W-:-:S04]  /*15c0*/  FMUL.RZ R10, R6, 0.15915493667125701904 ;  /* 0x3e22f983060a7820 */ /* 0x004fc8000040c000 */
[----:B------:R-:W0:Y:S08]  /*15d0*/  MUFU.COS R9, R10 ;  /* 0x0000000a00097308 */ /* 0x000e300000000000 */
[----:B------:R-:W-:Y:S08]  /*15e0*/  MUFU.SIN R8, R10 ;  /* 0x0000000a00087308 */ /* 0x000ff00000000400 */
[----:B0-----:R-:W0:Y:S02]  /*15f0*/  MUFU.RCP R9, R9 ;  /* 0x0000000900097308 */ /* 0x001e240000001000 */
[----:B0-----:R-:W-:-:S05]  /*1600*/  FMUL.FTZ R11, R8, R9 ;  /* 0x00000009080b7220 */ /* 0x001fca0000410000 */
[----:B------:R0:W-:Y:S02]  /*1610*/  STG.E desc[UR6][R4.64], R11 ;  /* 0x0000000b04007986 */ /* 0x0001e4000c101906 */
.L_x_1739:
[----:B------:R-:W-:Y:S05]  /*1620*/  BSYNC.RECONVERGENT B0 ;  /* 0x0000000000007941 */ /* 0x000fea0003800200 */
.L_x_1738:
[----:B------:R-:W-:-:S13]  /*1630*/  ISETP.GE.AND P0, PT, R3, UR4, PT ;  /* 0x0000000403007c0c */ /* 0x000fda000bf06270 */
[----:B------:R-:W-:Y:S05]  /*1640*/  @P0 EXIT ;  /* 0x000000000000094d */ /* 0x000fea0003800000 */
        /* <DEDUP_REMOVED lines=298> */
.L_x_1741:
[----:B------:R-:W0:Y:S02]  /*28f0*/  LDCU.128 UR8, c[0x0][0x580] ;  /* 0x0000b000ff0877ac */ /* 0x000e240008000c00 */
[----:B0-----:R-:W-:-:S04]  /*2900*/  IADD3 R4, P0, PT, R2, UR10, RZ ;  /* 0x0000000a02047c10 */ /* 0x001fc8000ff1e0ff */
[----:B------:R-:W-:-:S05]  /*2910*/  IADD3.X R5, PT, PT, RZ, UR11, RZ, P0, !PT ;  /* 0x0000000bff057c10 */ /* 0x000fca00087fe4ff */
[----:B------:R-:W2:Y:S01]  /*2920*/  LDG.E R4, desc[UR6][R4.64] ;  /* 0x0000000604047981 */ /* 0x000ea2000c1e1900 */
[----:B------:R-:W-:-:S04]  /*2930*/  IADD3 R2, P0, PT, R3, UR8, RZ ;  /* 0x0000000803027c10 */ /* 0x000fc8000ff1e0ff */
[----:B------:R-:W-:Y:S01]  /*2940*/  IADD3.X R3, PT, PT, RZ, UR9, RZ, P0, !PT ;  /* 0x00000009ff037c10 */ /* 0x000fe200087fe4ff */
[----:B--2---:R-:W-:-:S04]  /*2950*/  FMUL.RZ R8, R4, 0.15915493667125701904 ;  /* 0x3e22f98304087820 */ /* 0x004fc8000040c000 */
[----:B------:R-:W0:Y:S08]  /*2960*/  MUFU.COS R6, R8 ;  /* 0x0000000800067308 */ /* 0x000e300000000000 */
[----:B------:R-:W-:Y:S08]  /*2970*/  MUFU.SIN R0, R8 ;  /* 0x0000000800007308 */ /* 0x000ff00000000400 */
[----:B0-----:R-:W0:Y:S02]  /*2980*/  MUFU.RCP R7, R6 ;  /* 0x0000000600077308 */ /* 0x001e240000001000 */
[----:B0-----:R-:W-:-:S05]  /*2990*/  FMUL.FTZ R7, R0, R7 ;  /* 0x0000000700077220 */ /* 0x001fca0000410000 */
[----:B------:R-:W-:Y:S01]  /*29a0*/  STG.E desc[UR6][R2.64], R7 ;  /* 0x0000000702007986 */ /* 0x000fe2000c101906 */
[----:B------:R-:W-:Y:S05]  /*29b0*/  EXIT ;  /* 0x000000000000794d */ /* 0x000fea0003800000 */
.L_x_1742:
        /* <DEDUP_REMOVED lines=12> */
.L_x_6604:


//--------------------- .text._ZN2at6native27unrolled_elementwise_kernelIZZZNS0_15tan_kernel_cudaERNS_18TensorIteratorBaseEENKUlvE0_clEvENKUlvE0_clEvEUlfE_St5arrayIPcLm2EELi4E23TrivialOffsetCalculatorILi1EjESB_NS0_6memory15LoadWithoutCastENSC_16StoreWithoutCastEEEviT_T0_T2_T3_T4_T5_ --------------------------
	.section	.text._ZN2at6native27unrolled_elementwise_kernelIZZZNS0_15tan_kernel_cudaERNS_18TensorIteratorBaseEENKUlvE0_clEvENKUlvE0_clEvEUlfE_St5arrayIPcLm2EELi4E23TrivialOffsetCalculatorILi1EjESB_NS0_6memory15LoadWithoutCastENSC_16StoreWithoutCastEEEviT_T0_T2_T3_T4_T5_,"ax",@progbits
	.align	128
        .global         _ZN2at6native27unrolled_elementwise_kernelIZZZNS0_15tan_kernel_cudaERNS_18TensorIteratorBaseEENKUlvE0_clEvENKUlvE0_clEvEUlfE_St5arrayIPcLm2EELi4E23TrivialOffsetCalculatorILi1EjESB_NS0_6memory15LoadWithoutCastENSC_16StoreWithoutCastEEEviT_T0_T2_T3_T4_T5_
        .type           _ZN2at6native27unrolled_elementwise_kernelIZZZNS0_15tan_kernel_cudaERNS_18TensorIteratorBaseEENKUlvE0_clEvENKUlvE0_clEvEUlfE_St5arrayIPcLm2EELi4E23TrivialOffsetCalculatorILi1EjESB_NS0_6memory15LoadWithoutCastENSC_16StoreWithoutCastEEEviT_T0_T2_T3_T4_T5_,@function
        .size           _ZN2at6native27unrolled_elementwise_kernelIZZZNS0_15tan_kernel_cudaERNS_18TensorIteratorBaseEENKUlvE0_clEvENKUlvE0_clEvEUlfE_St5arrayIPcLm2EELi4E23TrivialOffsetCalculatorILi1EjESB_NS0_6memory15LoadWithoutCastENSC_16StoreWithoutCastEEEviT_T0_T2_T3_T4_T5_,(.L_x_6605 - _ZN2at6native27unrolled_elementwise_kernelIZZZNS0_15tan_kernel_cudaERNS_18TensorIteratorBaseEENKUlvE0_clEvENKUlvE0_clEvEUlfE_St5arrayIPcLm2EELi4E23TrivialOffsetCalculatorILi1EjESB_NS0_6memory15LoadWithoutCastENSC_16StoreWithoutCastEEEviT_T0_T2_T3_T4_T5_)
        .other          _ZN2at6native27unrolled_elementwise_kernelIZZZNS0_15tan_kernel_cudaERNS_18TensorIteratorBaseEENKUlvE0_clEvENKUlvE0_clEvEUlfE_St5arrayIPcLm2EELi4E23TrivialOffsetCalculatorILi1EjESB_NS0_6memory15LoadWithoutCastENSC_16StoreWithoutCastEEEviT_T0_T2_T3_T4_T5_,@"STO_CUDA_ENTRY STV_DEFAULT"
_ZN2at6native27unrolled_elementwise_kernelIZZZNS0_15tan_kernel_cudaERNS_18TensorIteratorBaseEENKUlvE0_clEvENKUlvE0_clEvEUlfE_St5arrayIPcLm2EELi4E23TrivialOffsetCalculatorILi1EjESB_NS0_6memory15LoadWithoutCastENSC_16StoreWithoutCastEEEviT_T0_T2_T3_T4_T5_:
.text._ZN2at6native27unrolled_elementwise_kernelIZZZNS0_15tan_kernel_cudaERNS_18TensorIteratorBaseEENKUlvE0_clEvENKUlvE0_clEvEUlfE_St5arrayIPcLm2EELi4E23TrivialOffsetCalculatorILi1EjESB_NS0_6memory15LoadWithoutCastENSC_16StoreWithoutCastEEEviT_T0_T2_T3_T4_T5_:
[----:B------:R-:W-:Y:S01]  /*0000*/  LDC R1, c[0x0][0x37c] ;  /* 0x0000df00ff017b82 */ /* 0x000fe20000000800 */
[----:B------:R-:W0:Y:S07]  /*0010*/  S2R R0, SR_CTAID.X ;  /* 0x0000000000007919 */ /* 0x000e2e0000002500 */
[----:B------:R-:W0:Y:S01]  /*0020*/  LDC R3, c[0x0][0x380] ;  /* 0x0000e000ff037b82 */ /* 0x000e220000000800 */
[----:B------:R-:W1:Y:S01]  /*0030*/  LDCU.64 UR4, c[0x0][0x358] ;  /* 0x00006b00ff0477ac */ /* 0x000e620008000a00 */
        /* <DEDUP_REMOVED lines=12> */
[----:B0-----:R-:W-:-:S04]  /*0100*/  @!P0 IMAD.WIDE.U32 R12, R7, 0x4, R12 ;  /* 0x00000004070c8825 */ /* 0x001fc800078e000c */
[----:B------:R-:W-:-:S06]  /*0110*/  IMAD.MOV.U32 R7, RZ, RZ, RZ ;  /* 0x000000ffff077224 */ /* 0x000fcc00078e00ff */
[----:B-1----:R0:W3:Y:S02]  /*0120*/  @!P0 LDG.E R7, desc[UR4][R12.64] ;  /* 0x000000040c078981 */ /* 0x0020e4000c1e1900 */
[----:B------:R-:W1:Y:S01]  /*0130*/  @!P2 LDC.64 R8, c[0x0][0x390] ;  /* 0x0000e400ff08ab82 */ /* 0x000e620000000a00 */
[----:B------:R-:W-:Y:S01]  /*0140*/  @!P2 LEA R19, R0, R17, 0x9 ;  /* 0x000000110013a211 */ /* 0x000fe200078e48ff */
[----:B------:R-:W-:-:S05]  /*0150*/  @!P2 VIADD R17, R17, 0x80 ;  /* 0x000000801111a836 */ /* 0x000fca0000000000 */
[----:B------:R-:W-:Y:S01]  /*0160*/  ISETP.GE.AND P0, PT, R17, R2, PT ;  /* 0x000000021100720c */ /* 0x000fe20003f06270 */
[----:B--2---:R-:W-:-:S04]  /*0170*/  @!P1 IMAD.WIDE.U32 R10, R15, 0x4, R10 ;  /* 0x000000040f0a9825 */ /* 0x004fc800078e000a */
[----:B------:R-:W-:Y:S01]  /*0180*/  HFMA2 R16, -RZ, RZ, 0, 0 ;  /* 0x00000000ff107431 */ /* 0x000fe200000001ff */
[----:B------:R-:W-:-:S05]  /*0190*/  MOV R18, RZ ;  /* 0x000000ff00127202 */ /* 0x000fca0000000f00 */
[----:B------:R-:W2:Y:S01]  /*01a0*/  @!P1 LDG.E R16, desc[UR4][R10.64] ;  /* 0x000000040a109981 */ /* 0x000ea2000c1e1900 */
[----:B-1----:R-:W-:Y:S02]  /*01b0*/  @!P2 IMAD.WIDE.U32 R14, R19, 0x4, R8 ;  /* 0x00000004130ea825 */ /* 0x002fe400078e0008 */
[----:B------:R-:W1:Y:S03]  /*01c0*/  @!P0 LDC.64 R8, c[0x0][0x390] ;  /* 0x0000e400ff088b82 */ /* 0x000e660000000a00 */
[----:B------:R-:W4:Y:S01]  /*01d0*/  @!P2 LDG.E R18, desc[UR4][R14.64] ;  /* 0x000000040e12a981 */ /* 0x000f22000c1e1900 */
[----:B------:R-:W-:Y:S02]  /*01e0*/  @!P0 IMAD R17, R0, 0x200, R17 ;  /* 0x0000020000118824 */ /* 0x000fe400078e0211 */
[----:B0-----:R-:W-:Y:S02]  /*01f0*/  HFMA2 R12, -RZ, RZ, 0, 0 ;  /* 0x00000000ff0c7431 */ /* 0x001fe400000001ff */
[----:B-1----:R-:W-:-:S05]  /*0200*/  @!P0 IMAD.WIDE.U32 R8, R17, 0x4, R8 ;  /* 0x0000000411088825 */ /* 0x002fca00078e0008 */
[----:B------:R0:W5:Y:S01]  /*0210*/  @!P0 LDG.E R12, desc[UR4][R8.64] ;  /* 0x00000004080c8981 */ /* 0x000162000c1e1900 */
[C---:B------:R-:W-:Y:S02]  /*0220*/  ISETP.GE.AND P1, PT, R3.reuse, R2, PT ;  /* 0x000000020300720c */ /* 0x040fe40003f26270 */
[----:B------:R-:W-:-:S04]  /*0230*/  IADD3 R21, PT, PT, R3, 0x80, RZ ;  /* 0x0000008003157810 */ /* 0x000fc80007ffe0ff */
[----:B------:R-:W-:-:S07]  /*0240*/  ISETP.GE.AND P2, PT, R21, R2, PT ;  /* 0x000000021500720c */ /* 0x000fce0003f46270 */
[----:B0-----:R-:W0:Y:S01]  /*0250*/  @!P1 LDC.64 R8, c[0x0][0x388] ;  /* 0x0000e200ff089b82 */ /* 0x001e220000000a00 */
[----:B------:R-:W-:Y:S01]  /*0260*/  BSSY.RECONVERGENT B0, `(.L_x_1743) ;  /* 0x0000026000007945 */ /* 0x000fe20003800200 */
[----:B---3--:R-:W-:Y:S01]  /*0270*/  @!P1 FMUL.RZ R17, R7, 0.15915493667125701904 ;  /* 0x3e22f98307119820 */ /* 0x008fe2000040c000 */
[----:B------:R-:W-:-:S03]  /*0280*/  VIADD R7, R3, 0x100 ;  /* 0x0000010003077836 */ /* 0x000fc60000000000 */
[----:B------:R-:W1:Y:S02]  /*0290*/  @!P1 MUFU.COS R11, R17 ;  /* 0x00000011000b9308 */ /* 0x000e640000000000 */
[----:B------:R-:W-:-:S06]  /*02a0*/  ISETP.GE.AND P3, PT, R7, R2, PT ;  /* 0x000000020700720c */ /* 0x000fcc0003f66270 */
[----:B------:R3:W-:Y:S01]  /*02b0*/  @!P1 MUFU.SIN R10, R17 ;  /* 0x00000011000a9308 */ /* 0x0007e20000000400 */
[----:B--2---:R-:W-:-:S07]  /*02c0*/  @!P2 FMUL.RZ R19, R16, 0.15915493667125701904 ;  /* 0x3e22f9831013a820 */ /* 0x004fce000040c000 */
[----:B-1----:R-:W1:Y:S01]  /*02d0*/  @!P1 MUFU.RCP R11, R11 ;  /* 0x0000000b000b9308 */ /* 0x002e620000001000 */
[----:B------:R-:W-:Y:S01]  /*02e0*/  IADD3 R7, PT, PT, R3, 0x180, RZ ;  /* 0x0000018003077810 */ /* 0x000fe20007ffe0ff */
[----:B----4-:R-:W-:-:S06]  /*02f0*/  @!P3 FMUL.RZ R18, R18, 0.15915493667125701904 ;  /* 0x3e22f9831212b820 */ /* 0x010fcc000040c000 */
[----:B------:R-:W2:Y:S01]  /*0300*/  @!P2 MUFU.COS R14, R19 ;  /* 0x00000013000ea308 */ /* 0x000ea20000000000 */
[----:B---3--:R-:W-:-:S07]  /*0310*/  @!P1 LEA R17, R0, R3, 0x9 ;  /* 0x0000000300119211 */ /* 0x008fce00078e48ff */
[----:B------:R-:W3:Y:S01]  /*0320*/  @!P3 MUFU.COS R16, R18 ;  /* 0x000000120010b308 */ /* 0x000ee20000000000 */
[----:B------:R-:W-:Y:S01]  /*0330*/  ISETP.GE.AND P0, PT, R7, R2, PT ;  /* 0x000000020700720c */ /* 0x000fe20003f06270 */
[----:B-1----:R-:W-:Y:S01]  /*0340*/  @!P1 FMUL.FTZ R6, R10, R11 ;  /* 0x0000000b0a069220 */ /* 0x002fe20000410000 */
[----:B0-----:R-:W-:-:S04]  /*0350*/  @!P1 IMAD.WIDE.U32 R8, R17, 0x4, R8 ;  /* 0x0000000411089825 */ /* 0x001fc800078e0008 */
[----:B------:R-:W-:Y:S01]  /*0360*/  @!P1 IMAD.MOV.U32 R3, RZ, RZ, R21 ;  /* 0x000000ffff039224 */ /* 0x000fe200078e0015 */
[----:B------:R0:W-:Y:S01]  /*0370*/  @!P1 STG.E desc[UR4][R8.64], R6 ;  /* 0x0000000608009986 */ /* 0x0001e2000c101904 */
[----:B------:R-:W-:Y:S03]  /*0380*/  @!P2 MUFU.SIN R13, R19 ;  /* 0x00000013000da308 */ /* 0x000fe60000000400 */
[----:B------:R-:W-:-:S05]  /*0390*/  ISETP.GE.AND P4, PT, R3, R2, PT ;  /* 0x000000020300720c */ /* 0x000fca0003f86270 */
[----:B--2---:R-:W1:Y:S01]  /*03a0*/  @!P2 MUFU.RCP R14, R14 ;  /* 0x0000000e000ea308 */ /* 0x004e620000001000 */
[----:B-----5:R-:W-:-:S07]  /*03b0*/  @!P0 FMUL.RZ R12, R12, 0.15915493667125701904 ;  /* 0x3e22f9830c0c8820 */ /* 0x020fce000040c000 */
[----:B------:R-:W-:Y:S08]  /*03c0*/  @!P3 MUFU.SIN R15, R18 ;  /* 0x00000012000fb308 */ /* 0x000ff00000000400 */
[----:B---3--:R-:W2:Y:S08]  /*03d0*/  @!P3 MUFU.RCP R16, R16 ;  /* 0x000000100010b308 */ /* 0x008eb00000001000 */
[----:B------:R0:W3:Y:S01]  /*03e0*/  @!P0 MUFU.COS R7, R12 ;  /* 0x0000000c00078308 */ /* 0x0000e20000000000 */
[----:B-1----:R-:W-:Y:S01]  /*03f0*/  @!P2 FMUL.FTZ R5, R13, R14 ;  /* 0x0000000e0d05a220 */ /* 0x002fe20000410000 */
[----:B--2---:R-:W-:Y:S01]  /*0400*/  @!P3 FMUL.FTZ R4, R15, R16 ;  /* 0x000000100f04b220 */ /* 0x004fe20000410000 */
[----:B0-----:R-:W-:Y:S06]  /*0410*/  @P4 BRA `(.L_x_1744) ;  /* 0x0000000000284947 */ /* 0x001fec0003800000 */
[----:B------:R-:W0:Y:S01]  /*0420*/  LDC.64 R8, c[0x0][0x388] ;  /* 0x0000e200ff087b82 */ /* 0x000e220000000a00 */
[----:B------:R-:W-:Y:S02]  /*0430*/  LEA R11, R0, R3, 0x9 ;  /* 0x00000003000b7211 */ /* 0x000fe400078e48ff */
[----:B------:R-:W-:-:S04]  /*0440*/  IADD3 R3, PT, PT, R3, 0x80, RZ ;  /* 0x0000008003037810 */ /* 0x000fc80007ffe0ff */
[----:B------:R-:W-:-:S13]  /*0450*/  ISETP.GE.AND P1, PT, R3, R2, PT ;  /* 0x000000020300720c */ /* 0x000fda0003f26270 */
[----:B------:R-:W-:Y:S01]  /*0460*/  @!P1 IMAD R13, R0, 0x200, R3 ;  /* 0x00000200000d9824 */ /* 0x000fe200078e0203 */
[----:B------:R-:W-:Y:S01]  /*0470*/  @!P1 IADD3 R3, PT, PT, R3, 0x80, RZ ;  /* 0x0000008003039810 */ /* 0x000fe20007ffe0ff */
[----:B0-----:R-:W-:-:S04]  /*0480*/  IMAD.WIDE.U32 R10, R11, 0x4, R8 ;  /* 0x000000040b0a7825 */ /* 0x001fc800078e0008 */
[----:B------:R-:W-:Y:S01]  /*0490*/  @!P1 IMAD.WIDE.U32 R8, R13, 0x4, R8 ;  /* 0x000000040d089825 */ /* 0x000fe200078e0008 */
[----:B------:R0:W-:Y:S04]  /*04a0*/  STG.E desc[UR4][R10.64], R5 ;  /* 0x000000050a007986 */ /* 0x0001e8000c101904 */
[----:B------:R0:W-:Y:S02]  /*04b0*/  @!P1 STG.E desc[UR4][R8.64], R4 ;  /* 0x0000000408009986 */ /* 0x0001e4000c101904 */
.L_x_1744:
[----:B------:R-:W-:Y:S05]  /*04c0*/  BSYNC.RECONVERGENT B0 ;  /* 0x0000000000007941 */ /* 0x000fea0003800200 */
.L_x_1743:
[----:B------:R-:W-:Y:S02]  /*04d0*/  ISETP.GE.AND P1, PT, R3, R2, PT ;  /* 0x000000020300720c */ /* 0x000fe40003f26270 */
[----:B------:R1:W2:Y:S11]  /*04e0*/  @!P0 MUFU.SIN R2, R12 ;  /* 0x0000000c00028308 */ /* 0x0002b60000000400 */
[----:B-1----:R-:W-:Y:S05]  /*04f0*/  @P1 EXIT ;  /* 0x000000000000194d */ /* 0x002fea0003800000 */
[----:B0-----:R-:W0:Y:S01]  /*0500*/  LDC.64 R4, c[0x0][0x388] ;  /* 0x0000e200ff047b82 */ /* 0x001e220000000a00 */
[----:B---3--:R-:W2:Y:S01]  /*0510*/  @!P0 MUFU.RCP R7, R7 ;  /* 0x0000000700078308 */ /* 0x008ea20000001000 */
[----:B------:R-:W-:Y:S01]  /*0520*/  LEA R3, R0, R3, 0x9 ;  /* 0x0000000300037211 */ /* 0x000fe200078e48ff */
[----:B--2---:R-:W-:-:S04]  /*0530*/  @!P0 FMUL.FTZ R9, R2, R7 ;  /* 0x0000000702098220 */ /* 0x004fc80000410000 */
[----:B0-----:R-:W-:-:S05]  /*0540*/  IMAD.WIDE.U32 R2, R3, 0x4, R4 ;  /* 0x0000000403027825 */ /* 0x001fca00078e0004 */
[----:B------:R-:W-:Y:S01]  /*0550*/  STG.E desc[UR4][R2.64], R9 ;  /* 0x0000000902007986 */ /* 0x000fe2000c101904 */
[----:B------:R-:W-:Y:S05]  /*0560*/  EXIT ;  /* 0x000000000000794d */ /* 0x000fea0003800000 */
.L_x_1745:
        /* <DEDUP_REMOVED lines=9> */
.L_x_6605:


//--------------------- .text._ZN2at6native29vectorized_elementwise_kernelILi2EZZZNS0_15tan_kernel_cudaERNS_18TensorIteratorBaseEENKUlvE0_clEvENKUlvE0_clEvEUlfE_St5arrayIPcLm2EEEEviT0_T1_ --------------------------
	.section	.text._ZN2at6native29vectorized_elementwise_kernelILi2EZZZNS0_15tan_kernel_cudaERNS_18TensorIteratorBaseEENKUlvE0_clEvENKUlvE0_clEvEUlfE_St5arrayIPcLm2EEEEviT0_T1_,"ax",@progbits
	.align	128
        .global         _ZN2at6native29vectorized_elementwise_kernelILi2EZZZNS0_15tan_kernel_cudaERNS_18TensorIteratorBaseEENKUlvE0_clEvENKUlvE0_clEvEUlfE_St5arrayIPcLm2EEEEviT0_T1_
        .type           _ZN2at6native29vectorized_elementwise_kernelILi2EZZZNS0_15tan_kernel_cudaERNS_18TensorIteratorBaseEENKUlvE0_clEvENKUlvE0_clEvEUlfE_St5arrayIPcLm2EEEEviT0_T1_,@function
        .size           _ZN2at6native29vectorized_elementwise_kernelILi2EZZZNS0_15tan_kernel_cudaERNS_18TensorIteratorBaseEENKUlvE0_clEvENKUlvE0_clEvEUlfE_St5arrayIPcLm2EEEEviT0_T1_,(.L_x_6606 - _ZN2at6native29vectorized_elementwise_kernelILi2EZZZNS0_15tan_kernel_cudaERNS_18TensorIteratorBaseEENKUlvE0_clEvENKUlvE0_clEvEUlfE_St5arrayIPcLm2EEEEviT0_T1_)
        .other          _ZN2at6native29vectorized_elementwise_kernelILi2EZZZNS0_15tan_kernel_cudaERNS_18TensorIteratorBaseEENKUlvE0_clEvENKUlvE0_clEvEUlfE_St5arrayIPcLm2EEEEviT0_T1_,@"STO_CUDA_ENTRY STV_DEFAULT"
_ZN2at6native29vectorized_elementwise_kernelILi2EZZZNS0_15tan_kernel_cudaERNS_18TensorIteratorBaseEENKUlvE0_clEvENKUlvE0_clEvEUlfE_St5arrayIPcLm2EEEEviT0_T1_:
.text._ZN2at6native29vectorized_elementwise_kernelILi2EZZZNS0_15tan_kernel_cudaERNS_18TensorIteratorBaseEENKUlvE0_clEvENKUlvE0_clEvEUlfE_St5arrayIPcLm2EEEEviT0_T1_:
        /* <DEDUP_REMOVED lines=9> */
[----:B------:R-:W-:Y:S02]  /*0090*/  CS2R R20, SRZ ;  /* 0x0000000000147805 */ /* 0x000fe4000001ff00 */
[----:B0-----:R-:W-:Y:S02]  /*00a0*/  ISETP.GE.U32.AND P3, PT, R23, R2, PT ;  /* 0x000000021700720c */ /* 0x001fe40003f66070 */
[----:B------:R-:W-:-:S11]  /*00b0*/  MOV R3, R23 ;  /* 0x0000001700037202 */ /* 0x000fd60000000f00 */
[----:B------:R-:W-:Y:S01]  /*00c0*/  @!P3 IADD3 R23, PT, PT, R3, 0x80, RZ ;  /* 0x000000800317b810 */ /* 0x000fe20007ffe0ff */
[----:B------:R-:W0:Y:S01]  /*00d0*/  @!P3 LDC.64 R24, c[0x0][0x390] ;  /* 0x0000e400ff18bb82 */ /* 0x000e220000000a00 */
[----:B------:R-:W-:Y:S02]  /*00e0*/  @!P3 IADD3 R13, PT, PT, R0, R3, RZ ;  /* 0x00000003000db210 */ /* 0x000fe40007ffe0ff */
[----:B------:R-:W-:-:S13]  /*00f0*/  ISETP.GE.U32.AND P4, PT, R23, R2, PT ;  /* 0x000000021700720c */ /* 0x000fda0003f86070 */
[----:B------:R-:W-:Y:S01]  /*0100*/  @!P4 IADD3 R17, PT, PT, R0, R23, RZ ;  /* 0x000000170011c210 */ /* 0x000fe20007ffe0ff */
[----:B------:R-:W-:Y:S01]  /*0110*/  @!P4 VIADD R23, R23, 0x80 ;  /* 0x000000801717c836 */ /* 0x000fe20000000000 */
[----:B------:R-:W1:Y:S04]  /*0120*/  @!P4 LDC.64 R18, c[0x0][0x390] ;  /* 0x0000e400ff12cb82 */ /* 0x000e680000000a00 */
[----:B------:R-:W-:Y:S01]  /*0130*/  ISETP.GE.U32.AND P5, PT, R23, R2, PT ;  /* 0x000000021700720c */ /* 0x000fe20003fa6070 */
[----:B0-----:R-:W-:-:S05]  /*0140*/  @!P3 IMAD.WIDE.U32 R24, R13, 0x4, R24 ;  /* 0x000000040d18b825 */ /* 0x001fca00078e0018 */
[----:B------:R-:W2:Y:S07]  /*0150*/  @!P3 LDG.E R21, desc[UR4][R24.64] ;  /* 0x000000041815b981 */ /* 0x000eae000c1e1900 */
[----:B------:R-:W-:Y:S01]  /*0160*/  @!P5 IADD3 R27, PT, PT, R0, R23, RZ ;  /* 0x00000017001bd210 */ /* 0x000fe20007ffe0ff */
[----:B------:R-:W0:Y:S01]  /*0170*/  @!P5 LDC.64 R14, c[0x0][0x390] ;  /* 0x0000e400ff0edb82 */ /* 0x000e220000000a00 */
[----:B------:R-:W-:-:S04]  /*0180*/  @!P5 IADD3 R23, PT, PT, R23, 0x80, RZ ;  /* 0x000000801717d810 */ /* 0x000fc80007ffe0ff */
[----:B------:R-:W-:-:S13]  /*0190*/  ISETP.GE.U32.AND P0, PT, R23, R2, PT ;  /* 0x000000021700720c */ /* 0x000fda0003f06070 */
[----:B------:R-:W-:Y:S01]  /*01a0*/  @!P0 IADD3 R12, PT, PT, R0, R23, RZ ;  /* 0x00000017000c8210 */ /* 0x000fe20007ffe0ff */
[----:B------:R-:W-:Y:S01]  /*01b0*/  @!P0 VIADD R23, R23, 0x80 ;  /* 0x0000008017178836 */ /* 0x000fe20000000000 */
[----:B------:R-:W3:Y:S04]  /*01c0*/  @!P0 LDC.64 R28, c[0x0][0x390] ;  /* 0x0000e400ff1c8b82 */ /* 0x000ee80000000a00 */
[----:B------:R-:W-:-:S13]  /*01d0*/  ISETP.GE.U32.AND P2, PT, R23, R2, PT ;  /* 0x000000021700720c */ /* 0x000fda0003f46070 */
[----:B------:R-:W-:Y:S02]  /*01e0*/  @!P2 IADD3 R13, PT, PT, R0, R23, RZ ;  /* 0x00000017000da210 */ /* 0x000fe40007ffe0ff */
[----:B------:R-:W-:-:S04]  /*01f0*/  @!P2 IADD3 R23, PT, PT, R23, 0x80, RZ ;  /* 0x000000801717a810 */ /* 0x000fc80007ffe0ff */
[----:B------:R-:W-:Y:S01]  /*0200*/  ISETP.GE.U32.AND P1, PT, R23, R2, PT ;  /* 0x000000021700720c */ /* 0x000fe20003f26070 */
[----:B0-----:R-:W-:-:S05]  /*0210*/  @!P5 IMAD.WIDE.U32 R14, R27, 0x4, R14 ;  /* 0x000000041b0ed825 */ /* 0x001fca00078e000e */
[----:B------:R0:W4:Y:S07]  /*0220*/  @!P5 LDG.E R20, desc[UR4][R14.64] ;  /* 0x000000040e14d981 */ /* 0x00012e000c1e1900 */
[----:B------:R-:W-:Y:S01]  /*0230*/  @!P1 IMAD.IADD R27, R0, 0x1, R23 ;  /* 0x00000001001b9824 */ /* 0x000fe200078e0217 */
[----:B------:R-:W-:Y:S01]  /*0240*/  @!P1 IADD3 R23, PT, PT, R23, 0x80, RZ ;  /* 0x0000008017179810 */ /* 0x000fe20007ffe0ff */
[----:B-1----:R-:W-:-:S04]  /*0250*/  @!P4 IMAD.WIDE.U32 R18, R17, 0x4, R18 ;  /* 0x000000041112c825 */ /* 0x002fc800078e0012 */
[----:B------:R-:W-:Y:S01]  /*0260*/  HFMA2 R22, -RZ, RZ, 0, 0 ;  /* 0x00000000ff167431 */ /* 0x000fe200000001ff */
[----:B------:R-:W1:Y:S01]  /*0270*/  @!P2 LDC.64 R16, c[0x0][0x390] ;  /* 0x0000e400ff10ab82 */ /* 0x000e620000000a00 */
[----:B------:R-:W-:Y:S01]  /*0280*/  ISETP.GE.U32.AND P5, PT, R23, R2, PT ;  /* 0x000000021700720c */ /* 0x000fe20003fa6070 */
[----:B---3--:R-:W-:-:S03]  /*0290*/  @!P0 IMAD.WIDE.U32 R28, R12, 0x4, R28 ;  /* 0x000000040c1c8825 */ /* 0x008fc600078e001c */
[----:B------:R3:W5:Y:S03]  /*02a0*/  @!P4 LDG.E R22, desc[UR4][R18.64] ;  /* 0x000000041216c981 */ /* 0x000766000c1e1900 */
[----:B0-----:R-:W0:Y:S06]  /*02b0*/  @!P1 LDC.64 R14, c[0x0][0x390] ;  /* 0x0000e400ff0e9b82 */ /* 0x001e2c0000000a00 */
[----:B------:R-:W-:Y:S01]  /*02c0*/  @!P5 IADD3 R25, PT, PT, R0, R23, RZ ;  /* 0x000000170019d210 */ /* 0x000fe20007ffe0ff */
[----:B------:R-:W-:-:S05]  /*02d0*/  @!P5 VIADD R23, R23, 0x80 ;  /* 0x000000801717d836 */ /* 0x000fca0000000000 */
[----:B------:R-:W-:Y:S01]  /*02e0*/  ISETP.GE.U32.AND P3, PT, R23, R2, PT ;  /* 0x000000021700720c */ /* 0x000fe20003f66070 */
[----:B-1----:R-:W-:Y:S02]  /*02f0*/  @!P2 IMAD.WIDE.U32 R16, R13, 0x4, R16 ;  /* 0x000000040d10a825 */ /* 0x002fe400078e0010 */
[----:B------:R-:W1:Y:S10]  /*0300*/  @!P5 LDC.64 R12, c[0x0][0x390] ;  /* 0x0000e400ff0cdb82 */ /* 0x000e740000000a00 */
[----:B---3--:R-:W3:Y:S01]  /*0310*/  @!P3 LDC.64 R18, c[0x0][0x390] ;  /* 0x0000e400ff12bb82 */ /* 0x008ee20000000a00 */
[----:B------:R-:W-:Y:S01]  /*0320*/  @!P3 IADD3 R23, PT, PT, R0, R23, RZ ;  /* 0x000000170017b210 */ /* 0x000fe20007ffe0ff */
[----:B0-----:R-:W-:Y:S01]  /*0330*/  @!P1 IMAD.WIDE.U32 R14, R27, 0x4, R14 ;  /* 0x000000041b0e9825 */ /* 0x001fe200078e000e */
[----:B------:R-:W-:-:S03]  /*0340*/  MOV R24, RZ ;  /* 0x000000ff00187202 */ /* 0x000fc60000000f00 */
[----:B------:R-:W-:Y:S01]  /*0350*/  HFMA2 R26, -RZ, RZ, 0, 0 ;  /* 0x00000000ff1a7431 */ /* 0x000fe200000001ff */
[----:B------:R-:W-:Y:S02]  /*0360*/  MOV R27, RZ ;  /* 0x000000ff001b7202 */ /* 0x000fe40000000f00 */
[----:B------:R-:W5:Y:S04]  /*0370*/  @!P0 LDG.E R24, desc[UR4][R28.64] ;  /* 0x000000041c188981 */ /* 0x000f68000c1e1900 */
[----:B------:R0:W5:Y:S01]  /*0380*/  @!P2 LDG.E R26, desc[UR4][R16.64] ;  /* 0x00000004101aa981 */ /* 0x000162000c1e1900 */
[----:B-1----:R-:W-:-:S03]  /*0390*/  @!P5 IMAD.WIDE.U32 R12, R25, 0x4, R12 ;  /* 0x00000004190cd825 */ /* 0x002fc600078e000c */
[----:B------:R-:W5:Y:S01]  /*03a0*/  @!P1 LDG.E R27, desc[UR4][R14.64] ;  /* 0x000000040e1b9981 */ /* 0x000f62000c1e1900 */
[----:B------:R-:W-:Y:S02]  /*03b0*/  IMAD.MOV.U32 R25, RZ, RZ, RZ ;  /* 0x000000ffff197224 */ /* 0x000fe400078e00ff */
[----:B---3--:R-:W-:-:S04]  /*03c0*/  @!P3 IMAD.WIDE.U32 R18, R23, 0x4, R18 ;  /* 0x000000041712b825 */ /* 0x008fc800078e0012 */
[----:B------:R-:W-:Y:S01]  /*03d0*/  HFMA2 R23, -RZ, RZ, 0, 0 ;  /* 0x00000000ff177431 */ /* 0x000fe200000001ff */
[----:B------:R-:W3:Y:S05]  /*03e0*/  @!P5 LDG.E R25, desc[UR4][R12.64] ;  /* 0x000000040c19d981 */ /* 0x000eea000c1e1900 */
[----:B------:R1:W3:Y:S01]  /*03f0*/  @!P3 LDG.E R23, desc[UR4][R18.64] ;  /* 0x000000041217b981 */ /* 0x0002e2000c1e1900 */
[----:B0-----:R-:W-:-:S04]  /*0400*/  IADD3 R17, PT, PT, R3, 0x100, RZ ;  /* 0x0000010003117810 */ /* 0x001fc80007ffe0ff */
[-C--:B------:R-:W-:Y:S02]  /*0410*/  ISETP.GE.U32.AND P5, PT, R17, R2.reuse, PT ;  /* 0x000000021100720c */ /* 0x080fe40003fa6070 */
[C---:B------:R-:W-:Y:S01]  /*0420*/  ISETP.GE.U32.AND P0, PT, R3.reuse, R2, PT ;  /* 0x000000020300720c */ /* 0x040fe20003f06070 */
[----:B-1----:R-:W-:-:S05]  /*0430*/  VIADD R19, R3, 0x180 ;  /* 0x0000018003137836 */ /* 0x002fca0000000000 */
[----:B------:R-:W-:Y:S02]  /*0440*/  ISETP.GE.U32.AND P2, PT, R19, R2, PT ;  /* 0x000000021300720c */ /* 0x000fe40003f46070 */
[----:B------:R-:W-:-:S04]  /*0450*/  IADD3 R19, PT, PT, R3, 0x200, RZ ;  /* 0x0000020003137810 */ /* 0x000fc80007ffe0ff */
[-C--:B------:R-:W-:Y:S02]  /*0460*/  ISETP.GE.U32.AND P3, PT, R19, R2.reuse, PT ;  /* 0x000000021300720c */ /* 0x080fe40003f66070 */
[C---:B------:R-:W-:Y:S02]  /*0470*/  IADD3 R19, PT, PT, R3.reuse, 0x280, RZ ;  /* 0x0000028003137810 */ /* 0x040fe40007ffe0ff */
[----:B------:R-:W-:Y:S02]  /*0480*/  IADD3 R15, PT, PT, R3, 0x80, RZ ;  /* 0x00000080030f7810 */ /* 0x000fe40007ffe0ff */
[----:B------:R-:W-:Y:S02]  /*0490*/  ISETP.GE.U32.AND P4, PT, R19, R2, PT ;  /* 0x000000021300720c */ /* 0x000fe40003f86070 */
[C---:B------:R-:W-:Y:S02]  /*04a0*/  IADD3 R19, PT, PT, R3.reuse, 0x300, RZ ;  /* 0x0000030003137810 */ /* 0x040fe40007ffe0ff */
[----:B------:R-:W-:-:S02]  /*04b0*/  IADD3 R29, PT, PT, R3, 0x380, RZ ;  /* 0x00000380031d7810 */ /* 0x000fc40007ffe0ff */
[-C--:B------:R-:W-:Y:S02]  /*04c0*/  ISETP.GE.U32.AND P1, PT, R15, R2.reuse, PT ;  /* 0x000000020f00720c */ /* 0x080fe40003f26070 */
[----:B------:R-:W-:Y:S01]  /*04d0*/  ISETP.GE.U32.AND P6, PT, R19, R2, PT ;  /* 0x000000021300720c */ /* 0x000fe20003fc6070 */
[----:B------:R-:W-:Y:S04]  /*04e0*/  BSSY.RECONVERGENT B0, `(.L_x_1747) ;  /* 0x000005b000007945 */ /* 0x000fe80003800200 */
[----:B------:R-:W-:Y:S01]  /*04f0*/  BSSY.RELIABLE B1, `(.L_x_1748) ;  /* 0x0000053000017945 */ /* 0x000fe20003800100 */
[----:B--2---:R-:W-:-:S04]  /*0500*/  @!P0 FMUL.RZ R14, R21, 0.15915493667125701904 ;  /* 0x3e22f983150e8820 */ /* 0x004fc8000040c000 */
[----:B------:R-:W-:Y:S08]  /*0510*/  @!P0 MUFU.COS R16, R14 ;  /* 0x0000000e00108308 */ /* 0x000ff00000000000 */
[----:B------:R-:W-:Y:S01]  /*0520*/  @!P0 MUFU.SIN R21, R14 ;  /* 0x0000000e00158308 */ /* 0x000fe20000000400 */
[----:B----4-:R-:W-:-:S07]  /*0530*/  @!P5 FMUL.RZ R28, R20, 0.15915493667125701904 ;  /* 0x3e22f983141cd820 */ /* 0x010fce000040c000 */
[----:B------:R-:W0:Y:S08]  /*0540*/  @!P5 MUFU.COS R13, R28 ;  /* 0x0000001c000dd308 */ /* 0x000e300000000000 */
[----:B------:R-:W-:Y:S08]  /*0550*/  @!P5 MUFU.SIN R12, R28 ;  /* 0x0000001c000cd308 */ /* 0x000ff00000000400 */
[----:B0-----:R-:W0:Y:S08]  /*0560*/  @!P5 MUFU.RCP R13, R13 ;  /* 0x0000000d000dd308 */ /* 0x001e300000001000 */
[----:B------:R-:W1:Y:S01]  /*0570*/  @!P0 MUFU.RCP R20, R16 ;  /* 0x0000001000148308 */ /* 0x000e620000001000 */
[----:B0-----:R-:W-:Y:S01]  /*0580*/  @!P5 FMUL.FTZ R4, R12, R13 ;  /* 0x0000000d0c04d220 */ /* 0x001fe20000410000 */
[----:B------:R-:W-:Y:S01]  /*0590*/  ISETP.GE.U32.AND P5, PT, R29, R2, PT ;  /* 0x000000021d00720c */ /* 0x000fe20003fa6070 */
[----:B------:R-:W0:Y:S01]  /*05a0*/  @!P0 LDC.64 R12, c[0x0][0x388] ;  /* 0x0000e200ff0c8b82 */ /* 0x000e220000000a00 */
[----:B-----5:R-:W-:-:S04]  /*05b0*/  @!P1 FMUL.RZ R22, R22, 0.15915493667125701904 ;  /* 0x3e22f98316169820 */ /* 0x020fc8000040c000 */
[----:B------:R-:W2:Y:S01]  /*05c0*/  @!P1 MUFU.COS R17, R22 ;  /* 0x0000001600119308 */ /* 0x000ea20000000000 */
[----:B-1----:R-:W-:Y:S01]  /*05d0*/  @!P0 FMUL.FTZ R11, R21, R20 ;  /* 0x00000014150b8220 */ /* 0x002fe20000410000 */
[----:B------:R-:W-:-:S06]  /*05e0*/  @!P2 FMUL.RZ R24, R24, 0.15915493667125701904 ;  /* 0x3e22f9831818a820 */ /* 0x000fcc000040c000 */
[----:B------:R-:W-:Y:S01]  /*05f0*/  @!P1 MUFU.SIN R14, R22 ;  /* 0x00000016000e9308 */ /* 0x000fe20000000400 */
[----:B------:R-:W-:Y:S01]  /*0600*/  @!P3 FMUL.RZ R26, R26, 0.15915493667125701904 ;  /* 0x3e22f9831a1ab820 */ /* 0x000fe2000040c000 */
[----:B------:R-:W-:-:S06]  /*0610*/  @!P4 FMUL.RZ R27, R27, 0.15915493667125701904 ;  /* 0x3e22f9831b1bc820 */ /* 0x000fcc000040c000 */
[----:B------:R-:W1:Y:S01]  /*0620*/  @!P2 MUFU.COS R18, R24 ;  /* 0x000000180012a308 */ /* 0x000e620000000000 */
[----:B---3--:R-:W-:-:S07]  /*0630*/  @!P6 FMUL.RZ R25, R25, 0.15915493667125701904 ;  /* 0x3e22f9831919e820 */ /* 0x008fce000040c000 */
[----:B------:R-:W3:Y:S01]  /*0640*/  @!P3 MUFU.COS R19, R26 ;  /* 0x0000001a0013b308 */ /* 0x000ee20000000000 */
[----:B------:R-:W-:-:S07]  /*0650*/  @!P5 FMUL.RZ R23, R23, 0.15915493667125701904 ;  /* 0x3e22f9831717d820 */ /* 0x000fce000040c000 */
[----:B------:R-:W4:Y:S08]  /*0660*/  @!P4 MUFU.COS R20, R27 ;  /* 0x0000001b0014c308 */ /* 0x000f300000000000 */
[----:B------:R-:W5:Y:S08]  /*0670*/  @!P6 MUFU.COS R21, R25 ;  /* 0x000000190015e308 */ /* 0x000f700000000000 */
[----:B------:R-:W5:Y:S01]  /*0680*/  @!P5 MUFU.COS R22, R23 ;  /* 0x000000170016d308 */ /* 0x000f620000000000 */
[----:B------:R-:W-:Y:S01]  /*0690*/  @!P0 IMAD.IADD R29, R0, 0x1, R3 ;  /* 0x00000001001d8824 */ /* 0x000fe200078e0203 */
[----:B------:R-:W-:-:S03]  /*06a0*/  @!P0 MOV R3, R15 ;  /* 0x0000000f00038202 */ /* 0x000fc60000000f00 */
[----:B0-----:R-:W-:-:S03]  /*06b0*/  @!P0 IMAD.WIDE.U32 R12, R29, 0x4, R12 ;  /* 0x000000041d0c8825 */ /* 0x001fc600078e000c */
[----:B------:R-:W-:Y:S02]  /*06c0*/  @!P2 MUFU.SIN R16, R24 ;  /* 0x000000180010a308 */ /* 0x000fe40000000400 */
[----:B------:R0:W-:Y:S01]  /*06d0*/  @!P0 STG.E desc[UR4][R12.64], R11 ;  /* 0x0000000b0c008986 */ /* 0x0001e2000c101904 */
[----:B------:R-:W-:-:S05]  /*06e0*/  ISETP.GE.U32.AND P0, PT, R3, R2, PT ;  /* 0x000000020300720c */ /* 0x000fca0003f06070 */
[----:B--2---:R-:W2:Y:S08]  /*06f0*/  @!P1 MUFU.RCP R17, R17 ;  /* 0x0000001100119308 */ /* 0x004eb00000001000 */
[----:B-1----:R-:W1:Y:S08]  /*0700*/  @!P2 MUFU.RCP R29, R18 ;  /* 0x00000012001da308 */ /* 0x002e700000001000 */
[----:B------:R-:W-:Y:S08]  /*0710*/  @!P3 MUFU.SIN R26, R26 ;  /* 0x0000001a001ab308 */ /* 0x000ff00000000400 */
[----:B---3--:R-:W3:Y:S08]  /*0720*/  @!P3 MUFU.RCP R19, R19 ;  /* 0x000000130013b308 */ /* 0x008ef00000001000 */
[----:B------:R-:W-:Y:S08]  /*0730*/  @!P4 MUFU.SIN R24, R27 ;  /* 0x0000001b0018c308 */ /* 0x000ff00000000400 */
[----:B----4-:R-:W4:Y:S08]  /*0740*/  @!P4 MUFU.RCP R20, R20 ;  /* 0x000000140014c308 */ /* 0x010f300000001000 */
[----:B------:R-:W-:Y:S08]  /*0750*/  @!P6 MUFU.SIN R28, R25 ;  /* 0x00000019001ce308 */ /* 0x000ff00000000400 */
[----:B-----5:R-:W5:Y:S08]  /*0760*/  @!P6 MUFU.RCP R21, R21 ;  /* 0x000000150015e308 */ /* 0x020f700000001000 */
[----:B------:R-:W-:Y:S08]  /*0770*/  @!P5 MUFU.SIN R23, R23 ;  /* 0x000000170017d308 */ /* 0x000ff00000000400 */
[----:B------:R-:W0:Y:S01]  /*0780*/  @!P5 MUFU.RCP R22, R22 ;  /* 0x000000160016d308 */ /* 0x000e220000001000 */
[----:B--2---:R-:W-:Y:S01]  /*0790*/  @!P1 FMUL.FTZ R5, R14, R17 ;  /* 0x000000110e059220 */ /* 0x004fe20000410000 */
[----:B-1----:R-:W-:Y:S01]  /*07a0*/  @!P2 FMUL.FTZ R6, R16, R29 ;  /* 0x0000001d1006a220 */ /* 0x002fe20000410000 */
[----:B---3--:R-:W-:Y:S01]  /*07b0*/  @!P3 FMUL.FTZ R7, R26, R19 ;  /* 0x000000131a07b220 */ /* 0x008fe20000410000 */
[----:B----4-:R-:W-:Y:S01]  /*07c0*/  @!P4 FMUL.FTZ R8, R24, R20 ;  /* 0x000000141808c220 */ /* 0x010fe20000410000 */
[----:B-----5:R-:W-:Y:S01]  /*07d0*/  @!P6 FMUL.FTZ R9, R28, R21 ;  /* 0x000000151c09e220 */ /* 0x020fe20000410000 */
[----:B0-----:R-:W-:Y:S01]  /*07e0*/  @!P5 FMUL.FTZ R10, R23, R22 ;  /* 0x00000016170ad220 */ /* 0x001fe20000410000 */
[----:B------:R-:W-:Y:S06]  /*07f0*/  @P0 BRA `(.L_x_1749) ;  /* 0x0000000000300947 */ /* 0x000fec0003800000 */
[----:B------:R-:W0:Y:S01]  /*0800*/  LDC.64 R12, c[0x0][0x388] ;  /* 0x0000e200ff0c7b82 */ /* 0x000e220000000a00 */
[----:B------:R-:W-:Y:S02]  /*0810*/  IADD3 R11, PT, PT, R0, R3, RZ ;  /* 0x00000003000b7210 */ /* 0x000fe40007ffe0ff */
[----:B------:R-:W-:-:S04]  /*0820*/  IADD3 R3, PT, PT, R3, 0x80, RZ ;  /* 0x0000008003037810 */ /* 0x000fc80007ffe0ff */
[----:B------:R-:W-:Y:S01]  /*0830*/  ISETP.GE.U32.AND P0, PT, R3, R2, PT ;  /* 0x000000020300720c */ /* 0x000fe20003f06070 */
[----:B0-----:R-:W-:-:S05]  /*0840*/  IMAD.WIDE.U32 R12, R11, 0x4, R12 ;  /* 0x000000040b0c7825 */ /* 0x001fca00078e000c */
[----:B------:R0:W-:Y:S07]  /*0850*/  STG.E desc[UR4][R12.64], R5 ;  /* 0x000000050c007986 */ /* 0x0001ee000c101904 */
[----:B------:R-:W-:Y:S05]  /*0860*/  @P0 BRA `(.L_x_1750) ;  /* 0x0000000000300947 */ /* 0x000fea0003800000 */
[----:B0-----:R-:W0:Y:S01]  /*0870*/  LDC.64 R12, c[0x0][0x388] ;  /* 0x0000e200ff0c7b82 */ /* 0x001e220000000a00 */
[----:B------:R-:W-:Y:S01]  /*0880*/  IADD3 R5, PT, PT, R0, R3, RZ ;  /* 0x0000000300057210 */ /* 0x000fe20007ffe0ff */
[----:B------:R-:W-:-:S04]  /*0890*/  VIADD R3, R3, 0x80 ;  /* 0x0000008003037836 */ /* 0x000fc80000000000 */
[----:B0-----:R-:W-:-:S05]  /*08a0*/  IMAD.WIDE.U32 R12, R5, 0x4, R12 ;  /* 0x00000004050c7825 */ /* 0x001fca00078e000c */
[----:B------:R0:W-:Y:S02]  /*08b0*/  STG.E desc[UR4][R12.64], R4 ;  /* 0x000000040c007986 */ /* 0x0001e4000c101904 */
.L_x_1749:
[----:B------:R-:W-:-:S13]  /*08c0*/  ISETP.GE.U32.AND P0, PT, R3, R2, PT ;  /* 0x000000020300720c */ /* 0x000fda0003f06070 */
[----:B------:R-:W-:Y:S05]  /*08d0*/  @P0 BRA `(.L_x_1751) ;  /* 0x0000000000300947 */ /* 0x000fea0003800000 */
[----:B0-----:R-:W0:Y:S01]  /*08e0*/  LDC.64 R4, c[0x0][0x388] ;  /* 0x0000e200ff047b82 */ /* 0x001e220000000a00 */
[----:B------:R-:W-:Y:S02]  /*08f0*/  IADD3 R11, PT, PT, R0, R3, RZ ;  /* 0x00000003000b7210 */ /* 0x000fe40007ffe0ff */
[----:B------:R-:W-:-:S03]  /*0900*/  IADD3 R3, PT, PT, R3, 0x80, RZ ;  /* 0x0000008003037810 */ /* 0x000fc60007ffe0ff */
[----:B0-----:R-:W-:-:S05]  /*0910*/  IMAD.WIDE.U32 R4, R11, 0x4, R4 ;  /* 0x000000040b047825 */ /* 0x001fca00078e0004 */
[----:B------:R1:W-:Y:S02]  /*0920*/  STG.E desc[UR4][R4.64], R6 ;  /* 0x0000000604007986 */ /* 0x0003e4000c101904 */
.L_x_1750:
[----:B------:R-:W-:-:S13]  /*0930*/  ISETP.GE.U32.AND P0, PT, R3, R2, PT ;  /* 0x000000020300720c */ /* 0x000fda0003f06070 */
[----:B------:R-:W-:Y:S05]  /*0940*/  @P0 BRA `(.L_x_1752) ;  /* 0x0000000000340947 */ /* 0x000fea0003800000 */
[----:B01----:R-:W0:Y:S01]  /*0950*/  LDC.64 R4, c[0x0][0x388] ;  /* 0x0000e200ff047b82 */ /* 0x003e220000000a00 */
[----:B------:R-:W-:Y:S02]  /*0960*/  IADD3 R11, PT, PT, R0, R3, RZ ;  /* 0x00000003000b7210 */ /* 0x000fe40007ffe0ff */
[----:B------:R-:W-:-:S03]  /*0970*/  IADD3 R3, PT, PT, R3, 0x80, RZ ;  /* 0x0000008003037810 */ /* 0x000fc60007ffe0ff */
[----:B0-----:R-:W-:-:S05]  /*0980*/  IMAD.WIDE.U32 R4, R11, 0x4, R4 ;  /* 0x000000040b047825 */ /* 0x001fca00078e0004 */
[----:B------:R1:W-:Y:S02]  /*0990*/  STG.E desc[UR4][R4.64], R7 ;  /* 0x0000000704007986 */ /* 0x0003e4000c101904 */
.L_x_1751:
[----:B------:R-:W-:-:S13]  /*09a0*/  ISETP.GE.U32.AND P0, PT, R3, R2, PT ;  /* 0x000000020300720c */ /* 0x000fda0003f06070 */
[----:B------:R-:W-:Y:S05]  /*09b0*/  @P0 BREAK.RELIABLE B1 ;  /* 0x0000000000010942 */ /* 0x000fea0003800100 */
[----:B------:R-:W-:Y:S05]  /*09c0*/  @P0 BRA `(.L_x_1753) ;  /* 0x0000000000300947 */ /* 0x000fea0003800000 */
[----:B01----:R-:W0:Y:S01]  /*09d0*/  LDC.64 R4, c[0x0][0x388] ;  /* 0x0000e200ff047b82 */ /* 0x003e220000000a00 */
[----:B------:R-:W-:Y:S01]  /*09e0*/  IMAD.IADD R7, R0, 0x1, R3 ;  /* 0x0000000100077824 */ /* 0x000fe200078e0203 */
[----:B------:R-:W-:-:S03]  /*09f0*/  IADD3 R3, PT, PT, R3, 0x80, RZ ;  /* 0x0000008003037810 */ /* 0x000fc60007ffe0ff */
[----:B0-----:R-:W-:-:S05]  /*0a00*/  IMAD.WIDE.U32 R4, R7, 0x4, R4 ;  /* 0x0000000407047825 */ /* 0x001fca00078e0004 */
[----:B------:R2:W-:Y:S02]  /*0a10*/  STG.E desc[UR4][R4.64], R8 ;  /* 0x0000000804007986 */ /* 0x0005e4000c101904 */
.L_x_1752:
[----:B------:R-:W-:Y:S05]  /*0a20*/  BSYNC.RELIABLE B1 ;  /* 0x0000000000017941 */ /* 0x000fea0003800100 */
.L_x_1748:
[----:B------:R-:W-:-:S13]  /*0a30*/  ISETP.GE.U32.AND P0, PT, R3, R2, PT ;  /* 0x000000020300720c */ /* 0x000fda0003f06070 */
[----:B012---:R-:W0:Y:S01]  /*0a40*/  @!P0 LDC.64 R4, c[0x0][0x388] ;  /* 0x0000e200ff048b82 */ /* 0x007e220000000a00 */
[----:B------:R-:W-:Y:S02]  /*0a50*/  @!P0 IADD3 R7, PT, PT, R0, R3, RZ ;  /* 0x0000000300078210 */ /* 0x000fe40007ffe0ff */
[----:B------:R-:W-:-:S03]  /*0a60*/  @!P0 IADD3 R3, PT, PT, R3, 0x80, RZ ;  /* 0x0000008003038810 */ /* 0x000fc60007ffe0ff */
[----:B0-----:R-:W-:-:S05]  /*0a70*/  @!P0 IMAD.WIDE.U32 R4, R7, 0x4, R4 ;  /* 0x0000000407048825 */ /* 0x001fca00078e0004 */
[----:B------:R2:W-:Y:S02]  /*0a80*/  @!P0 STG.E desc[UR4][R4.64], R9 ;  /* 0x0000000904008986 */ /* 0x0005e4000c101904 */
.L_x_1753:
[----:B------:R-:W-:Y:S05]  /*0a90*/  BSYNC.RECONVERGENT B0 ;  /* 0x0000000000007941 */ /* 0x000fea0003800200 */
.L_x_1747:
[----:B------:R-:W-:Y:S05]  /*0aa0*/  WARPSYNC.ALL ;  /* 0x0000000000007948 */ /* 0x000fea0003800000 */
[----:B------:R-:W-:-:S13]  /*0ab0*/  ISETP.GE.U32.AND P0, PT, R3, R2, PT ;  /* 0x000000020300720c */ /* 0x000fda0003f06070 */
[----:B------:R-:W-:Y:S05]  /*0ac0*/  @P0 EXIT ;  /* 0x000000000000094d */ /* 0x000fea0003800000 */
[----:B012---:R-:W0:Y:S01]  /*0ad0*/  LDC.64 R4, c[0x0][0x388] ;  /* 0x0000e200ff047b82 */ /* 0x007e220000000a00 */
[----:B------:R-:W-:-:S05]  /*0ae0*/  IADD3 R3, PT, PT, R0, R3, RZ ;  /* 0x0000000300037210 */ /* 0x000fca0007ffe0ff */
[----:B0-----:R-:W-:-:S05]  /*0af0*/  IMAD.WIDE.U32 R2, R3, 0x4, R4 ;  /* 0x0000000403027825 */ /* 0x001fca00078e0004 */
[----:B------:R-:W-:Y:S01]  /*0b00*/  STG.E desc[UR4][R2.64], R10 ;  /* 0x0000000a02007986 */ /* 0x000fe2000c101904 */
[----:B------:R-:W-:Y:S05]  /*0b10*/  EXIT ;  /* 0x000000000000794d */ /* 0x000fea0003800000 */
.L_x_1746:
[----:B------:R-:W0:Y:S01]  /*0b20*/  S2R R9, SR_TID.X ;  /* 0x0000000000097919 */ /* 0x000e220000002100 */
[----:B------:R-:W1:Y:S02]  /*0b30*/  LDC.64 R2, c[0x0][0x390] ;  /* 0x0000e400ff027b82 */ /* 0x000e640000000a00 */
[----:B-1----:R-:W-:-:S04]  /*0b40*/  IMAD.WIDE.U32 R2, R0, 0x4, R2 ;  /* 0x0000000400027825 */ /* 0x002fc800078e0002 */
[----:B0-----:R-:W-:-:S05]  /*0b50*/  IMAD.WIDE.U32 R18, R9, 0x8, R2 ;  /* 0x0000000809127825 */ /* 0x001fca00078e0002 */
[----:B------:R-:W2:Y:S04]  /*0b60*/  LDG.E.64 R4, desc[UR4][R18.64] ;  /* 0x0000000412047981 */ /* 0x000ea8000c1e1b00 */
[----:B------:R-:W3:Y:S04]  /*0b70*/  LDG.E.64 R12, desc[UR4][R18.64+0x400] ;  /* 0x00040004120c7981 */ /* 0x000ee8000c1e1b00 */
[----:B------:R-:W4:Y:S04]  /*0b80*/  LDG.E.64 R10, desc[UR4][R18.64+0x800] ;  /* 0x00080004120a7981 */ /* 0x000f28000c1e1b00 */
[----:B------:R-:W5:Y:S01]  /*0b90*/  LDG.E.64 R2, desc[UR4][R18.64+0xc00] ;  /* 0x000c000412027981 */ /* 0x000f62000c1e1b00 */
[----:B--2---:R-:W-:Y:S01]  /*0ba0*/  FMUL.RZ R15, R5, 0.15915493667125701904 ;  /* 0x3e22f983050f7820 */ /* 0x004fe2000040c000 */
[----:B------:R-:W-:Y:S01]  /*0bb0*/  FMUL.RZ R8, R4, 0.15915493667125701904 ;  /* 0x3e22f98304087820 */ /* 0x000fe2000040c000 */
[----:B---3--:R-:W-:Y:S01]  /*0bc0*/  FMUL.RZ R12, R12, 0.15915493667125701904 ;  /* 0x3e22f9830c0c7820 */ /* 0x008fe2000040c000 */
[----:B------:R-:W-:Y:S01]  /*0bd0*/  FMUL.RZ R13, R13, 0.15915493667125701904 ;  /* 0x3e22f9830d0d7820 */ /* 0x000fe2000040c000 */
[----:B------:R-:W0:Y:S01]  /*0be0*/  MUFU.COS R14, R15 ;  /* 0x0000000f000e7308 */ /* 0x000e220000000000 */
[----:B----4-:R-:W-:Y:S01]  /*0bf0*/  FMUL.RZ R23, R10, 0.15915493667125701904 ;  /* 0x3e22f9830a177820 */ /* 0x010fe2000040c000 */
[----:B------:R-:W-:Y:S01]  /*0c00*/  FMUL.RZ R24, R11, 0.15915493667125701904 ;  /* 0x3e22f9830b187820 */ /* 0x000fe2000040c000 */
[----:B-----5:R-:W-:Y:S01]  /*0c10*/  FMUL.RZ R25, R2, 0.15915493667125701904 ;  /* 0x3e22f98302197820 */ /* 0x020fe2000040c000 */
[----:B------:R-:W-:-:S04]  /*0c20*/  FMUL.RZ R26, R3, 0.15915493667125701904 ;  /* 0x3e22f983031a7820 */ /* 0x000fc8000040c000 */
[----:B------:R-:W-:Y:S01]  /*0c30*/  MUFU.COS R16, R12 ;  /* 0x0000000c00107308 */ /* 0x000fe20000000000 */
[----:B------:R-:W1:Y:S07]  /*0c40*/  LDC.64 R2, c[0x0][0x388] ;  /* 0x0000e200ff027b82 */ /* 0x000e6e0000000a00 */
[----:B------:R-:W-:Y:S08]  /*0c50*/  MUFU.COS R22, R13 ;  /* 0x0000000d00167308 */ /* 0x000ff00000000000 */
[----:B------:R-:W-:Y:S08]  /*0c60*/  MUFU.COS R20, R8 ;  /* 0x0000000800147308 */ /* 0x000ff00000000000 */
[----:B------:R-:W-:Y:S01]  /*0c70*/  MUFU.COS R17, R23 ;  /* 0x0000001700117308 */ /* 0x000fe20000000000 */
[----:B-1----:R-:W-:-:S04]  /*0c80*/  IMAD.WIDE.U32 R2, R0, 0x4, R2 ;  /* 0x0000000400027825 */ /* 0x002fc800078e0002 */
[----:B------:R-:W-:-:S03]  /*0c90*/  IMAD.WIDE.U32 R2, R9, 0x8, R2 ;  /* 0x0000000809027825 */ /* 0x000fc600078e0002 */
[----:B------:R-:W-:Y:S08]  /*0ca0*/  MUFU.COS R19, R24 ;  /* 0x0000001800137308 */ /* 0x000ff00000000000 */
[----:B------:R-:W-:Y:S08]  /*0cb0*/  MUFU.COS R18, R25 ;  /* 0x0000001900127308 */ /* 0x000ff00000000000 */
[----:B------:R-:W-:Y:S08]  /*0cc0*/  MUFU.COS R21, R26 ;  /* 0x0000001a00157308 */ /* 0x000ff00000000000 */
[----:B------:R-:W-:Y:S08]  /*0cd0*/  MUFU.SIN R5, R15 ;  /* 0x0000000f00057308 */ /* 0x000ff00000000400 */
[----:B0-----:R-:W0:Y:S08]  /*0ce0*/  MUFU.RCP R14, R14 ;  /* 0x0000000e000e7308 */ /* 0x001e300000001000 */
[----:B------:R-:W-:Y:S08]  /*0cf0*/  MUFU.SIN R4, R8 ;  /* 0x0000000800047308 */ /* 0x000ff00000000400 */
[----:B------:R-:W-:Y:S01]  /*0d00*/  MUFU.SIN R7, R12 ;  /* 0x0000000c00077308 */ /* 0x000fe20000000400 */
[----:B0-----:R-:W-:-:S07]  /*0d10*/  FMUL.FTZ R5, R5, R14 ;  /* 0x0000000e05057220 */ /* 0x001fce0000410000 */
[----:B------:R-:W-:Y:S08]  /*0d20*/  MUFU.SIN R6, R13 ;  /* 0x0000000d00067308 */ /* 0x000ff00000000400 */
[----:B------:R-:W0:Y:S08]  /*0d30*/  MUFU.RCP R16, R16 ;  /* 0x0000001000107308 */ /* 0x000e300000001000 */
[----:B------:R-:W1:Y:S08]  /*0d40*/  MUFU.RCP R15, R22 ;  /* 0x00000016000f7308 */ /* 0x000e700000001000 */
[----:B------:R-:W-:Y:S01]  /*0d50*/  MUFU.SIN R8, R23 ;  /* 0x0000001700087308 */ /* 0x000fe20000000400 */
[----:B0-----:R-:W-:-:S07]  /*0d60*/  FMUL.FTZ R14, R7, R16 ;  /* 0x00000010070e7220 */ /* 0x001fce0000410000 */
[----:B------:R-:W-:Y:S01]  /*0d70*/  MUFU.SIN R10, R24 ;  /* 0x00000018000a7308 */ /* 0x000fe20000000400 */
[----:B-1----:R-:W-:-:S05]  /*0d80*/  FMUL.FTZ R15, R6, R15 ;  /* 0x0000000f060f7220 */ /* 0x002fca0000410000 */
[----:B------:R-:W-:Y:S02]  /*0d90*/  STG.E.64 desc[UR4][R2.64+0x400], R14 ;  /* 0x0004000e02007986 */ /* 0x000fe4000c101b04 */
[----:B------:R-:W-:Y:S08]  /*0da0*/  MUFU.SIN R11, R25 ;  /* 0x00000019000b7308 */ /* 0x000ff00000000400 */
[----:B------:R-:W-:Y:S08]  /*0db0*/  MUFU.SIN R12, R26 ;  /* 0x0000001a000c7308 */ /* 0x000ff00000000400 */
[----:B------:R-:W0:Y:S08]  /*0dc0*/  MUFU.RCP R13, R20 ;  /* 0x00000014000d7308 */ /* 0x000e300000001000 */
[----:B------:R-:W1:Y:S08]  /*0dd0*/  MUFU.RCP R17, R17 ;  /* 0x0000001100117308 */ /* 0x000e700000001000 */
[----:B------:R-:W2:Y:S01]  /*0de0*/  MUFU.RCP R19, R19 ;  /* 0x0000001300137308 */ /* 0x000ea20000001000 */
[----:B0-----:R-:W-:-:S05]  /*0df0*/  FMUL.FTZ R4, R4, R13 ;  /* 0x0000000d04047220 */ /* 0x001fca0000410000 */
[----:B------:R-:W-:Y:S02]  /*0e00*/  STG.E.64 desc[UR4][R2.64], R4 ;  /* 0x0000000402007986 */ /* 0x000fe4000c101b04 */
[----:B------:R-:W0:Y:S01]  /*0e10*/  MUFU.RCP R18, R18 ;  /* 0x0000001200127308 */ /* 0x000e220000001000 */
[----:B-1----:R-:W-:-:S07]  /*0e20*/  FMUL.FTZ R8, R8, R17 ;  /* 0x0000001108087220 */ /* 0x002fce0000410000 */
[----:B------:R-:W1:Y:S01]  /*0e30*/  MUFU.RCP R21, R21 ;  /* 0x0000001500157308 */ /* 0x000e620000001000 */
[----:B--2---:R-:W-:-:S05]  /*0e40*/  FMUL.FTZ R9, R10, R19 ;  /* 0x000000130a097220 */ /* 0x004fca0000410000 */
[----:B------:R-:W-:Y:S01]  /*0e50*/  STG.E.64 desc[UR4][R2.64+0x800], R8 ;  /* 0x0008000802007986 */ /* 0x000fe2000c101b04 */
[----:B0-----:R-:W-:Y:S01]  /*0e60*/  FMUL.FTZ R6, R11, R18 ;  /* 0x000000120b067220 */ /* 0x001fe20000410000 */
[----:B-1----:R-:W-:-:S05]  /*0e70*/  FMUL.FTZ R7, R12, R21 ;  /* 0x000000150c077220 */ /* 0x002fca0000410000 */
[----:B------:R-:W-:Y:S01]  /*0e80*/  STG.E.64 desc[UR4][R2.64+0xc00], R6 ;  /* 0x000c000602007986 */ /* 0x000fe2000c101b04 */
[----:B------:R-:W-:Y:S05]  /*0e90*/  EXIT ;  /* 0x000000000000794d */ /* 0x000fea0003800000 */
.L_x_1754:
        /* <DEDUP_REMOVED lines=14> */
.L_x_6606:


//--------------------- .text._ZN2at6native29vectorized_elementwise_kernelILi4EZZZNS0_15tan_kernel_cudaERNS_18TensorIteratorBaseEENKUlvE0_clEvENKUlvE0_clEvEUlfE_St5arrayIPcLm2EEEEviT0_T1_ --------------------------
	.section	.text._ZN2at6native29vectorized_elementwise_kernelILi4EZZZNS0_15tan_kernel_cudaERNS_18TensorIteratorBaseEENKUlvE0_clEvENKUlvE0_clEvEUlfE_St5arrayIPcLm2EEEEviT0_T1_,"ax",@progbits
	.align	128
        .global         _ZN2at6native29vectorized_elementwise_kernelILi4EZZZNS0_15tan_kernel_cudaERNS_18TensorIteratorBaseEENKUlvE0_clEvENKUlvE0_clEvEUlfE_St5arrayIPcLm2EEEEviT0_T1_
        .type           _ZN2at6native29vectorized_elementwise_kernelILi4EZZZNS0_15tan_kernel_cudaERNS_18TensorIteratorBaseEENKUlvE0_clEvENKUlvE0_clEvEUlfE_St5arrayIPcLm2EEEEviT0_T1_,@function
        .size           _ZN2at6native29vectorized_elementwise_kernelILi4EZZZNS0_15tan_kernel_cudaERNS_18TensorIteratorBaseEENKUlvE0_clEvENKUlvE0_clEvEUlfE_St5arrayIPcLm2EEEEviT0_T1_,(.L_x_6607 - _ZN2at6native29vectorized_elementwise_kernelILi4EZZZNS0_15tan_kernel_cudaERNS_18TensorIteratorBaseEENKUlvE0_clEvENKUlvE0_clEvEUlfE_St5arrayIPcLm2EEEEviT0_T1_)
        .other          _ZN2at6native29vectorized_elementwise_kernelILi4EZZZNS0_15tan_kernel_cudaERNS_18TensorIteratorBaseEENKUlvE0_clEvENKUlvE0_clEvEUlfE_St5arrayIPcLm2EEEEviT0_T1_,@"STO_CUDA_ENTRY STV_DEFAULT"
_ZN2at6native29vectorized_elementwise_kernelILi4EZZZNS0_15tan_kernel_cudaERNS_18TensorIteratorBaseEENKUlvE0_clEvENKUlvE0_clEvEUlfE_St5arrayIPcLm2EEEEviT0_T1_:
.text._ZN2at6native29vectorized_elementwise_kernelILi4EZZZNS0_15tan_kernel_cudaERNS_18TensorIteratorBaseEENKUlvE0_clEvENKUlvE0_clEvEUlfE_St5arrayIPcLm2EEEEviT0_T1_:
        /* <DEDUP_REMOVED lines=140> */
.L_x_1758:
[----:B------:R-:W-:-:S13]  /*08c0*/  ISETP.GE.U32.AND P0, PT, R3, R2, PT ;  /* 0x000000020300720c */ /* 0x000fda0003f06070 */
[----:B------:R-:W-:Y:S05]  /*08d0*/  @P0 BRA `(.L_x_1760) ;  /* 0x0000000000300947 */ /* 0x000fea0003800000 */
[----:B0-----:R-:W0:Y:S01]  /*08e0*/  LDC.64 R4, c[0x0][0x388] ;  /* 0x0000e200ff047b82 */ /* 0x001e220000000a00 */
[----:B------:R-:W-:Y:S02]  /*08f0*/  IADD3 R11, PT, PT, R0, R3, RZ ;  /* 0x00000003000b7210 */ /* 0x000fe40007ffe0ff */
[----:B------:R-:W-:-:S03]  /*0900*/  IADD3 R3, PT, PT, R3, 0x80, RZ ;  /* 0x0000008003037810 */ /* 0x000fc60007ffe0ff */
[----:B0-----:R-:W-:-:S05]  /*0910*/  IMAD.WIDE.U32 R4, R11, 0x4, R4 ;  /* 0x000000040b047825 */ /* 0x001fca00078e0004 */
[----:B------:R1:W-:Y:S02]  /*0920*/  STG.E desc[UR4][R4.64], R6 ;  /* 0x0000000604007986 */ /* 0x0003e4000c101904 */
.L_x_1759:
[----:B------:R-:W-:-:S13]  /*0930*/  ISETP.GE.U32.AND P0, PT, R3, R2, PT ;  /* 0x000000020300720c */ /* 0x000fda0003f06070 */
[----:B------:R-:W-:Y:S05]  /*0940*/  @P0 BRA `(.L_x_1761) ;  /* 0x0000000000340947 */ /* 0x000fea0003800000 */
[----:B01----:R-:W0:Y:S01]  /*0950*/  LDC.64 R4, c[0x0][0x388] ;  /* 0x0000e200ff047b82 */ /* 0x003e220000000a00 */
[----:B------:R-:W-:Y:S02]  /*0960*/  IADD3 R11, PT, PT, R0, R3, RZ ;  /* 0x00000003000b7210 */ /* 0x000fe40007ffe0ff */
[----:B------:R-:W-:-:S03]  /*0970*/  IADD3 R3, PT, PT, R3, 0x80, RZ ;  /* 0x0000008003037810 */ /* 0x000fc60007ffe0ff */
[----:B0-----:R-:W-:-:S05]  /*0980*/  IMAD.WIDE.U32 R4, R11, 0x4, R4 ;  /* 0x000000040b047825 */ /* 0x001fca00078e0004 */
[----:B------:R1:W-:Y:S02]  /*0990*/  STG.E desc[UR4][R4.64], R7 ;  /* 0x0000000704007986 */ /* 0x0003e4000c101904 */
.L_x_1760:
        /* <DEDUP_REMOVED lines=8> */
.L_x_1761:
[----:B------:R-:W-:Y:S05]  /*0a20*/  BSYNC.RELIABLE B1 ;  /* 0x0000000000017941 */ /* 0x000fea0003800100 */
.L_x_1757:
[----:B------:R-:W-:-:S13]  /*0a30*/  ISETP.GE.U32.AND P0, PT, R3, R2, PT ;  /* 0x000000020300720c */ /* 0x000fda0003f06070 */
[----:B012---:R-:W0:Y:S01]  /*0a40*/  @!P0 LDC.64 R4, c[0x0][0x388] ;  /* 0x0000e200ff048b82 */ /* 0x007e220000000a00 */
[----:B------:R-:W-:Y:S02]  /*0a50*/  @!P0 IADD3 R7, PT, PT, R0, R3, RZ ;  /* 0x0000000300078210 */ /* 0x000fe40007ffe0ff */
[----:B------:R-:W-:-:S03]  /*0a60*/  @!P0 IADD3 R3, PT, PT, R3, 0x80, RZ ;  /* 0x0000008003038810 */ /* 0x000fc60007ffe0ff */
[----:B0-----:R-:W-:-:S05]  /*0a70*/  @!P0 IMAD.WIDE.U32 R4, R7, 0x4, R4 ;  /* 0x0000000407048825 */ /* 0x001fca00078e0004 */
[----:B------:R2:W-:Y:S02]  /*0a80*/  @!P0 STG.E desc[UR4][R4.64], R9 ;  /* 0x0000000904008986 */ /* 0x0005e4000c101904 */
.L_x_1762:
[----:B------:R-:W-:Y:S05]  /*0a90*/  BSYNC.RECONVERGENT B0 ;  /* 0x0000000000007941 */ /* 0x000fea0003800200 */
.L_x_1756:
        /* <DEDUP_REMOVED lines=8> */
.L_x_1755:
[----:B------:R-:W0:Y:S01]  /*0b20*/  S2R R17, SR_TID.X ;  /* 0x0000000000117919 */ /* 0x000e220000002100 */
[----:B------:R-:W1:Y:S02]  /*0b30*/  LDC.64 R2, c[0x0][0x390] ;  /* 0x0000e400ff027b82 */ /* 0x000e640000000a00 */
[----:B-1----:R-:W-:-:S04]  /*0b40*/  IMAD.WIDE.U32 R2, R0, 0x4, R2 ;  /* 0x0000000400027825 */ /* 0x002fc800078e0002 */
[----:B0-----:R-:W-:-:S05]  /*0b50*/  IMAD.WIDE.U32 R2, R17, 0x10, R2 ;  /* 0x0000001011027825 */ /* 0x001fca00078e0002 */
[----:B------:R-:W2:Y:S04]  /*0b60*/  LDG.E.128 R8, desc[UR4][R2.64] ;  /* 0x0000000402087981 */ /* 0x000ea8000c1e1d00 */
[----:B------:R0:W3:Y:S02]  /*0b70*/  LDG.E.128 R4, desc[UR4][R2.64+0x800] ;  /* 0x0008000402047981 */ /* 0x0000e4000c1e1d00 */
[----:B0-----:R-:W0:Y:S02]  /*0b80*/  LDC.64 R2, c[0x0][0x388] ;  /* 0x0000e200ff027b82 */ /* 0x001e240000000a00 */
[----:B0-----:R-:W-:-:S04]  /*0b90*/  IMAD.WIDE.U32 R2, R0, 0x4, R2 ;  /* 0x0000000400027825 */ /* 0x001fc800078e0002 */
[----:B------:R-:W-:-:S04]  /*0ba0*/  IMAD.WIDE.U32 R2, R17, 0x10, R2 ;  /* 0x0000001011027825 */ /* 0x000fc800078e0002 */
[----:B--2---:R-:W-:Y:S01]  /*0bb0*/  FMUL.RZ R14, R9, 0.15915493667125701904 ;  /* 0x3e22f983090e7820 */ /* 0x004fe2000040c000 */
[----:B------:R-:W-:Y:S01]  /*0bc0*/  FMUL.RZ R15, R10, 0.15915493667125701904 ;  /* 0x3e22f9830a0f7820 */ /* 0x000fe2000040c000 */
[----:B------:R-:W-:Y:S01]  /*0bd0*/  FMUL.RZ R11, R11, 0.15915493667125701904 ;  /* 0x3e22f9830b0b7820 */ /* 0x000fe2000040c000 */
[----:B------:R-:W-:Y:S01]  /*0be0*/  FMUL.RZ R8, R8, 0.15915493667125701904 ;  /* 0x3e22f98308087820 */ /* 0x000fe2000040c000 */
[----:B---3--:R-:W-:Y:S01]  /*0bf0*/  FMUL.RZ R4, R4, 0.15915493667125701904 ;  /* 0x3e22f98304047820 */ /* 0x008fe2000040c000 */
[----:B------:R-:W-:Y:S01]  /*0c00*/  FMUL.RZ R25, R5, 0.15915493667125701904 ;  /* 0x3e22f98305197820 */ /* 0x000fe2000040c000 */
[----:B------:R-:W-:Y:S01]  /*0c10*/  FMUL.RZ R6, R6, 0.15915493667125701904 ;  /* 0x3e22f98306067820 */ /* 0x000fe2000040c000 */
[----:B------:R-:W-:Y:S01]  /*0c20*/  FMUL.RZ R26, R7, 0.15915493667125701904 ;  /* 0x3e22f983071a7820 */ /* 0x000fe2000040c000 */
[----:B------:R-:W0:Y:S08]  /*0c30*/  MUFU.COS R24, R15 ;  /* 0x0000000f00187308 */ /* 0x000e300000000000 */
[----:B------:R-:W-:Y:S08]  /*0c40*/  MUFU.SIN R12, R14 ;  /* 0x0000000e000c7308 */ /* 0x000ff00000000400 */
[----:B------:R-:W-:Y:S08]  /*0c50*/  MUFU.COS R23, R14 ;  /* 0x0000000e00177308 */ /* 0x000ff00000000000 */
[----:B------:R-:W1:Y:S08]  /*0c60*/  MUFU.COS R20, R11 ;  /* 0x0000000b00147308 */ /* 0x000e700000000000 */
[----:B------:R-:W-:Y:S08]  /*0c70*/  MUFU.COS R22, R8 ;  /* 0x0000000800167308 */ /* 0x000ff00000000000 */
[----:B------:R-:W-:Y:S08]  /*0c80*/  MUFU.COS R21, R4 ;  /* 0x0000000400157308 */ /* 0x000ff00000000000 */
[----:B------:R-:W-:Y:S08]  /*0c90*/  MUFU.COS R19, R25 ;  /* 0x0000001900137308 */ /* 0x000ff00000000000 */
[----:B------:R-:W-:Y:S08]  /*0ca0*/  MUFU.COS R16, R6 ;  /* 0x0000000600107308 */ /* 0x000ff00000000000 */
[----:B------:R-:W-:Y:S08]  /*0cb0*/  MUFU.COS R14, R26 ;  /* 0x0000001a000e7308 */ /* 0x000ff00000000000 */
[----:B------:R-:W-:Y:S08]  /*0cc0*/  MUFU.SIN R13, R8 ;  /* 0x00000008000d7308 */ /* 0x000ff00000000400 */
[----:B------:R-:W-:Y:S08]  /*0cd0*/  MUFU.SIN R10, R15 ;  /* 0x0000000f000a7308 */ /* 0x000ff00000000400 */
[----:B0-----:R-:W0:Y:S08]  /*0ce0*/  MUFU.RCP R7, R24 ;  /* 0x0000001800077308 */ /* 0x001e300000001000 */
[----:B------:R-:W-:Y:S08]  /*0cf0*/  MUFU.SIN R9, R11 ;  /* 0x0000000b00097308 */ /* 0x000ff00000000400 */
[----:B------:R-:W-:Y:S08]  /*0d00*/  MUFU.SIN R8, R4 ;  /* 0x0000000400087308 */ /* 0x000ff00000000400 */
[----:B-1----:R-:W1:Y:S08]  /*0d10*/  MUFU.RCP R20, R20 ;  /* 0x0000001400147308 */ /* 0x002e700000001000 */
[----:B------:R-:W-:Y:S08]  /*0d20*/  MUFU.SIN R18, R25 ;  /* 0x0000001900127308 */ /* 0x000ff00000000400 */
[----:B------:R0:W-:Y:S08]  /*0d30*/  MUFU.SIN R15, R6 ;  /* 0x00000006000f7308 */ /* 0x0001f00000000400 */
[----:B------:R-:W-:Y:S01]  /*0d40*/  MUFU.SIN R11, R26 ;  /* 0x0000001a000b7308 */ /* 0x000fe20000000400 */
[----:B0-----:R-:W-:Y:S01]  /*0d50*/  FMUL.FTZ R6, R10, R7 ;  /* 0x000000070a067220 */ /* 0x001fe20000410000 */
[----:B-1----:R-:W-:-:S06]  /*0d60*/  FMUL.FTZ R7, R9, R20 ;  /* 0x0000001409077220 */ /* 0x002fcc0000410000 */
[----:B------:R-:W0:Y:S08]  /*0d70*/  MUFU.RCP R4, R22 ;  /* 0x0000001600047308 */ /* 0x000e300000001000 */
[----:B------:R-:W1:Y:S08]  /*0d80*/  MUFU.RCP R5, R23 ;  /* 0x0000001700057308 */ /* 0x000e700000001000 */
[----:B------:R-:W2:Y:S01]  /*0d90*/  MUFU.RCP R21, R21 ;  /* 0x0000001500157308 */ /* 0x000ea20000001000 */
[----:B0-----:R-:W-:-:S07]  /*0da0*/  FMUL.FTZ R4, R13, R4 ;  /* 0x000000040d047220 */ /* 0x001fce0000410000 */
[----:B------:R-:W0:Y:S01]  /*0db0*/  MUFU.RCP R19, R19 ;  /* 0x0000001300137308 */ /* 0x000e220000001000 */
[----:B-1----:R-:W-:-:S05]  /*0dc0*/  FMUL.FTZ R5, R12, R5 ;  /* 0x000000050c057220 */ /* 0x002fca0000410000 */
[----:B------:R-:W-:Y:S02]  /*0dd0*/  STG.E.128 desc[UR4][R2.64], R4 ;  /* 0x0000000402007986 */ /* 0x000fe4000c101d04 */
[----:B------:R-:W1:Y:S01]  /*0de0*/  MUFU.RCP R16, R16 ;  /* 0x0000001000107308 */ /* 0x000e620000001000 */
[----:B--2---:R-:W-:-:S07]  /*0df0*/  FMUL.FTZ R8, R8, R21 ;  /* 0x0000001508087220 */ /* 0x004fce0000410000 */
[----:B------:R-:W2:Y:S01]  /*0e00*/  MUFU.RCP R14, R14 ;  /* 0x0000000e000e7308 */ /* 0x000ea20000001000 */
[----:B0-----:R-:W-:Y:S01]  /*0e10*/  FMUL.FTZ R9, R18, R19 ;  /* 0x0000001312097220 */ /* 0x001fe20000410000 */
[----:B-1----:R-:W-:Y:S01]  /*0e20*/  FMUL.FTZ R10, R15, R16 ;  /* 0x000000100f0a7220 */ /* 0x002fe20000410000 */
[----:B--2---:R-:W-:-:S05]  /*0e30*/  FMUL.FTZ R11, R11, R14 ;  /* 0x0000000e0b0b7220 */ /* 0x004fca0000410000 */
[----:B------:R-:W-:Y:S01]  /*0e40*/  STG.E.128 desc[UR4][R2.64+0x800], R8 ;  /* 0x0008000802007986 */ /* 0x000fe2000c101d04 */
[----:B------:R-:W-:Y:S05]  /*0e50*/  EXIT ;  /* 0x000000000000794d */ /* 0x000fea0003800000 */
.L_x_1763:
        /* <DEDUP_REMOVED lines=10> */
.L_x_6607:


//--------------------- .text._ZN2at6native29vectorized_elementwise_kernelILi8EZZZNS0_15tan_kernel_cudaERNS_18TensorIteratorBaseEENKUlvE0_clEvENKUlvE0_clEvEUlfE_St5arrayIPcLm2EEEEviT0_T1_ --------------------------
	.section	.text._ZN2at6native29vectorized_elementwise_kernelILi8EZZZNS0_15tan_kernel_cudaERNS_18TensorIteratorBaseEENKUlvE0_clEvENKUlvE0_clEvEUlfE_St5arrayIPcLm2EEEEviT0_T1_,"ax",@progbits
	.align	128
        .global         _ZN2at6native29vectorized_elementwise_kernelILi8EZZZNS0_15tan_kernel_cudaERNS_18TensorIteratorBaseEENKUlvE0_clEvENKUlvE0_clEvEUlfE_St5arrayIPcLm2EEEEviT0_T1_
        .type           _ZN2at6native29vectorized_elementwise_kernelILi8EZZZNS0_15tan_kernel_cudaERNS_18TensorIteratorBaseEENKUlvE0_clEvENKUlvE0_clEvEUlfE_St5arrayIPcLm2EEEEviT0_T1_,@function
        .size           _ZN2at6native29vectorized_elementwise_kernelILi8EZZZNS0_15tan_kernel_cudaERNS_18TensorIteratorBaseEENKUlvE0_clEvENKUlvE0_clEvEUlfE_St5arrayIPcLm2EEEEviT0_T1_,(.L_x_6608 - _ZN2at6native29vectorized_elementwise_kernelILi8EZZZNS0_15tan_kernel_cudaERNS_18TensorIteratorBaseEENKUlvE0_clEvENKUlvE0_clEvEUlfE_St5arrayIPcLm2EEEEviT0_T1_)
        .other          _ZN2at6native29vectorized_elementwise_kernelILi8EZZZNS0_15tan_kernel_cudaERNS_18TensorIteratorBaseEENKUlvE0_clEvENKUlvE0_clEvEUlfE_St5arrayIPcLm2EEEEviT0_T1_,@"STO_CUDA_ENTRY STV_DEFAULT"
_ZN2at6native29vectorized_elementwise_kernelILi8EZZZNS0_15tan_kernel_cudaERNS_18TensorIteratorBaseEENKUlvE0_clEvENKUlvE0_clEvEUlfE_St5arrayIPcLm2EEEEviT0_T1_:
.text._ZN2at6native29vectorized_elementwise_kernelILi8EZZZNS0_15tan_kernel_cudaERNS_18TensorIteratorBaseEENKUlvE0_clEvENKUlvE0_clEvEUlfE_St5arrayIPcLm2EEEEviT0_T1_:
[----:B------:R-:W-:Y:S01]  /*0000*/  LDC R1, c[0x0][0x37c] ;  /* 0x0000df00ff017b82 */ /* 0x000fe20000000800 */
[----:B------:R-:W-:Y:S05]  /*0010*/  EXIT ;  /* 0x000000000000794d */ /* 0x000fea0003800000 */
.L_x_1764:
        /* <DEDUP_REMOVED lines=14> */
.L_x_6608:


//--------------------- .text._ZN2at6native18elementwise_kernelILi128ELi4EZNS0_15gpu_kernel_implIZZZNS0_15tan_kernel_cudaERNS_18TensorIteratorBaseEENKUlvE0_clEvENKUlvE_clEvEUldE_EEvS4_RKT_EUliE_EEviT1_ --------------------------
	.section	.text._ZN2at6native18elementwise_kernelILi128ELi4EZNS0_15gpu_kernel_implIZZZNS0_15tan_kernel_cudaERNS_18TensorIteratorBaseEENKUlvE0_clEvENKUlvE_clEvEUldE_EEvS4_RKT_EUliE_EEviT1_,"ax",@progbits
	.align	128
        .global         _ZN2at6native18elementwise_kernelILi128ELi4EZNS0_15gpu_kernel_implIZZZNS0_15tan_kernel_cudaERNS_18TensorIteratorBaseEENKUlvE0_clEvENKUlvE_clEvEUldE_EEvS4_RKT_EUliE_EEviT1_
        .type           _ZN2at6native18elementwise_kernelILi128ELi4EZNS0_15gpu_kernel_implIZZZNS0_15tan_kernel_cudaERNS_18TensorIteratorBaseEENKUlvE0_clEvENKUlvE_clEvEUldE_EEvS4_RKT_EUliE_EEviT1_,@function
        .size           _ZN2at6native18elementwise_kernelILi128ELi4EZNS0_15gpu_kernel_implIZZZNS0_15tan_kernel_cudaERNS_18TensorIteratorBaseEENKUlvE0_clEvENKUlvE_clEvEUldE_EEvS4_RKT_EUliE_EEviT1_,(.L_x_6564 - _ZN2at6native18elementwise_kernelILi128ELi4EZNS0_15gpu_kernel_implIZZZNS0_15tan_kernel_cudaERNS_18TensorIteratorBaseEENKUlvE0_clEvENKUlvE_clEvEUldE_EEvS4_RKT_EUliE_EEviT1_)
        .other          _ZN2at6native18elementwise_kernelILi128ELi4EZNS0_15gpu_kernel_implIZZZNS0_15tan_kernel_cudaERNS_18TensorIteratorBaseEENKUlvE0_clEvENKUlvE_clEvEUldE_EEvS4_RKT_EUliE_EEviT1_,@"STO_CUDA_ENTRY STV_DEFAULT"
_ZN2at6native18elementwise_kernelILi128ELi4EZNS0_15gpu_kernel_implIZZZNS0_15tan_kernel_cudaERNS_18TensorIteratorBaseEENKUlvE0_clEvENKUlvE_clEvEUldE_EEvS4_RKT_EUliE_EEviT1_:
.text._ZN2at6native18elementwise_kernelILi128ELi4EZNS0_15gpu_kernel_implIZZZNS0_15tan_kernel_cudaERNS_18TensorIteratorBaseEENKUlvE0_clEvENKUlvE_clEvEUldE_EEvS4_RKT_EUliE_EEviT1_:
[----:B------:R-:W0:Y:S01]  /*0000*/  LDC R1, c[0x0][0x37c] ;  /* 0x0000df00ff017b82 */ /* 0x000e220000000800 */
[----:B------:R-:W1:Y:S07]  /*0010*/  S2R R17, SR_TID.X ;  /* 0x0000000000117919 */ /* 0x000e6e0000002100 */
[----:B------:R-:W2:Y:S01]  /*0020*/  S2UR UR4, SR_CTAID.X ;  /* 0x00000000000479c3 */ /* 0x000ea20000002500 */
[----:B------:R-:W3:Y:S01]  /*0030*/  LDCU UR39, c[0x0][0x388] ;  /* 0x00007100ff2777ac */ /* 0x000ee20008000800 */
[----:B------:R-:W-:Y:S01]  /*0040*/  BSSY.RECONVERGENT B6, `(.L_x_1765) ;  /* 0x0000435000067945 */ /* 0x000fe20003800200 */
[----:B0-----:R-:W-:Y:S01]  /*0050*/  VIADD R1, R1, 0xffffffd8 ;  /* 0xffffffd801017836 */ /* 0x001fe20000000000 */
[----:B------:R-:W0:Y:S01]  /*0060*/  LDCU UR5, c[0x0][0x380] ;  /* 0x00007000ff0577ac */ /* 0x000e220008000800 */
[----:B------:R-:W4:Y:S01]  /*0070*/  LDCU.64 UR36, c[0x0][0x358] ;  /* 0x00006b00ff2477ac */ /* 0x000f220008000a00 */
[----:B------:R-:W4:Y:S01]  /*0080*/  LDCU.U8 UR41, c[0x0][0x592] ;  /* 0x0000b240ff2977ac */ /* 0x000f220008000000 */
[----:B------:R-:W4:Y:S01]  /*0090*/  LDCU.U8 UR42, c[0x0][0x591] ;  /* 0x0000b220ff2a77ac */ /* 0x000f220008000000 */
[----:B---3--:R-:W-:-:S02]  /*00a0*/  UIADD3 UR40, UPT, UPT, UR39, -0x1, URZ ;  /* 0xffffffff27287890 */ /* 0x008fc4000fffe0ff */
[----:B--2---:R-:W-:Y:S02]  /*00b0*/  USHF.L.U32 UR4, UR4, 0x9, URZ ;  /* 0x0000000904047899 */ /* 0x004fe400080006ff */
[----:B------:R-:W-:-:S04]  /*00c0*/  UISETP.LT.U32.AND UP0, UPT, UR40, 0x18, UPT ;  /* 0x000000182800788c */ /* 0x000fc8000bf01070 */
[----:B------:R-:W-:Y:S01]  /*00d0*/  USEL UR38, UR40, 0x18, UP0 ;  /* 0x0000001828267887 */ /* 0x000fe20008000000 */
[----:B-1----:R-:W-:-:S03]  /*00e0*/  LOP3.LUT R17, R17, UR4, RZ, 0xfc, !PT ;  /* 0x0000000411117c12 */ /* 0x002fc6000f8efcff */
[----:B------:R-:W-:Y:S01]  /*00f0*/  UIADD3 UR38, UPT, UPT, UR38, 0x1, URZ ;  /* 0x0000000126267890 */ /* 0x000fe2000fffe0ff */
[----:B0-----:R-:W-:-:S13]  /*0100*/  ISETP.GE.AND P0, PT, R17, UR5, PT ;  /* 0x0000000511007c0c */ /* 0x001fda000bf06270 */
[----:B----4-:R-:W-:Y:S05]  /*0110*/  @P0 BRA `(.L_x_1766) ;  /* 0x00000040009c0947 */ /* 0x010fea0003800000 */
[----:B------:R-:W-:Y:S01]  /*0120*/  UISETP.NE.AND UP0, UPT, UR39, URZ, UPT ;  /* 0x000000ff2700728c */ /* 0x000fe2000bf05270 */
[----:B------:R-:W-:Y:S02]  /*0130*/  HFMA2 R2, -RZ, RZ, 0, 0 ;  /* 0x00000000ff027431 */ /* 0x000fe400000001ff */
        /* <DEDUP_REMOVED lines=300> */
.L_x_1767:
[----:B------:R-:W0:Y:S01]  /*1400*/  LDCU.64 UR6, c[0x0][0x588] ;  /* 0x0000b100ff0677ac */ /* 0x000e220008000a00 */
[----:B------:R-:W-:Y:S01]  /*1410*/  BSSY.RECONVERGENT B7, `(.L_x_1768) ;  /* 0x00000ed000077945 */ /* 0x000fe20003800200 */
[----:B------:R-:W-:-:S04]  /*1420*/  UPRMT UR4, UR41, 0x9910, URZ ;  /* 0x0000991029047896 */ /* 0x000fc800080000ff */
[----:B------:R-:W-:Y:S01]  /*1430*/  UISETP.GT.AND UP0, UPT, UR4, 0x9, UPT ;  /* 0x000000090400788c */ /* 0x000fe2000bf04270 */
[----:B0-----:R-:W-:-:S04]  /*1440*/  IADD3 R4, P0, PT, R0, UR6, RZ ;  /* 0x0000000600047c10 */ /* 0x001fc8000ff1e0ff */
        /* <DEDUP_REMOVED lines=11> */
[----:B--2---:R4:W0:Y:S02]  /*1500*/  I2F.F64.S16 R6, R4 ;  /* 0x0000000400067312 */ /* 0x0048240000101c00 */
[----:B0---4-:R-:W-:Y:S05]  /*1510*/  BRA `(.L_x_1774) ;  /* 0x0000000c00707947 */ /* 0x011fea0003800000 */
.L_x_1772:
[----:B------:R-:W2:Y:S02]  /*1520*/  LDG.E.U8 R4, desc[UR36][R4.64] ;  /* 0x0000002404047981 */ /* 0x000ea4000c1e1100 */
[----:B--2---:R4:W0:Y:S02]  /*1530*/  I2F.F64.U16 R6, R4 ;  /* 0x0000000400067312 */ /* 0x0048240000101800 */
[----:B0---4-:R-:W-:Y:S05]  /*1540*/  BRA `(.L_x_1774) ;  /* 0x0000000c00647947 */ /* 0x011fea0003800000 */
.L_x_1771:
[----:B------:R-:W-:-:S09]  /*1550*/  UISETP.NE.AND UP0, UPT, UR4, 0x2, UPT ;  /* 0x000000020400788c */ /* 0x000fd2000bf05270 */
[----:B------:R-:W-:Y:S05]  /*1560*/  BRA.U !UP0, `(.L_x_1775) ;  /* 0x0000000108287547 */ /* 0x000fea000b800000 */
[----:B------:R-:W-:-:S09]  /*1570*/  UISETP.NE.AND UP0, UPT, UR4, 0x3, UPT ;  /* 0x000000030400788c */ /* 0x000fd2000bf05270 */
[----:B------:R-:W-:Y:S05]  /*1580*/  BRA.U !UP0, `(.L_x_1776) ;  /* 0x0000000108147547 */ /* 0x000fea000b800000 */
[----:B------:R-:W-:-:S09]  /*1590*/  UISETP.NE.AND UP0, UPT, UR4, 0x4, UPT ;  /* 0x000000040400788c */ /* 0x000fd2000bf05270 */
[----:B------:R-:W-:Y:S05]  /*15a0*/  BRA.U UP0, `(.L_x_1773) ;  /* 0x0000000900c07547 */ /* 0x000fea000b800000 */
[----:B------:R-:W2:Y:S02]  /*15b0*/  LDG.E.64 R6, desc[UR36][R4.64] ;  /* 0x0000002404067981 */ /* 0x000ea4000c1e1b00 */
[----:B--2---:R-:W4:Y:S02]  /*15c0*/  I2F.F64.S64 R6, R6 ;  /* 0x0000000600067312 */ /* 0x004f240000301c00 */
[----:B----4-:R-:W-:Y:S05]  /*15d0*/  BRA `(.L_x_1774) ;  /* 0x0000000c00407947 */ /* 0x010fea0003800000 */
.L_x_1776:
[----:B------:R-:W2:Y:S02]  /*15e0*/  LDG.E R4, desc[UR36][R4.64] ;  /* 0x0000002404047981 */ /* 0x000ea4000c1e1900 */
[----:B--2---:R4:W0:Y:S02]  /*15f0*/  I2F.F64 R6, R4 ;  /* 0x0000000400067312 */ /* 0x0048240000201c00 */
[----:B0---4-:R-:W-:Y:S05]  /*1600*/  BRA `(.L_x_1774) ;  /* 0x0000000c00347947 */ /* 0x011fea0003800000 */
.L_x_1775:
[----:B------:R-:W2:Y:S02]  /*1610*/  LDG.E.U16 R4, desc[UR36][R4.64] ;  /* 0x0000002404047981 */ /* 0x000ea4000c1e1500 */
[----:B--2---:R4:W0:Y:S02]  /*1620*/  I2F.F64.S16 R6, R4 ;  /* 0x0000000400067312 */ /* 0x0048240000101c00 */
[----:B0---4-:R-:W-:Y:S05]  /*1630*/  BRA `(.L_x_1774) ;  /* 0x0000000c00287947 */ /* 0x011fea0003800000 */
.L_x_1770:
[----:B------:R-:W-:-:S09]  /*1640*/  UISETP.GT.AND UP0, UPT, UR4, 0x6, UPT ;  /* 0x000000060400788c */ /* 0x000fd2000bf04270 */
[----:B------:R-:W-:Y:S05]  /*1650*/  BRA.U UP0, `(.L_x_1777) ;  /* 0x0000000100347547 */ /* 0x000fea000b800000 */
[----:B------:R-:W-:-:S09]  /*1660*/  UISETP.NE.AND UP0, UPT, UR4, 0x5, UPT ;  /* 0x000000050400788c */ /* 0x000fd2000bf05270 */
[----:B------:R-:W-:Y:S05]  /*1670*/  BRA.U !UP0, `(.L_x_1778) ;  /* 0x0000000108187547 */ /* 0x000fea000b800000 */
[----:B------:R-:W-:-:S09]  /*1680*/  UISETP.NE.AND UP0, UPT, UR4, 0x6, UPT ;  /* 0x000000060400788c */ /* 0x000fd2000bf05270 */
[----:B------:R-:W-:Y:S05]  /*1690*/  BRA.U UP0, `(.L_x_1773) ;  /* 0x0000000900847547 */ /* 0x000fea000b800000 */
[----:B------:R-:W2:Y:S02]  /*16a0*/  LDG.E R6, desc[UR36][R4.64] ;  /* 0x0000002404067981 */ /* 0x000ea4000c1e1900 */
[----:B--2---:R-:W-:-:S06]  /*16b0*/  FMUL.FTZ R6, R6, 1 ;  /* 0x3f80000006067820 */ /* 0x004fcc0000410000 */
[----:B------:R-:W3:Y:S02]  /*16c0*/  F2F.F64.F32 R6, R6 ;  /* 0x0000000600067310 */ /* 0x000ee40000201800 */
[----:B---3--:R-:W-:Y:S05]  /*16d0*/  BRA `(.L_x_1774) ;  /* 0x0000000c00007947 */ /* 0x008fea0003800000 */
.L_x_1778:
[----:B------:R-:W2:Y:S02]  /*16e0*/  LDG.E.U16 R0, desc[UR36][R4.64] ;  /* 0x0000002404007981 */ /* 0x000ea4000c1e1500 */
[----:B--2---:R-:W-:-:S05]  /*16f0*/  HADD2.F32 R0, -RZ, R0.H0_H0 ;  /* 0x20000000ff007230 */ /* 0x004fca0000004100 */
[----:B------:R-:W-:-:S04]  /*1700*/  FMUL.FTZ R0, R0, 1 ;  /* 0x3f80000000007820 */ /* 0x000fc80000410000 */
[----:B------:R3:W4:Y:S02]  /*1710*/  F2F.F64.F32 R6, R0 ;  /* 0x0000000000067310 */ /* 0x0007240000201800 */
[----:B---34-:R-:W-:Y:S05]  /*1720*/  BRA `(.L_x_1774) ;  /* 0x0000000800ec7947 */ /* 0x018fea0003800000 */
.L_x_1777:
[----:B------:R-:W-:-:S09]  /*1730*/  UISETP.NE.AND UP0, UPT, UR4, 0x7, UPT ;  /* 0x000000070400788c */ /* 0x000fd2000bf05270 */
[----:B------:R-:W-:Y:S05]  /*1740*/  BRA.U !UP0, `(.L_x_1779) ;  /* 0x0000000108347547 */ /* 0x000fea000b800000 */
[----:B------:R-:W-:-:S09]  /*1750*/  UISETP.NE.AND UP0, UPT, UR4, 0x8, UPT ;  /* 0x000000080400788c */ /* 0x000fd2000bf05270 */
[----:B------:R-:W-:Y:S05]  /*1760*/  BRA.U !UP0, `(.L_x_1780) ;  /* 0x0000000108187547 */ /* 0x000fea000b800000 */
[----:B------:R-:W-:-:S09]  /*1770*/  UISETP.NE.AND UP0, UPT, UR4, 0x9, UPT ;  /* 0x000000090400788c */ /* 0x000fd2000bf05270 */
[----:B------:R-:W-:Y:S05]  /*1780*/  BRA.U UP0, `(.L_x_1773) ;  /* 0x0000000900487547 */ /* 0x000fea000b800000 */
[----:B------:R-:W2:Y:S02]  /*1790*/  LDG.E R4, desc[UR36][R4.64] ;  /* 0x0000002404047981 */ /* 0x000ea4000c1e1900 */
[----:B--2---:R-:W-:-:S06]  /*17a0*/  FMUL.FTZ R6, R4, 1 ;  /* 0x3f80000004067820 */ /* 0x004fcc0000410000 */
[----:B------:R-:W4:Y:S02]  /*17b0*/  F2F.F64.F32 R6, R6 ;  /* 0x0000000600067310 */ /* 0x000f240000201800 */
[----:B----4-:R-:W-:Y:S05]  /*17c0*/  BRA `(.L_x_1774) ;  /* 0x0000000800c47947 */ /* 0x010fea0003800000 */
.L_x_1780:
[----:B------:R-:W2:Y:S02]  /*17d0*/  LDG.E.U16 R4, desc[UR36][R4.64] ;  /* 0x0000002404047981 */ /* 0x000ea4000c1e1500 */
[----:B--2---:R-:W-:-:S05]  /*17e0*/  HADD2.F32 R0, -RZ, R4.H0_H0 ;  /* 0x20000004ff007230 */ /* 0x004fca0000004100 */
[----:B------:R-:W-:-:S04]  /*17f0*/  FMUL.FTZ R0, R0, 1 ;  /* 0x3f80000000007820 */ /* 0x000fc80000410000 */
[----:B------:R4:W0:Y:S02]  /*1800*/  F2F.F64.F32 R6, R0 ;  /* 0x0000000000067310 */ /* 0x0008240000201800 */
[----:B0---4-:R-:W-:Y:S05]  /*1810*/  BRA `(.L_x_1774) ;  /* 0x0000000800b07947 */ /* 0x011fea0003800000 */
.L_x_1779:
[----:B------:R3:W5:Y:S01]  /*1820*/  LDG.E.64 R6, desc[UR36][R4.64] ;  /* 0x0000002404067981 */ /* 0x000762000c1e1b00 */
[----:B------:R-:W-:Y:S05]  /*1830*/  BRA `(.L_x_1774) ;  /* 0x0000000800a87947 */ /* 0x000fea0003800000 */
.L_x_1769:
        /* <DEDUP_REMOVED lines=8> */
[----:B------:R-:W2:Y:S01]  /*18c0*/  LDG.E.U8 R4, desc[UR36][R4.64] ;  /* 0x0000002404047981 */ /* 0x000ea2000c1e1100 */
[----:B------:R-:W-:Y:S01]  /*18d0*/  IMAD.MOV.U32 R6, RZ, RZ, RZ ;  /* 0x000000ffff067224 */ /* 0x000fe200078e00ff */
[----:B--2---:R-:W-:-:S04]  /*18e0*/  ISETP.NE.AND P0, PT, R4, RZ, PT ;  /* 0x000000ff0400720c */ /* 0x004fc80003f05270 */
[----:B------:R-:W-:Y:S01]  /*18f0*/  FSEL R7, RZ, 1.875, !P0 ;  /* 0x3ff00000ff077808 */ /* 0x000fe20004000000 */
[----:B------:R-:W-:Y:S08]  /*1900*/  BRA `(.L_x_1774) ;  /* 0x0000000800747947 */ /* 0x000ff00003800000 */
.L_x_1783:
[----:B------:R2:W5:Y:S01]  /*1910*/  LDG.E.64 R6, desc[UR36][R4.64] ;  /* 0x0000002404067981 */ /* 0x000562000c1e1b00 */
[----:B------:R-:W-:Y:S05]  /*1920*/  BRA `(.L_x_1774) ;  /* 0x00000008006c7947 */ /* 0x000fea0003800000 */
.L_x_1782:
        /* <DEDUP_REMOVED lines=23> */
[----:B------:R-:W-:-:S05]  /*1aa0*/  LOP3.LUT R3, R3, 0x80000000, R0, 0xf8, !PT ;  /* 0x8000000003037812 */ /* 0x000fca00078ef800 */
[----:B------:R-:W-:-:S04]  /*1ab0*/  FMUL.FTZ R3, R3, 1 ;  /* 0x3f80000003037820 */ /* 0x000fc80000410000 */
[----:B------:R2:W3:Y:S02]  /*1ac0*/  F2F.F64.F32 R6, R3 ;  /* 0x0000000300067310 */ /* 0x0004e40000201800 */
[----:B--23--:R-:W-:Y:S05]  /*1ad0*/  BRA `(.L_x_1774) ;  /* 0x0000000800007947 */ /* 0x00cfea0003800000 */
.L_x_1785:
[----:B------:R-:W2:Y:S02]  /*1ae0*/  LDG.E.U8 R4, desc[UR36][R4.64] ;  /* 0x0000002404047981 */ /* 0x000ea4000c1e1100 */
[C---:B--2---:R-:W-:Y:S01]  /*1af0*/  SHF.L.U32 R3, R4.reuse, 0x19, RZ ;  /* 0x0000001904037819 */ /* 0x044fe200000006ff */
        /* <DEDUP_REMOVED lines=9> */
[----:B------:R-:W-:-:S05]  /*1b90*/  LOP3.LUT R0, R0, 0x80000000, R3, 0xf8, !PT ;  /* 0x8000000000007812 */ /* 0x000fca00078ef803 */
[----:B------:R-:W-:-:S04]  /*1ba0*/  FMUL.FTZ R0, R0, 1 ;  /* 0x3f80000000007820 */ /* 0x000fc80000410000 */
[----:B------:R2:W3:Y:S02]  /*1bb0*/  F2F.F64.F32 R6, R0 ;  /* 0x0000000000067310 */ /* 0x0004e40000201800 */
[----:B--23--:R-:W-:Y:S05]  /*1bc0*/  BRA `(.L_x_1774) ;  /* 0x0000000400c47947 */ /* 0x00cfea0003800000 */
.L_x_1784:
[----:B------:R-:W2:Y:S02]  /*1bd0*/  LDG.E.U16 R0, desc[UR36][R4.64] ;  /* 0x0000002404007981 */ /* 0x000ea4000c1e1500 */
[----:B--2---:R-:W-:-:S05]  /*1be0*/  SHF.L.U32 R0, R0, 0x10, RZ ;  /* 0x0000001000007819 */ /* 0x004fca00000006ff */
[----:B------:R-:W-:-:S04]  /*1bf0*/  FMUL.FTZ R0, R0, 1 ;  /* 0x3f80000000007820 */ /* 0x000fc80000410000 */
[----:B------:R2:W3:Y:S02]  /*1c00*/  F2F.F64.F32 R6, R0 ;  /* 0x0000000000067310 */ /* 0x0004e40000201800 */
[----:B--23--:R-:W-:Y:S05]  /*1c10*/  BRA `(.L_x_1774) ;  /* 0x0000000400b07947 */ /* 0x00cfea0003800000 */
.L_x_1781:
        /* <DEDUP_REMOVED lines=9> */
[----:B--2---:R2:W3:Y:S02]  /*1cb0*/  I2F.F64.U16 R6, R4 ;  /* 0x0000000400067312 */ /* 0x0044e40000101800 */
[----:B--23--:R-:W-:Y:S05]  /*1cc0*/  BRA `(.L_x_1774) ;  /* 0x0000000400847947 */ /* 0x00cfea0003800000 */
.L_x_1788:
[----:B------:R-:W2:Y:S01]  /*1cd0*/  LDG.E.U8 R4, desc[UR36][R4.64] ;  /* 0x0000002404047981 */ /* 0x000ea2000c1e1100 */
[----:B------:R-:W-:Y:S02]  /*1ce0*/  CS2R R6, SRZ ;  /* 0x0000000000067805 */ /* 0x000fe4000001ff00 */
[----:B--2---:R-:W-:-:S13]  /*1cf0*/  ISETP.NE.AND P0, PT, R4, RZ, PT ;  /* 0x000000ff0400720c */ /* 0x004fda0003f05270 */
[----:B------:R-:W-:Y:S05]  /*1d00*/  @!P0 BRA `(.L_x_1774) ;  /* 0x0000000400748947 */ /* 0x000fea0003800000 */
[----:B------:R-:W-:-:S13]  /*1d10*/  ISETP.NE.AND P0, PT, R4, 0x80, PT ;  /* 0x000000800400780c */ /* 0x000fda0003f05270 */
[----:B------:R-:W-:Y:S02]  /*1d20*/  @!P0 IMAD.MOV.U32 R6, RZ, RZ, 0x20000000 ;  /* 0x20000000ff068424 */ /* 0x000fe400078e00ff */
        /* <DEDUP_REMOVED lines=15> */
.L_x_1790:
[----:B------:R-:W-:Y:S05]  /*1e20*/  BSYNC.RECONVERGENT B0 ;  /* 0x0000000000007941 */ /* 0x000fea0003800200 */
.L_x_1789:
[----:B------:R-:W-:Y:S01]  /*1e30*/  IMAD.SHL.U32 R0, R0, 0x100000, RZ ;  /* 0x0010000000007824 */ /* 0x000fe200078e00ff */
[----:B------:R-:W-:-:S04]  /*1e40*/  LEA R3, R3, 0x3b800000, 0x17 ;  /* 0x3b80000003037811 */ /* 0x000fc800078eb8ff */
[----:B------:R-:W-:-:S05]  /*1e50*/  LOP3.LUT R0, R3, R0, R7, 0xfe, !PT ;  /* 0x0000000003007212 */ /* 0x000fca00078efe07 */
[----:B------:R-:W-:-:S04]  /*1e60*/  FMUL.FTZ R0, R0, 1 ;  /* 0x3f80000000007820 */ /* 0x000fc80000410000 */
[----:B------:R2:W3:Y:S02]  /*1e70*/  F2F.F64.F32 R6, R0 ;  /* 0x0000000000067310 */ /* 0x0004e40000201800 */
[----:B--23--:R-:W-:Y:S05]  /*1e80*/  BRA `(.L_x_1774) ;  /* 0x0000000400147947 */ /* 0x00cfea0003800000 */
.L_x_1787:
[----:B------:R-:W2:Y:S01]  /*1e90*/  LDG.E.U8 R4, desc[UR36][R4.64] ;  /* 0x0000002404047981 */ /* 0x000ea2000c1e1100 */
[----:B------:R-:W-:Y:S02]  /*1ea0*/  CS2R R6, SRZ ;  /* 0x0000000000067805 */ /* 0x000fe4000001ff00 */
[----:B--2---:R-:W-:-:S13]  /*1eb0*/  ISETP.NE.AND P0, PT, R4, RZ, PT ;  /* 0x000000ff0400720c */ /* 0x004fda0003f05270 */
[----:B------:R-:W-:Y:S05]  /*1ec0*/  @!P0 BRA `(.L_x_1774) ;  /* 0x0000000400048947 */ /* 0x000fea0003800000 */
[----:B------:R-:W-:-:S13]  /*1ed0*/  ISETP.NE.AND P0, PT, R4, 0x80, PT ;  /* 0x000000800400780c */ /* 0x000fda0003f05270 */
[----:B------:R-:W-:Y:S01]  /*1ee0*/  @!P0 MOV R6, 0x20000000 ;  /* 0x2000000000068802 */ /* 0x000fe20000000f00 */
        /* <DEDUP_REMOVED lines=15> */
.L_x_1792:
[----:B------:R-:W-:Y:S05]  /*1fe0*/  BSYNC.RECONVERGENT B0 ;  /* 0x0000000000007941 */ /* 0x000fea0003800200 */
.L_x_1791:
[----:B------:R-:W-:Y:S01]  /*1ff0*/  IMAD.SHL.U32 R0, R0, 0x200000, RZ ;  /* 0x0020000000007824 */ /* 0x000fe200078e00ff */
[----:B------:R-:W-:-:S04]  /*2000*/  LEA R3, R3, 0x37800000, 0x17 ;  /* 0x3780000003037811 */ /* 0x000fc800078eb8ff */
[----:B------:R-:W-:-:S05]  /*2010*/  LOP3.LUT R0, R3, R0, R7, 0xfe, !PT ;  /* 0x0000000003007212 */ /* 0x000fca00078efe07 */
[----:B------:R-:W-:-:S04]  /*2020*/  FMUL.FTZ R0, R0, 1 ;  /* 0x3f80000000007820 */ /* 0x000fc80000410000 */
[----:B------:R2:W3:Y:S02]  /*2030*/  F2F.F64.F32 R6, R0 ;  /* 0x0000000000067310 */ /* 0x0004e40000201800 */
[----:B--23--:R-:W-:Y:S05]  /*2040*/  BRA `(.L_x_1774) ;  /* 0x0000000000a47947 */ /* 0x00cfea0003800000 */
.L_x_1786:
[----:B------:R-:W-:-:S09]  /*2050*/  UISETP.NE.AND UP0, UPT, UR4, 0x1c, UPT ;  /* 0x0000001c0400788c */ /* 0x000fd2000bf05270 */
[----:B------:R-:W-:Y:S05]  /*2060*/  BRA.U !UP0, `(.L_x_1793) ;  /* 0x0000000108947547 */ /* 0x000fea000b800000 */
[----:B------:R-:W-:-:S09]  /*2070*/  UISETP.NE.AND UP0, UPT, UR4, 0x1d, UPT ;  /* 0x0000001d0400788c */ /* 0x000fd2000bf05270 */
[----:B------:R-:W-:Y:S05]  /*2080*/  BRA.U !UP0, `(.L_x_1794) ;  /* 0x0000000108807547 */ /* 0x000fea000b800000 */
[----:B------:R-:W-:-:S09]  /*2090*/  UISETP.NE.AND UP0, UPT, UR4, 0x2c, UPT ;  /* 0x0000002c0400788c */ /* 0x000fd2000bf05270 */
[----:B------:R-:W-:Y:S05]  /*20a0*/  BRA.U !UP0, `(.L_x_1795) ;  /* 0x0000000108487547 */ /* 0x000fea000b800000 */
.L_x_1773:
        /* <DEDUP_REMOVED lines=16> */
.L_x_1796:
[----:B------:R-:W-:Y:S01]  /*21b0*/  CS2R R6, SRZ ;  /* 0x0000000000067805 */ /* 0x000fe2000001ff00 */
[----:B------:R-:W-:Y:S06]  /*21c0*/  BRA `(.L_x_1774) ;  /* 0x0000000000447947 */ /* 0x000fec0003800000 */
.L_x_1795:
[----:B------:R-:W2:Y:S01]  /*21d0*/  LDG.E.U8 R0, desc[UR36][R4.64] ;  /* 0x0000002404007981 */ /* 0x000ea2000c1e1100 */
[----:B------:R-:W-:Y:S01]  /*21e0*/  IMAD.MOV.U32 R6, RZ, RZ, 0x0 ;  /* 0x00000000ff067424 */ /* 0x000fe200078e00ff */
[----:B------:R-:W-:Y:S02]  /*21f0*/  MOV R7, 0x38000000 ;  /* 0x3800000000077802 */ /* 0x000fe40000000f00 */
[----:B--2---:R-:W-:-:S13]  /*2200*/  ISETP.NE.AND P0, PT, R0, RZ, PT ;  /* 0x000000ff0000720c */ /* 0x004fda0003f05270 */
[----:B------:R-:W-:Y:S05]  /*2210*/  @!P0 BRA `(.L_x_1774) ;  /* 0x0000000000308947 */ /* 0x000fea0003800000 */
[----:B------:R-:W-:-:S13]  /*2220*/  ISETP.NE.AND P0, PT, R0, 0xff, PT ;  /* 0x000000ff0000780c */ /* 0x000fda0003f05270 */
[----:B------:R-:W-:Y:S01]  /*2230*/  @P0 IMAD.SHL.U32 R0, R0, 0x800000, RZ ;  /* 0x0080000000000824 */ /* 0x000fe200078e00ff */
[----:B------:R-:W-:Y:S01]  /*2240*/  @!P0 MOV R7, 0x7ff80000 ;  /* 0x7ff8000000078802 */ /* 0x000fe20000000f00 */
[----:B------:R-:W-:Y:S02]  /*2250*/  @!P0 IMAD.MOV.U32 R6, RZ, RZ, 0x20000000 ;  /* 0x20000000ff068424 */ /* 0x000fe400078e00ff */
[----:B------:R-:W-:-:S04]  /*2260*/  @P0 FMUL.FTZ R0, R0, 1 ;  /* 0x3f80000000000820 */ /* 0x000fc80000410000 */
[----:B------:R2:W3:Y:S02]  /*2270*/  @P0 F2F.F64.F32 R6, R0 ;  /* 0x0000000000060310 */ /* 0x0004e40000201800 */
[----:B--23--:R-:W-:Y:S05]  /*2280*/  BRA `(.L_x_1774) ;  /* 0x0000000000147947 */ /* 0x00cfea0003800000 */
.L_x_1794:
[----:B------:R-:W2:Y:S02]  /*2290*/  LDG.E.64 R6, desc[UR36][R4.64] ;  /* 0x0000002404067981 */ /* 0x000ea4000c1e1b00 */
[----:B--2---:R-:W2:Y:S02]  /*22a0*/  I2F.F64.U64 R6, R6 ;  /* 0x0000000600067312 */ /* 0x004ea40000301800 */
[----:B--2---:R-:W-:Y:S05]  /*22b0*/  BRA `(.L_x_1774) ;  /* 0x0000000000087947 */ /* 0x004fea0003800000 */
.L_x_1793:
[----:B------:R-:W2:Y:S02]  /*22c0*/  LDG.E R4, desc[UR36][R4.64] ;  /* 0x0000002404047981 */ /* 0x000ea4000c1e1900 */
[----:B--2---:R0:W1:Y:S02]  /*22d0*/  I2F.F64.U32 R6, R4 ;  /* 0x0000000400067312 */ /* 0x0040640000201800 */
.L_x_1774:
[----:B------:R-:W-:Y:S05]  /*22e0*/  BSYNC.RECONVERGENT B7 ;  /* 0x0000000000077941 */ /* 0x000fea0003800200 */
.L_x_1768:
[----:B-1---5:R-:W1:Y:S01]  /*22f0*/  DSETP.NEU.AND P1, PT, |R6|, +INF , PT ;  /* 0x7ff000000600742a */ /* 0x022e620003f2d200 */
[----:B------:R-:W-:Y:S01]  /*2300*/  BSSY.RECONVERGENT B2, `(.L_x_1797) ;  /* 0x0000039000027945 */ /* 0x000fe20003800200 */
[----:B-1----:R-:W-:-:S15]  /*2310*/  @!P1 PLOP3.LUT P0, PT, PT, PT, PT, 0x80, 0x8 ;  /* 0x000000000008981c */ /* 0x002fde0003f0f070 */
[----:B------:R-:W-:-:S15]  /*2320*/  NOP ;  /* 0x0000000000007918 */ /* 0x000fde0000000000 */
[----:B------:R-:W-:-:S15]  /*2330*/  NOP ;  /* 0x0000000000007918 */ /* 0x000fde0000000000 */
[----:B------:R-:W-:-:S15]  /*2340*/  NOP ;  /* 0x0000000000007918 */ /* 0x000fde0000000000 */
[----:B------:R-:W-:-:S02]  /*2350*/  NOP ;  /* 0x0000000000007918 */ /* 0x000fc40000000000 */
[----:B0-23--:R0:W1:Y:S02]  /*2360*/  @!P1 DMUL R4, RZ, R6 ;  /* 0x00000006ff049228 */ /* 0x00d0640000000000 */
[----:B01----:R-:W-:Y:S05]  /*2370*/  @!P1 BRA `(.L_x_1798) ;  /* 0x0000000000c49947 */ /* 0x003fea0003800000 */
[----:B------:R-:W-:Y:S01]  /*2380*/  UMOV UR4, 0x6dc9c883 ;  /* 0x6dc9c88300047882 */ /* 0x000fe20000000000 */
[----:B------:R-:W-:Y:S01]  /*2390*/  UMOV UR5, 0x3fe45f30 ;  /* 0x3fe45f3000057882 */ /* 0x000fe20000000000 */
[----:B------:R-:W-:Y:S01]  /*23a0*/  DSETP.GE.AND P0, PT, |R6|, 2.14748364800000000000e+09, PT ;  /* 0x41e000000600742a */ /* 0x000fe20003f06200 */
[----:B------:R-:W-:-:S15]  /*23b0*/  BSSY.RECONVERGENT B3, `(.L_x_1799) ;  /* 0x000002b000037945 */ /* 0x000fde0003800200 */
[----:B------:R-:W-:-:S15]  /*23c0*/  NOP ;  /* 0x0000000000007918 */ /* 0x000fde0000000000 */
[----:B------:R-:W-:-:S15]  /*23d0*/  NOP ;  /* 0x0000000000007918 */ /* 0x000fde0000000000 */
[----:B------:R-:W-:-:S15]  /*23e0*/  NOP ;  /* 0x0000000000007918 */ /* 0x000fde0000000000 */
[----:B------:R-:W-:-:S03]  /*23f0*/  NOP ;  /* 0x0000000000007918 */ /* 0x000fc60000000000 */
[----:B------:R-:W0:Y:S01]  /*2400*/  DMUL R8, R6, UR4 ;  /* 0x0000000406087c28 */ /* 0x000e220008000000 */
[----:B------:R-:W-:-:S15]  /*2410*/  UMOV UR4, 0x54442d18 ;  /* 0x54442d1800047882 */ /* 0x000fde0000000000 */
[----:B------:R-:W-:-:S15]  /*2420*/  NOP ;  /* 0x0000000000007918 */ /* 0x000fde0000000000 */
[----:B------:R-:W-:-:S15]  /*2430*/  NOP ;  /* 0x0000000000007918 */ /* 0x000fde0000000000 */
[----:B------:R-:W-:-:S15]  /*2440*/  NOP ;  /* 0x0000000000007918 */ /* 0x000fde0000000000 */
[----:B------:R-:W-:-:S03]  /*2450*/  NOP ;  /* 0x0000000000007918 */ /* 0x000fc60000000000 */
[----:B0-----:R-:W0:Y:S01]  /*2460*/  F2I.F64 R8, R8 ;  /* 0x0000000800087311 */ /* 0x001e220000301100 */
[----:B------:R-:W-:-:S15]  /*2470*/  UMOV UR5, 0x3ff921fb ;  /* 0x3ff921fb00057882 */ /* 0x000fde0000000000 */
[----:B------:R-:W-:-:S15]  /*2480*/  NOP ;  /* 0x0000000000007918 */ /* 0x000fde0000000000 */
[----:B------:R-:W-:-:S15]  /*2490*/  NOP ;  /* 0x0000000000007918 */ /* 0x000fde0000000000 */
[----:B------:R-:W-:-:S15]  /*24a0*/  NOP ;  /* 0x0000000000007918 */ /* 0x000fde0000000000 */
[----:B------:R-:W-:-:S03]  /*24b0*/  NOP ;  /* 0x0000000000007918 */ /* 0x000fc60000000000 */
[----:B0-----:R-:W0:-:S15]  /*24c0*/  I2F.F64 R4, R8 ;  /* 0x0000000800047312 */ /* 0x001e1e0000201c00 */
[----:B------:R-:W-:-:S15]  /*24d0*/  NOP ;  /* 0x0000000000007918 */ /* 0x000fde0000000000 */
[----:B------:R-:W-:-:S15]  /*24e0*/  NOP ;  /* 0x0000000000007918 */ /* 0x000fde0000000000 */
[----:B------:R-:W-:-:S15]  /*24f0*/  NOP ;  /* 0x0000000000007918 */ /* 0x000fde0000000000 */
[----:B------:R-:W-:-:S04]  /*2500*/  NOP ;  /* 0x0000000000007918 */ /* 0x000fc80000000000 */
[----:B0-----:R-:W0:Y:S01]  /*2510*/  DFMA R10, R4, -UR4, R6 ;  /* 0x80000004040a7c2b */ /* 0x001e220008000006 */
[----:B------:R-:W-:Y:S01]  /*2520*/  UMOV UR4, 0x33145c00 ;  /* 0x33145c0000047882 */ /* 0x000fe20000000000 */
[----:B------:R-:W-:-:S15]  /*2530*/  UMOV UR5, 0x3c91a626 ;  /* 0x3c91a62600057882 */ /* 0x000fde0000000000 */
[----:B------:R-:W-:-:S15]  /*2540*/  NOP ;  /* 0x0000000000007918 */ /* 0x000fde0000000000 */
[----:B------:R-:W-:-:S15]  /*2550*/  NOP ;  /* 0x0000000000007918 */ /* 0x000fde0000000000 */
[----:B------:R-:W-:-:S15]  /*2560*/  NOP ;  /* 0x0000000000007918 */ /* 0x000fde0000000000 */
[----:B------:R-:W-:-:S02]  /*2570*/  NOP ;  /* 0x0000000000007918 */ /* 0x000fc40000000000 */
[----:B0-----:R-:W0:Y:S01]  /*2580*/  DFMA R10, R4, -UR4, R10 ;  /* 0x80000004040a7c2b */ /* 0x001e22000800000a */
[----:B------:R-:W-:Y:S01]  /*2590*/  UMOV UR4, 0x252049c0 ;  /* 0x252049c000047882 */ /* 0x000fe20000000000 */
[----:B------:R-:W-:-:S15]  /*25a0*/  UMOV UR5, 0x397b839a ;  /* 0x397b839a00057882 */ /* 0x000fde0000000000 */
[----:B------:R-:W-:-:S15]  /*25b0*/  NOP ;  /* 0x0000000000007918 */ /* 0x000fde0000000000 */
[----:B------:R-:W-:-:S15]  /*25c0*/  NOP ;  /* 0x0000000000007918 */ /* 0x000fde0000000000 */
[----:B------:R-:W-:-:S15]  /*25d0*/  NOP ;  /* 0x0000000000007918 */ /* 0x000fde0000000000 */
[----:B------:R-:W-:-:S02]  /*25e0*/  NOP ;  /* 0x0000000000007918 */ /* 0x000fc40000000000 */
[----:B0-----:R0:W1:Y:S02]  /*25f0*/  DFMA R4, R4, -UR4, R10 ;  /* 0x8000000404047c2b */ /* 0x001064000800000a */
[----:B01----:R-:W-:Y:S05]  /*2600*/  @!P0 BRA `(.L_x_1800) ;  /* 0x0000000000148947 */ /* 0x003fea0003800000 */
[----:B------:R-:W-:Y:S01]  /*2610*/  IMAD.MOV.U32 R5, RZ, RZ, R7 ;  /* 0x000000ffff057224 */ /* 0x000fe200078e0007 */
[----:B------:R-:W-:-:S07]  /*2620*/  MOV R14, 0x2640 ;  /* 0x00002640000e7802 */ /* 0x000fce0000000f00 */
[----:B------:R-:W-:Y:S05]  /*2630*/  CALL.REL.NOINC `($_ZN2at6native18elementwise_kernelILi128ELi4EZNS0_15gpu_kernel_implIZZZNS0_15tan_kernel_cudaERNS_18TensorIteratorBaseEENKUlvE0_clEvENKUlvE_clEvEUldE_EEvS4_RKT_EUliE_EEviT1_$__internal_trig_reduction_slowpathd) ;  /* 0x000000e400387944 */ /* 0x000fea0003c00000 */
[----:B------:R-:W-:Y:S01]  /*2640*/  IMAD.MOV.U32 R4, RZ, RZ, R10 ;  /* 0x000000ffff047224 */ /* 0x000fe200078e000a */
[----:B------:R-:W-:-:S07]  /*2650*/  MOV R5, R11 ;  /* 0x0000000b00057202 */ /* 0x000fce0000000f00 */
.L_x_1800:
[----:B------:R-:W-:Y:S05]  /*2660*/  BSYNC.RECONVERGENT B3 ;  /* 0x0000000000037941 */ /* 0x000fea0003800200 */
.L_x_1799:
[----:B------:R-:W-:-:S04]  /*2670*/  LOP3.LUT R8, R8, 0x1, RZ, 0xc0, !PT ;  /* 0x0000000108087812 */ /* 0x000fc800078ec0ff */
[----:B------:R-:W-:-:S13]  /*2680*/  ISETP.NE.U32.AND P0, PT, R8, 0x1, PT ;  /* 0x000000010800780c */ /* 0x000fda0003f05070 */
.L_x_1798:
[----:B------:R-:W-:Y:S05]  /*2690*/  BSYNC.RECONVERGENT B2 ;  /* 0x0000000000027941 */ /* 0x000fea0003800200 */
.L_x_1797:
[----:B------:R-:W-:Y:S01]  /*26a0*/  IMAD.MOV.U32 R8, RZ, RZ, 0x5b27ebb1 ;  /* 0x5b27ebb1ff087424 */ /* 0x000fe200078e00ff */
[----:B------:R-:W-:Y:S01]  /*26b0*/  UMOV UR4, 0x2799bcb9 ;  /* 0x2799bcb900047882 */ /* 0x000fe20000000000 */
[----:B------:R-:W-:Y:S01]  /*26c0*/  IMAD.MOV.U32 R9, RZ, RZ, 0x3ef9757c ;  /* 0x3ef9757cff097424 */ /* 0x000fe200078e00ff */
[----:B------:R-:W-:Y:S01]  /*26d0*/  UMOV UR5, 0x3ee48dac ;  /* 0x3ee48dac00057882 */ /* 0x000fe20000000000 */
[----:B------:R-:W0:Y:S01]  /*26e0*/  DMUL R6, R4, R4 ;  /* 0x0000000404067228 */ /* 0x000e220000000000 */
[----:B------:R-:W-:-:S15]  /*26f0*/  BSSY.RECONVERGENT B0, `(.L_x_1801) ;  /* 0x0000092000007945 */ /* 0x000fde0003800200 */
[----:B------:R-:W-:-:S15]  /*2700*/  NOP ;  /* 0x0000000000007918 */ /* 0x000fde0000000000 */
[----:B------:R-:W-:-:S15]  /*2710*/  NOP ;  /* 0x0000000000007918 */ /* 0x000fde0000000000 */
[----:B------:R-:W-:-:S15]  /*2720*/  NOP ;  /* 0x0000000000007918 */ /* 0x000fde0000000000 */
[----:B------:R-:W-:-:S03]  /*2730*/  NOP ;  /* 0x0000000000007918 */ /* 0x000fc60000000000 */
[----:B0-----:R-:W0:Y:S01]  /*2740*/  DFMA R8, R6, UR4, -R8 ;  /* 0x0000000406087c2b */ /* 0x001e220008000808 */
[----:B------:R-:W-:Y:S01]  /*2750*/  UMOV UR4, 0xfd91e04 ;  /* 0x0fd91e0400047882 */ /* 0x000fe20000000000 */
[----:B------:R-:W-:-:S15]  /*2760*/  UMOV UR5, 0x3f0980e9 ;  /* 0x3f0980e900057882 */ /* 0x000fde0000000000 */
[----:B------:R-:W-:-:S15]  /*2770*/  NOP ;  /* 0x0000000000007918 */ /* 0x000fde0000000000 */
[----:B------:R-:W-:-:S15]  /*2780*/  NOP ;  /* 0x0000000000007918 */ /* 0x000fde0000000000 */
[----:B------:R-:W-:-:S15]  /*2790*/  NOP ;  /* 0x0000000000007918 */ /* 0x000fde0000000000 */
[----:B------:R-:W-:-:S02]  /*27a0*/  NOP ;  /* 0x0000000000007918 */ /* 0x000fc40000000000 */
[----:B0-----:R-:W0:Y:S01]  /*27b0*/  DFMA R8, R6, R8, UR4 ;  /* 0x0000000406087e2b */ /* 0x001e220008000008 */
[----:B------:R-:W-:Y:S01]  /*27c0*/  UMOV UR4, 0x417d7e1d ;  /* 0x417d7e1d00047882 */ /* 0x000fe20000000000 */
[----:B------:R-:W-:-:S15]  /*27d0*/  UMOV UR5, 0x3efae2b0 ;  /* 0x3efae2b000057882 */ /* 0x000fde0000000000 */
[----:B------:R-:W-:-:S15]  /*27e0*/  NOP ;  /* 0x0000000000007918 */ /* 0x000fde0000000000 */
[----:B------:R-:W-:-:S15]  /*27f0*/  NOP ;  /* 0x0000000000007918 */ /* 0x000fde0000000000 */
[----:B------:R-:W-:-:S15]  /*2800*/  NOP ;  /* 0x0000000000007918 */ /* 0x000fde0000000000 */
[----:B------:R-:W-:-:S02]  /*2810*/  NOP ;  /* 0x0000000000007918 */ /* 0x000fc40000000000 */
[----:B0-----:R-:W0:Y:S01]  /*2820*/  DFMA R8, R6, R8, -UR4 ;  /* 0x8000000406087e2b */ /* 0x001e220008000008 */
        /* <DEDUP_REMOVED lines=76> */
[----:B0-----:R-:W0:-:S15]  /*2cf0*/  DFMA R8, R6, R8, UR4 ;  /* 0x0000000406087e2b */ /* 0x001e1e0008000008 */
[----:B------:R-:W-:-:S15]  /*2d00*/  NOP ;  /* 0x0000000000007918 */ /* 0x000fde0000000000 */
[----:B------:R-:W-:-:S15]  /*2d10*/  NOP ;  /* 0x0000000000007918 */ /* 0x000fde0000000000 */
[----:B------:R-:W-:-:S15]  /*2d20*/  NOP ;  /* 0x0000000000007918 */ /* 0x000fde0000000000 */
[----:B------:R-:W-:-:S04]  /*2d30*/  NOP ;  /* 0x0000000000007918 */ /* 0x000fc80000000000 */
[----:B0-----:R-:W0:-:S15]  /*2d40*/  DMUL R10, R6, R8 ;  /* 0x00000008060a7228 */ /* 0x001e1e0000000000 */
[----:B------:R-:W-:-:S15]  /*2d50*/  NOP ;  /* 0x0000000000007918 */ /* 0x000fde0000000000 */
[----:B------:R-:W-:-:S15]  /*2d60*/  NOP ;  /* 0x0000000000007918 */ /* 0x000fde0000000000 */
[----:B------:R-:W-:-:S15]  /*2d70*/  NOP ;  /* 0x0000000000007918 */ /* 0x000fde0000000000 */
[----:B------:R-:W-:-:S04]  /*2d80*/  NOP ;  /* 0x0000000000007918 */ /* 0x000fc80000000000 */
[----:B0-----:R0:W1:Y:S02]  /*2d90*/  DFMA R8, R10, R4, R4 ;  /* 0x000000040a08722b */ /* 0x0010640000000004 */
[----:B01----:R-:W-:Y:S05]  /*2da0*/  @P0 BRA `(.L_x_1802) ;  /* 0x0000000000980947 */ /* 0x003fea0003800000 */
[----:B------:R-:W0:-:S15]  /*2db0*/  DADD R6, R8, -R4 ;  /* 0x0000000008067229 */ /* 0x000e1e0000000804 */
[----:B------:R-:W-:-:S15]  /*2dc0*/  NOP ;  /* 0x0000000000007918 */ /* 0x000fde0000000000 */
[----:B------:R-:W-:-:S15]  /*2dd0*/  NOP ;  /* 0x0000000000007918 */ /* 0x000fde0000000000 */
[----:B------:R-:W-:-:S15]  /*2de0*/  NOP ;  /* 0x0000000000007918 */ /* 0x000fde0000000000 */
[----:B------:R-:W-:-:S04]  /*2df0*/  NOP ;  /* 0x0000000000007918 */ /* 0x000fc80000000000 */
[----:B0-----:R0:W-:Y:S02]  /*2e00*/  DFMA R6, R10, R4, -R6 ;  /* 0x000000040a06722b */ /* 0x0011e40000000806 */
[----:B0-----:R-:W0:Y:S01]  /*2e10*/  MUFU.RCP64H R5, R9 ;  /* 0x0000000900057308 */ /* 0x001e220000001800 */
[----:B------:R-:W-:-:S15]  /*2e20*/  MOV R4, RZ ;  /* 0x000000ff00047202 */ /* 0x000fde0000000f00 */
[----:B------:R-:W-:-:S15]  /*2e30*/  NOP ;  /* 0x0000000000007918 */ /* 0x000fde0000000000 */
[----:B------:R-:W-:-:S15]  /*2e40*/  NOP ;  /* 0x0000000000007918 */ /* 0x000fde0000000000 */
[----:B------:R-:W-:-:S15]  /*2e50*/  NOP ;  /* 0x0000000000007918 */ /* 0x000fde0000000000 */
[----:B------:R-:W-:-:S01]  /*2e60*/  NOP ;  /* 0x0000000000007918 */ /* 0x000fc20000000000 */
[----:B0-----:R-:W0:-:S15]  /*2e70*/  DFMA R10, -R8, R4, 1 ;  /* 0x3ff00000080a742b */ /* 0x001e1e0000000104 */
[----:B------:R-:W-:-:S15]  /*2e80*/  NOP ;  /* 0x0000000000007918 */ /* 0x000fde0000000000 */
[----:B------:R-:W-:-:S15]  /*2e90*/  NOP ;  /* 0x0000000000007918 */ /* 0x000fde0000000000 */
[----:B------:R-:W-:-:S15]  /*2ea0*/  NOP ;  /* 0x0000000000007918 */ /* 0x000fde0000000000 */
[----:B------:R-:W-:-:S04]  /*2eb0*/  NOP ;  /* 0x0000000000007918 */ /* 0x000fc80000000000 */
[----:B0-----:R-:W0:-:S15]  /*2ec0*/  DFMA R10, R10, R10, R10 ;  /* 0x0000000a0a0a722b */ /* 0x001e1e000000000a */
        /* <DEDUP_REMOVED lines=9> */
[----:B0-----:R-:W0:-:S15]  /*2f60*/  DFMA R4, R8, -R10, 1 ;  /* 0x3ff000000804742b */ /* 0x001e1e000000080a */
[----:B------:R-:W-:-:S15]  /*2f70*/  NOP ;  /* 0x0000000000007918 */ /* 0x000fde0000000000 */
[----:B------:R-:W-:-:S15]  /*2f80*/  NOP ;  /* 0x0000000000007918 */ /* 0x000fde0000000000 */
[----:B------:R-:W-:-:S15]  /*2f90*/  NOP ;  /* 0x0000000000007918 */ /* 0x000fde0000000000 */
[----:B------:R-:W-:-:S04]  /*2fa0*/  NOP ;  /* 0x0000000000007918 */ /* 0x000fc80000000000 */
[----:B0-----:R-:W0:-:S15]  /*2fb0*/  DFMA R4, R6, -R10, R4 ;  /* 0x8000000a0604722b */ /* 0x001e1e0000000004 */
[----:B------:R-:W-:-:S15]  /*2fc0*/  NOP ;  /* 0x0000000000007918 */ /* 0x000fde0000000000 */
[----:B------:R-:W-:-:S15]  /*2fd0*/  NOP ;  /* 0x0000000000007918 */ /* 0x000fde0000000000 */
[----:B------:R-:W-:-:S15]  /*2fe0*/  NOP ;  /* 0x0000000000007918 */ /* 0x000fde0000000000 */
[----:B------:R-:W-:-:S04]  /*2ff0*/  NOP ;  /* 0x0000000000007918 */ /* 0x000fc80000000000 */
[----:B0-----:R0:W1:Y:S02]  /*3000*/  DFMA R8, -R10, R4, -R10 ;  /* 0x000000040a08722b */ /* 0x001064000000090a */
.L_x_1802:
[----:B------:R-:W-:Y:S05]  /*3010*/  BSYNC.RECONVERGENT B0 ;  /* 0x0000000000007941 */ /* 0x000fea0003800200 */
.L_x_1801:
[----:B------:R-:W2:Y:S01]  /*3020*/  LDCU.64 UR6, c[0x0][0x580] ;  /* 0x0000b000ff0677ac */ /* 0x000ea20008000a00 */
[----:B------:R-:W-:-:S04]  /*3030*/  UPRMT UR4, UR42, 0x9910, URZ ;  /* 0x000099102a047896 */ /* 0x000fc800080000ff */
[----:B------:R-:W-:Y:S01]  /*3040*/  UISETP.GT.AND UP0, UPT, UR4, 0x9, UPT ;  /* 0x000000090400788c */ /* 0x000fe2000bf04270 */
[----:B--2---:R-:W-:-:S05]  /*3050*/  IADD3 R2, P0, PT, R2, UR6, RZ ;  /* 0x0000000602027c10 */ /* 0x004fca000ff1e0ff */
        /* <DEDUP_REMOVED lines=10> */
[----:B-1----:R-:W1:Y:S02]  /*3100*/  F2I.F64.TRUNC R9, R8 ;  /* 0x0000000800097311 */ /* 0x002e64000030d100 */
[----:B-1----:R1:W-:Y:S01]  /*3110*/  STG.E.U8 desc[UR36][R2.64], R9 ;  /* 0x0000000902007986 */ /* 0x0023e2000c101124 */
[----:B------:R-:W-:Y:S05]  /*3120*/  BRA `(.L_x_1808) ;  /* 0x0000001000947947 */ /* 0x000fea0003800000 */
.L_x_1806:
[----:B-1----:R-:W0:Y:S02]  /*3130*/  F2I.S64.F64.TRUNC R8, R8 ;  /* 0x0000000800087311 */ /* 0x002e24000030d900 */
[----:B0-----:R-:W-:-:S05]  /*3140*/  IMAD.MOV.U32 R5, RZ, RZ, R8 ;  /* 0x000000ffff057224 */ /* 0x001fca00078e0008 */
[----:B------:R2:W-:Y:S01]  /*3150*/  STG.E.U8 desc[UR36][R2.64], R5 ;  /* 0x0000000502007986 */ /* 0x0005e2000c101124 */
[----:B------:R-:W-:Y:S05]  /*3160*/  BRA `(.L_x_1808) ;  /* 0x0000001000847947 */ /* 0x000fea0003800000 */
.L_x_1805:
[----:B------:R-:W-:-:S09]  /*3170*/  UISETP.NE.AND UP0, UPT, UR4, 0x2, UPT ;  /* 0x000000020400788c */ /* 0x000fd2000bf05270 */
[----:B------:R-:W-:Y:S05]  /*3180*/  BRA.U !UP0, `(.L_x_1809) ;  /* 0x0000000108287547 */ /* 0x000fea000b800000 */
[----:B------:R-:W-:-:S09]  /*3190*/  UISETP.NE.AND UP0, UPT, UR4, 0x3, UPT ;  /* 0x000000030400788c */ /* 0x000fd2000bf05270 */
[----:B------:R-:W-:Y:S05]  /*31a0*/  BRA.U !UP0, `(.L_x_1810) ;  /* 0x0000000108147547 */ /* 0x000fea000b800000 */
[----:B------:R-:W-:-:S09]  /*31b0*/  UISETP.NE.AND UP0, UPT, UR4, 0x4, UPT ;  /* 0x000000040400788c */ /* 0x000fd2000bf05270 */
[----:B------:R-:W-:Y:S05]  /*31c0*/  BRA.U UP0, `(.L_x_1807) ;  /* 0x0000000d00b47547 */ /* 0x000fea000b800000 */
[----:B-1----:R-:W1:Y:S02]  /*31d0*/  F2I.S64.F64.TRUNC R8, R8 ;  /* 0x0000000800087311 */ /* 0x002e64000030d900 */
[----:B-1----:R1:W-:Y:S01]  /*31e0*/  STG.E.64 desc[UR36][R2.64], R8 ;  /* 0x0000000802007986 */ /* 0x0023e2000c101b24 */
[----:B------:R-:W-:Y:S05]  /*31f0*/  BRA `(.L_x_1808) ;  /* 0x0000001000607947 */ /* 0x000fea0003800000 */
.L_x_1810:
[----:B-1----:R-:W1:Y:S02]  /*3200*/  F2I.F64.TRUNC R9, R8 ;  /* 0x0000000800097311 */ /* 0x002e64000030d100 */
[----:B-1----:R4:W-:Y:S01]  /*3210*/  STG.E desc[UR36][R2.64], R9 ;  /* 0x0000000902007986 */ /* 0x0029e2000c101924 */
[----:B------:R-:W-:Y:S05]  /*3220*/  BRA `(.L_x_1808) ;  /* 0x0000001000547947 */ /* 0x000fea0003800000 */
.L_x_1809:
[----:B-1----:R-:W1:Y:S02]  /*3230*/  F2I.F64.TRUNC R9, R8 ;  /* 0x0000000800097311 */ /* 0x002e64000030d100 */
[----:B-1----:R3:W-:Y:S01]  /*3240*/  STG.E.U16 desc[UR36][R2.64], R9 ;  /* 0x0000000902007986 */ /* 0x0027e2000c101524 */
[----:B------:R-:W-:Y:S05]  /*3250*/  BRA `(.L_x_1808) ;  /* 0x0000001000487947 */ /* 0x000fea0003800000 */
.L_x_1804:
[----:B------:R-:W-:-:S09]  /*3260*/  UISETP.GT.AND UP0, UPT, UR4, 0x6, UPT ;  /* 0x000000060400788c */ /* 0x000fd2000bf04270 */
[----:B------:R-:W-:Y:S05]  /*3270*/  BRA.U UP0, `(.L_x_1811) ;  /* 0x00000001006c7547 */ /* 0x000fea000b800000 */
[----:B------:R-:W-:-:S09]  /*3280*/  UISETP.NE.AND UP0, UPT, UR4, 0x5, UPT ;  /* 0x000000050400788c */ /* 0x000fd2000bf05270 */
[----:B------:R-:W-:Y:S05]  /*3290*/  BRA.U !UP0, `(.L_x_1812) ;  /* 0x0000000108347547 */ /* 0x000fea000b800000 */
[----:B------:R-:W-:-:S09]  /*32a0*/  UISETP.NE.AND UP0, UPT, UR4, 0x6, UPT ;  /* 0x000000060400788c */ /* 0x000fd2000bf05270 */
[----:B------:R-:W-:Y:S05]  /*32b0*/  BRA.U UP0, `(.L_x_1807) ;  /* 0x0000000d00787547 */ /* 0x000fea000b800000 */
[----:B------:R-:W-:Y:S01]  /*32c0*/  UMOV UR4, 0xf0000000 ;  /* 0xf000000000047882 */ /* 0x000fe20000000000 */
[----:B------:R-:W-:Y:S01]  /*32d0*/  UMOV UR5, 0x380fffff ;  /* 0x380fffff00057882 */ /* 0x000fe20000000000 */
[----:B01----:R-:W0:-:S15]  /*32e0*/  F2F.F32.F64 R5, R8 ;  /* 0x0000000800057310 */ /* 0x003e1e0000301000 */
[----:B------:R-:W-:-:S15]  /*32f0*/  NOP ;  /* 0x0000000000007918 */ /* 0x000fde0000000000 */
[----:B------:R-:W-:-:S15]  /*3300*/  NOP ;  /* 0x0000000000007918 */ /* 0x000fde0000000000 */
[----:B------:R-:W-:-:S15]  /*3310*/  NOP ;  /* 0x0000000000007918 */ /* 0x000fde0000000000 */
[----:B------:R-:W-:-:S04]  /*3320*/  NOP ;  /* 0x0000000000007918 */ /* 0x000fc80000000000 */
[----:B------:R-:W0:Y:S02]  /*3330*/  DSETP.GEU.AND P0, PT, |R8|, UR4, PT ;  /* 0x0000000408007e2a */ /* 0x000e24000bf0e200 */
[----:B0-----:R-:W-:-:S05]  /*3340*/  @!P0 FMUL R5, R5, 1.175494350822287508e-38 ;  /* 0x0080000005058820 */ /* 0x001fca0000400000 */
[----:B------:R0:W-:Y:S01]  /*3350*/  STG.E desc[UR36][R2.64], R5 ;  /* 0x0000000502007986 */ /* 0x0001e2000c101924 */
[----:B------:R-:W-:Y:S05]  /*3360*/  BRA `(.L_x_1808) ;  /* 0x0000001000047947 */ /* 0x000fea0003800000 */
.L_x_1812:
[----:B------:R-:W-:Y:S01]  /*3370*/  UMOV UR4, 0xf0000000 ;  /* 0xf000000000047882 */ /* 0x000fe20000000000 */
[----:B------:R-:W-:Y:S01]  /*3380*/  UMOV UR5, 0x380fffff ;  /* 0x380fffff00057882 */ /* 0x000fe20000000000 */
[----:B-1----:R-:W1:-:S15]  /*3390*/  F2F.F32.F64 R0, R8 ;  /* 0x0000000800007310 */ /* 0x002e5e0000301000 */
[----:B------:R-:W-:-:S15]  /*33a0*/  NOP ;  /* 0x0000000000007918 */ /* 0x000fde0000000000 */
[----:B------:R-:W-:-:S15]  /*33b0*/  NOP ;  /* 0x0000000000007918 */ /* 0x000fde0000000000 */
[----:B------:R-:W-:-:S15]  /*33c0*/  NOP ;  /* 0x0000000000007918 */ /* 0x000fde0000000000 */
[----:B------:R-:W-:-:S04]  /*33d0*/  NOP ;  /* 0x0000000000007918 */ /* 0x000fc80000000000 */
[----:B------:R-:W1:Y:S02]  /*33e0*/  DSETP.GEU.AND P0, PT, |R8|, UR4, PT ;  /* 0x0000000408007e2a */ /* 0x000e64000bf0e200 */
[----:B-1----:R-:W-:-:S05]  /*33f0*/  @!P0 FMUL R0, R0, 1.175494350822287508e-38 ;  /* 0x0080000000008820 */ /* 0x002fca0000400000 */
[----:B------:R-:W-:-:S05]  /*3400*/  F2FP.F16.F32.PACK_AB R0, RZ, R0 ;  /* 0x00000000ff00723e */ /* 0x000fca00000000ff */
[----:B------:R1:W-:Y:S01]  /*3410*/  STG.E.U16 desc[UR36][R2.64], R0 ;  /* 0x0000000002007986 */ /* 0x0003e2000c101524 */
[----:B------:R-:W-:Y:S05]  /*3420*/  BRA `(.L_x_1808) ;  /* 0x0000000c00d47947 */ /* 0x000fea0003800000 */
.L_x_1811:
[----:B------:R-:W-:-:S09]  /*3430*/  UISETP.NE.AND UP0, UPT, UR4, 0x7, UPT ;  /* 0x000000070400788c */ /* 0x000fd2000bf05270 */
[----:B------:R-:W-:Y:S05]  /*3440*/  BRA.U !UP0, `(.L_x_1813) ;  /* 0x0000000108747547 */ /* 0x000fea000b800000 */
        /* <DEDUP_REMOVED lines=11> */
[----:B------:R-:W0:Y:S01]  /*3500*/  DSETP.GEU.AND P0, PT, |R8|, UR4, PT ;  /* 0x0000000408007e2a */ /* 0x000e22000bf0e200 */
[----:B------:R-:W-:Y:S01]  /*3510*/  MOV R5, RZ ;  /* 0x000000ff00057202 */ /* 0x000fe20000000f00 */
[----:B0-----:R-:W-:-:S05]  /*3520*/  @!P0 FMUL R4, R4, 1.175494350822287508e-38 ;  /* 0x0080000004048820 */ /* 0x001fca0000400000 */
[----:B------:R0:W-:Y:S01]  /*3530*/  STG.E.64 desc[UR36][R2.64], R4 ;  /* 0x0000000402007986 */ /* 0x0001e2000c101b24 */
[----:B------:R-:W-:Y:S05]  /*3540*/  BRA `(.L_x_1808) ;  /* 0x0000000c008c7947 */ /* 0x000fea0003800000 */
.L_x_1814:
        /* <DEDUP_REMOVED lines=9> */
[----:B0-----:R-:W-:-:S04]  /*35e0*/  F2FP.F16.F32.PACK_AB R5, RZ, R0 ;  /* 0x00000000ff05723e */ /* 0x001fc800000000ff */
[----:B------:R-:W-:-:S05]  /*35f0*/  PRMT R5, R5, 0x5410, RZ ;  /* 0x0000541005057816 */ /* 0x000fca00000000ff */
[----:B------:R0:W-:Y:S01]  /*3600*/  STG.E desc[UR36][R2.64], R5 ;  /* 0x0000000502007986 */ /* 0x0001e2000c101924 */
[----:B------:R-:W-:Y:S05]  /*3610*/  BRA `(.L_x_1808) ;  /* 0x0000000c00587947 */ /* 0x000fea0003800000 */
.L_x_1813:
[----:B-1----:R1:W-:Y:S01]  /*3620*/  STG.E.64 desc[UR36][R2.64], R8 ;  /* 0x0000000802007986 */ /* 0x0023e2000c101b24 */
[----:B------:R-:W-:Y:S05]  /*3630*/  BRA `(.L_x_1808) ;  /* 0x0000000c00507947 */ /* 0x000fea0003800000 */
.L_x_1803:
        /* <DEDUP_REMOVED lines=8> */
[----:B-1----:R-:W0:Y:S02]  /*36c0*/  DSETP.NEU.AND P0, PT, R8, RZ, PT ;  /* 0x000000ff0800722a */ /* 0x002e240003f0d000 */
[----:B0-----:R-:W-:-:S05]  /*36d0*/  SEL R5, RZ, 0x1, !P0 ;  /* 0x00000001ff057807 */ /* 0x001fca0004000000 */
[----:B------:R0:W-:Y:S01]  /*36e0*/  STG.E.U8 desc[UR36][R2.64], R5 ;  /* 0x0000000502007986 */ /* 0x0001e2000c101124 */
[----:B------:R-:W-:Y:S05]  /*36f0*/  BRA `(.L_x_1808) ;  /* 0x0000000c00207947 */ /* 0x000fea0003800000 */
.L_x_1817:
[----:B0-----:R-:W-:-:S05]  /*3700*/  CS2R R10, SRZ ;  /* 0x00000000000a7805 */ /* 0x001fca000001ff00 */
[----:B-1----:R0:W-:Y:S01]  /*3710*/  STG.E.128 desc[UR36][R2.64], R8 ;  /* 0x0000000802007986 */ /* 0x0021e2000c101d24 */
[----:B------:R-:W-:Y:S05]  /*3720*/  BRA `(.L_x_1808) ;  /* 0x0000000c00147947 */ /* 0x000fea0003800000 */
.L_x_1816:
        /* <DEDUP_REMOVED lines=8> */
[----:B-1----:R-:W1:-:S15]  /*37b0*/  F2F.F32.F64 R7, R8 ;  /* 0x0000000800077310 */ /* 0x002e5e0000301000 */
[----:B------:R-:W-:-:S15]  /*37c0*/  NOP ;  /* 0x0000000000007918 */ /* 0x000fde0000000000 */
[----:B------:R-:W-:-:S15]  /*37d0*/  NOP ;  /* 0x0000000000007918 */ /* 0x000fde0000000000 */
[----:B------:R-:W-:-:S15]  /*37e0*/  NOP ;  /* 0x0000000000007918 */ /* 0x000fde0000000000 */
[----:B------:R-:W-:-:S04]  /*37f0*/  NOP ;  /* 0x0000000000007918 */ /* 0x000fc80000000000 */
[----:B------:R-:W1:Y:S01]  /*3800*/  DSETP.GEU.AND P0, PT, |R8|, UR4, PT ;  /* 0x0000000408007e2a */ /* 0x000e62000bf0e200 */
[----:B------:R-:W-:Y:S01]  /*3810*/  BSSY.RECONVERGENT B0, `(.L_x_1820) ;  /* 0x000000d000007945 */ /* 0x000fe20003800200 */
[----:B-1----:R-:W-:Y:S01]  /*3820*/  @!P0 FMUL R7, R7, 1.175494350822287508e-38 ;  /* 0x0080000007078820 */ /* 0x002fe20000400000 */
[----:B------:R-:W-:-:S04]  /*3830*/  IMAD.MOV.U32 R0, RZ, RZ, 0x7f ;  /* 0x0000007fff007424 */ /* 0x000fc800078e00ff */
[----:B------:R-:W-:Y:S02]  /*3840*/  LOP3.LUT R6, R7, 0x7fffffff, RZ, 0xc0, !PT ;  /* 0x7fffffff07067812 */ /* 0x000fe400078ec0ff */
[----:B0-----:R-:W-:Y:S02]  /*3850*/  SHF.R.U32.HI R5, RZ, 0x18, R7 ;  /* 0x00000018ff057819 */ /* 0x001fe40000011607 */
        /* <DEDUP_REMOVED lines=8> */
.L_x_1821:
[----:B------:R-:W-:Y:S05]  /*38e0*/  BSYNC.RECONVERGENT B0 ;  /* 0x0000000000007941 */ /* 0x000fea0003800200 */
.L_x_1820:
[----:B------:R-:W-:-:S05]  /*38f0*/  LOP3.LUT R5, R0, 0x80, R5, 0xf8, !PT ;  /* 0x0000008000057812 */ /* 0x000fca00078ef805 */
[----:B------:R0:W-:Y:S01]  /*3900*/  STG.E.U8 desc[UR36][R2.64], R5 ;  /* 0x0000000502007986 */ /* 0x0001e2000c101124 */
[----:B------:R-:W-:Y:S05]  /*3910*/  BRA `(.L_x_1808) ;  /* 0x0000000800987947 */ /* 0x000fea0003800000 */
.L_x_1819:
        /* <DEDUP_REMOVED lines=9> */
[----:B-1----:R-:W-:-:S05]  /*39b0*/  @!P0 FMUL R7, R7, 1.175494350822287508e-38 ;  /* 0x0080000007078820 */ /* 0x002fca0000400000 */
[----:B------:R-:W-:Y:S02]  /*39c0*/  LOP3.LUT R6, R7, 0x7fffffff, RZ, 0xc0, !PT ;  /* 0x7fffffff07067812 */ /* 0x000fe400078ec0ff */
[----:B0-----:R-:W-:Y:S02]  /*39d0*/  SHF.R.U32.HI R5, RZ, 0x18, R7 ;  /* 0x00000018ff057819 */ /* 0x001fe40000011607 */
        /* <DEDUP_REMOVED lines=11> */
.L_x_1823:
[----:B------:R-:W-:Y:S05]  /*3a90*/  BSYNC.RECONVERGENT B0 ;  /* 0x0000000000007941 */ /* 0x000fea0003800200 */
.L_x_1822:
[----:B------:R-:W-:-:S05]  /*3aa0*/  LOP3.LUT R5, R0, 0x80, R5, 0xf8, !PT ;  /* 0x0000008000057812 */ /* 0x000fca00078ef805 */
[----:B------:R0:W-:Y:S01]  /*3ab0*/  STG.E.U8 desc[UR36][R2.64], R5 ;  /* 0x0000000502007986 */ /* 0x0001e2000c101124 */
[----:B------:R-:W-:Y:S05]  /*3ac0*/  BRA `(.L_x_1808) ;  /* 0x00000008002c7947 */ /* 0x000fea0003800000 */
.L_x_1818:
        /* <DEDUP_REMOVED lines=9> */
[----:B------:R-:W-:-:S05]  /*3b60*/  F2FP.BF16.F32.PACK_AB R0, RZ, R0 ;  /* 0x00000000ff00723e */ /* 0x000fca00000010ff */
[----:B------:R1:W-:Y:S01]  /*3b70*/  STG.E.U16 desc[UR36][R2.64], R0 ;  /* 0x0000000002007986 */ /* 0x0003e2000c101524 */
[----:B------:R-:W-:Y:S05]  /*3b80*/  BRA `(.L_x_1808) ;  /* 0x0000000400fc7947 */ /* 0x000fea0003800000 */
.L_x_1815:
        /* <DEDUP_REMOVED lines=8> */
[----:B-1----:R-:W1:Y:S02]  /*3c10*/  F2I.U32.F64.TRUNC R9, R8 ;  /* 0x0000000800097311 */ /* 0x002e64000030d000 */
[----:B-1----:R1:W-:Y:S01]  /*3c20*/  STG.E.U16 desc[UR36][R2.64], R9 ;  /* 0x0000000902007986 */ /* 0x0023e2000c101524 */
[----:B------:R-:W-:Y:S05]  /*3c30*/  BRA `(.L_x_1808) ;  /* 0x0000000400d07947 */ /* 0x000fea0003800000 */
.L_x_1826:
        /* <DEDUP_REMOVED lines=8> */
[----:B------:R-:W-:Y:S01]  /*3cc0*/  BSSY.RECONVERGENT B0, `(.L_x_1827) ;  /* 0x0000015000007945 */ /* 0x000fe20003800200 */
[----:B0-----:R-:W-:Y:S01]  /*3cd0*/  @!P0 FMUL R5, R5, 1.175494350822287508e-38 ;  /* 0x0080000005058820 */ /* 0x001fe20000400000 */
[----:B------:R-:W-:-:S04]  /*3ce0*/  MOV R0, 0x80 ;  /* 0x0000008000007802 */ /* 0x000fc80000000f00 */
        /* <DEDUP_REMOVED lines=10> */
.L_x_1829:
[----:B------:R-:W-:-:S04]  /*3d90*/  SHF.R.U32.HI R0, RZ, 0x14, R5 ;  /* 0x00000014ff007819 */ /* 0x000fc80000011605 */
[----:B------:R-:W-:-:S04]  /*3da0*/  LOP3.LUT R0, R0, 0x1, RZ, 0xc0, !PT ;  /* 0x0000000100007812 */ /* 0x000fc800078ec0ff */
[----:B------:R-:W-:-:S04]  /*3db0*/  IADD3 R0, PT, PT, R5, 0x487ffff, R0 ;  /* 0x0487ffff05007810 */ /* 0x000fc80007ffe000 */
[----:B------:R-:W-:-:S04]  /*3dc0*/  SHF.R.U32.HI R0, RZ, 0x14, R0 ;  /* 0x00000014ff007819 */ /* 0x000fc80000011600 */
[----:B------:R-:W-:-:S07]  /*3dd0*/  LOP3.LUT R4, R0, 0xff, RZ, 0xc0, !PT ;  /* 0x000000ff00047812 */ /* 0x000fce00078ec0ff */
.L_x_1830:
[----:B------:R-:W-:-:S04]  /*3de0*/  SHF.R.U32.HI R5, RZ, 0x18, R5 ;  /* 0x00000018ff057819 */ /* 0x000fc80000011605 */
[----:B------:R-:W-:-:S04]  /*3df0*/  LOP3.LUT R4, R4, 0x80, R5, 0xf8, !PT ;  /* 0x0000008004047812 */ /* 0x000fc800078ef805 */
[----:B------:R-:W-:-:S07]  /*3e00*/  PRMT R0, R4, 0x7610, R0 ;  /* 0x0000761004007816 */ /* 0x000fce0000000000 */
.L_x_1828:
[----:B------:R-:W-:Y:S05]  /*3e10*/  BSYNC.RECONVERGENT B0 ;  /* 0x0000000000007941 */ /* 0x000fea0003800200 */
.L_x_1827:
[----:B------:R0:W-:Y:S01]  /*3e20*/  STG.E.U8 desc[UR36][R2.64], R0 ;  /* 0x0000000002007986 */ /* 0x0001e2000c101124 */
[----:B------:R-:W-:Y:S05]  /*3e30*/  BRA `(.L_x_1808) ;  /* 0x0000000400507947 */ /* 0x000fea0003800000 */
.L_x_1825:
        /* <DEDUP_REMOVED lines=10> */
[----:B------:R-:W-:-:S04]  /*3ee0*/  IMAD.MOV.U32 R0, RZ, RZ, 0x80 ;  /* 0x00000080ff007424 */ /* 0x000fc800078e00ff */
        /* <DEDUP_REMOVED lines=10> */
.L_x_1833:
[----:B------:R-:W-:-:S04]  /*3f90*/  SHF.R.U32.HI R0, RZ, 0x15, R5 ;  /* 0x00000015ff007819 */ /* 0x000fc80000011605 */
[----:B------:R-:W-:-:S04]  /*3fa0*/  LOP3.LUT R0, R0, 0x1, RZ, 0xc0, !PT ;  /* 0x0000000100007812 */ /* 0x000fc800078ec0ff */
[----:B------:R-:W-:-:S04]  /*3fb0*/  IADD3 R0, PT, PT, R5, 0x88fffff, R0 ;  /* 0x088fffff05007810 */ /* 0x000fc80007ffe000 */
[----:B------:R-:W-:-:S04]  /*3fc0*/  SHF.R.U32.HI R0, RZ, 0x15, R0 ;  /* 0x00000015ff007819 */ /* 0x000fc80000011600 */
[----:B------:R-:W-:-:S07]  /*3fd0*/  LOP3.LUT R4, R0, 0xff, RZ, 0xc0, !PT ;  /* 0x000000ff00047812 */ /* 0x000fce00078ec0ff */
.L_x_1834:
[----:B------:R-:W-:-:S04]  /*3fe0*/  SHF.R.U32.HI R5, RZ, 0x18, R5 ;  /* 0x00000018ff057819 */ /* 0x000fc80000011605 */
[----:B------:R-:W-:-:S04]  /*3ff0*/  LOP3.LUT R4, R4, 0x80, R5, 0xf8, !PT ;  /* 0x0000008004047812 */ /* 0x000fc800078ef805 */
[----:B------:R-:W-:-:S07]  /*4000*/  PRMT R0, R4, 0x7610, R0 ;  /* 0x0000761004007816 */ /* 0x000fce0000000000 */
.L_x_1832:
[----:B------:R-:W-:Y:S05]  /*4010*/  BSYNC.RECONVERGENT B0 ;  /* 0x0000000000007941 */ /* 0x000fea0003800200 */
.L_x_1831:
[----:B------:R0:W-:Y:S01]  /*4020*/  STG.E.U8 desc[UR36][R2.64], R0 ;  /* 0x0000000002007986 */ /* 0x0001e2000c101124 */
[----:B------:R-:W-:Y:S05]  /*4030*/  BRA `(.L_x_1808) ;  /* 0x0000000000d07947 */ /* 0x000fea0003800000 */
.L_x_1824:
[----:B------:R-:W-:-:S09]  /*4040*/  UISETP.NE.AND UP0, UPT, UR4, 0x1c, UPT ;  /* 0x0000001c0400788c */ /* 0x000fd2000bf05270 */
[----:B------:R-:W-:Y:S05]  /*4050*/  BRA.U !UP0, `(.L_x_1835) ;  /* 0x0000000108c07547 */ /* 0x000fea000b800000 */
[----:B------:R-:W-:-:S09]  /*4060*/  UISETP.NE.AND UP0, UPT, UR4, 0x1d, UPT ;  /* 0x0000001d0400788c */ /* 0x000fd2000bf05270 */
[----:B------:R-:W-:Y:S05]  /*4070*/  BRA.U !UP0, `(.L_x_1836) ;  /* 0x0000000108ac7547 */ /* 0x000fea000b800000 */
[----:B------:R-:W-:-:S09]  /*4080*/  UISETP.NE.AND UP0, UPT, UR4, 0x2c, UPT ;  /* 0x0000002c0400788c */ /* 0x000fd2000bf05270 */
[----:B------:R-:W-:Y:S05]  /*4090*/  BRA.U !UP0, `(.L_x_1837) ;  /* 0x0000000108447547 */ /* 0x000fea000b800000 */
.L_x_1807:
[----:B------:R-:W-:Y:S01]  /*40a0*/  MOV R0, 0x0 ;  /* 0x0000000000007802 */ /* 0x000fe20000000f00 */
[----:B------:R-:W0:Y:S01]  /*40b0*/  LDCU.64 UR6, c[0x4][0x158] ;  /* 0x01002b00ff0677ac */ /* 0x000e220008000a00 */
[----:B------:R-:W-:Y:S02]  /*40c0*/  HFMA2 R12, -RZ, RZ, 0, 5.9604644775390625e-08 ;  /* 0x00000001ff0c7431 */ /* 0x000fe400000001ff */
[----:B-1----:R-:W-:Y:S01]  /*40d0*/  IMAD.MOV.U32 R8, RZ, RZ, 0x65 ;  /* 0x00000065ff087424 */ /* 0x002fe200078e00ff */
        /* <DEDUP_REMOVED lines=12> */
.L_x_1838:
[----:B------:R-:W-:Y:S05]  /*41a0*/  BRA `(.L_x_1808) ;  /* 0x0000000000747947 */ /* 0x000fea0003800000 */
.L_x_1837:
        /* <DEDUP_REMOVED lines=9> */
[----:B0-----:R-:W-:-:S04]  /*4240*/  SHF.R.U32.HI R4, RZ, 0x17, R6 ;  /* 0x00000017ff047819 */ /* 0x001fc80000011606 */
        /* <DEDUP_REMOVED lines=14> */
.L_x_1836:
[----:B-1----:R-:W1:Y:S02]  /*4330*/  F2I.U64.F64.TRUNC R8, R8 ;  /* 0x0000000800087311 */ /* 0x002e64000030d800 */
[----:B-1----:R1:W-:Y:S01]  /*4340*/  STG.E.64 desc[UR36][R2.64], R8 ;  /* 0x0000000802007986 */ /* 0x0023e2000c101b24 */
[----:B------:R-:W-:Y:S05]  /*4350*/  BRA `(.L_x_1808) ;  /* 0x0000000000087947 */ /* 0x000fea0003800000 */
.L_x_1835:
[----:B-1----:R-:W1:Y:S02]  /*4360*/  F2I.U32.F64.TRUNC R9, R8 ;  /* 0x0000000800097311 */ /* 0x002e64000030d000 */
[----:B-1----:R1:W-:Y:S02]  /*4370*/  STG.E desc[UR36][R2.64], R9 ;  /* 0x0000000902007986 */ /* 0x0023e4000c101924 */
.L_x_1808:
[----:B------:R-:W-:-:S07]  /*4380*/  IADD3 R17, PT, PT, R17, 0x80, RZ ;  /* 0x0000008011117810 */ /* 0x000fce0007ffe0ff */
.L_x_1766:
[----:B------:R-:W-:Y:S05]  /*4390*/  BSYNC.RECONVERGENT B6 ;  /* 0x0000000000067941 */ /* 0x000fea0003800200 */
.L_x_1765:
[----:B------:R-:W5:Y:S01]  /*43a0*/  LDCU UR4, c[0x0][0x380] ;  /* 0x00007000ff0477ac */ /* 0x000f620008000800 */
[----:B------:R-:W-:Y:S01]  /*43b0*/  BSSY.RECONVERGENT B6, `(.L_x_1839) ;  /* 0x0000427000067945 */ /* 0x000fe20003800200 */
[----:B-----5:R-:W-:-:S13]  /*43c0*/  ISETP.GE.AND P0, PT, R17, UR4, PT ;  /* 0x0000000411007c0c */ /* 0x020fda000bf06270 */
[----:B------:R-:W-:Y:S05]  /*43d0*/  @P0 BRA `(.L_x_1840) ;  /* 0x0000004000900947 */ /* 0x000fea0003800000 */
[----:B------:R-:W5:Y:S01]  /*43e0*/  LDCU UR4, c[0x0][0x388] ;  /* 0x00007100ff0477ac */ /* 0x000f620008000800 */
[----:B01----:R-:W-:Y:S02]  /*43f0*/  IMAD.MOV.U32 R0, RZ, RZ, RZ ;  /* 0x000000ffff007224 */ /* 0x003fe400078e00ff */
[----:B--234-:R-:W-:Y:S01]  /*4400*/  IMAD.MOV.U32 R2, RZ, RZ, RZ ;  /* 0x000000ffff027224 */ /* 0x01cfe200078e00ff */
[----:B-----5:R-:W-:-:S09]  /*4410*/  UISETP.NE.AND UP0, UPT, UR4, URZ, UPT ;  /* 0x000000ff0400728c */ /* 0x020fd2000bf05270 */
        /* <DEDUP_REMOVED lines=299> */
.L_x_1841:
        /* <DEDUP_REMOVED lines=16> */
[----:B--2---:R1:W2:Y:S02]  /*57d0*/  I2F.F64.S16 R6, R4 ;  /* 0x0000000400067312 */ /* 0x0042a40000101c00 */
[----:B-12---:R-:W-:Y:S05]  /*57e0*/  BRA `(.L_x_1848) ;  /* 0x0000000c00707947 */ /* 0x006fea0003800000 */
.L_x_1846:
[----:B------:R-:W2:Y:S02]  /*57f0*/  LDG.E.U8 R4, desc[UR36][R4.64] ;  /* 0x0000002404047981 */ /* 0x000ea4000c1e1100 */
[----:B--2---:R1:W2:Y:S02]  /*5800*/  I2F.F64.U16 R6, R4 ;  /* 0x0000000400067312 */ /* 0x0042a40000101800 */
[----:B-12---:R-:W-:Y:S05]  /*5810*/  BRA `(.L_x_1848) ;  /* 0x0000000c00647947 */ /* 0x006fea0003800000 */
.L_x_1845:
[----:B------:R-:W-:-:S09]  /*5820*/  UISETP.NE.AND UP0, UPT, UR4, 0x2, UPT ;  /* 0x000000020400788c */ /* 0x000fd2000bf05270 */
[----:B------:R-:W-:Y:S05]  /*5830*/  BRA.U !UP0, `(.L_x_1849) ;  /* 0x0000000108287547 */ /* 0x000fea000b800000 */
[----:B------:R-:W-:-:S09]  /*5840*/  UISETP.NE.AND UP0, UPT, UR4, 0x3, UPT ;  /* 0x000000030400788c */ /* 0x000fd2000bf05270 */
[----:B------:R-:W-:Y:S05]  /*5850*/  BRA.U !UP0, `(.L_x_1850) ;  /* 0x0000000108147547 */ /* 0x000fea000b800000 */
[----:B------:R-:W-:-:S09]  /*5860*/  UISETP.NE.AND UP0, UPT, UR4, 0x4, UPT ;  /* 0x000000040400788c */ /* 0x000fd2000bf05270 */
[----:B------:R-:W-:Y:S05]  /*5870*/  BRA.U UP0, `(.L_x_1847) ;  /* 0x0000000900f07547 */ /* 0x000fea000b800000 */
[----:B------:R-:W2:Y:S02]  /*5880*/  LDG.E.64 R6, desc[UR36][R4.64] ;  /* 0x0000002404067981 */ /* 0x000ea4000c1e1b00 */
[----:B--2---:R-:W1:Y:S02]  /*5890*/  I2F.F64.S64 R6, R6 ;  /* 0x0000000600067312 */ /* 0x004e640000301c00 */
[----:B-1----:R-:W-:Y:S05]  /*58a0*/  BRA `(.L_x_1848) ;  /* 0x0000000c00407947 */ /* 0x002fea0003800000 */
.L_x_1850:
[----:B------:R-:W2:Y:S02]  /*58b0*/  LDG.E R4, desc[UR36][R4.64] ;  /* 0x0000002404047981 */ /* 0x000ea4000c1e1900 */
[----:B--2---:R1:W2:Y:S02]  /*58c0*/  I2F.F64 R6, R4 ;  /* 0x0000000400067312 */ /* 0x0042a40000201c00 */
[----:B-12---:R-:W-:Y:S05]  /*58d0*/  BRA `(.L_x_1848) ;  /* 0x0000000c00347947 */ /* 0x006fea0003800000 */
.L_x_1849:
[----:B------:R-:W2:Y:S02]  /*58e0*/  LDG.E.U16 R4, desc[UR36][R4.64] ;  /* 0x0000002404047981 */ /* 0x000ea4000c1e1500 */
[----:B--2---:R1:W2:Y:S02]  /*58f0*/  I2F.F64.S16 R6, R4 ;  /* 0x0000000400067312 */ /* 0x0042a40000101c00 */
[----:B-12---:R-:W-:Y:S05]  /*5900*/  BRA `(.L_x_1848) ;  /* 0x0000000c00287947 */ /* 0x006fea0003800000 */
.L_x_1844:
        /* <DEDUP_REMOVED lines=8> */
[----:B------:R-:W0:Y:S02]  /*5990*/  F2F.F64.F32 R6, R6 ;  /* 0x0000000600067310 */ /* 0x000e240000201800 */
[----:B0-----:R-:W-:Y:S05]  /*59a0*/  BRA `(.L_x_1848) ;  /* 0x0000000c00007947 */ /* 0x001fea0003800000 */
.L_x_1852:
[----:B------:R-:W2:Y:S02]  /*59b0*/  LDG.E.U16 R0, desc[UR36][R4.64] ;  /* 0x0000002404007981 */ /* 0x000ea4000c1e1500 */
[----:B--2---:R-:W-:-:S05]  /*59c0*/  HADD2.F32 R0, -RZ, R0.H0_H0 ;  /* 0x20000000ff007230 */ /* 0x004fca0000004100 */
[----:B------:R-:W-:-:S04]  /*59d0*/  FMUL.FTZ R0, R0, 1 ;  /* 0x3f80000000007820 */ /* 0x000fc80000410000 */
[----:B------:R0:W1:Y:S02]  /*59e0*/  F2F.F64.F32 R6, R0 ;  /* 0x0000000000067310 */ /* 0x0000640000201800 */
[----:B01----:R-:W-:Y:S05]  /*59f0*/  BRA `(.L_x_1848) ;  /* 0x0000000800ec7947 */ /* 0x003fea0003800000 */
.L_x_1851:
        /* <DEDUP_REMOVED lines=10> */
.L_x_1854:
[----:B------:R-:W2:Y:S02]  /*5aa0*/  LDG.E.U16 R4, desc[UR36][R4.64] ;  /* 0x0000002404047981 */ /* 0x000ea4000c1e1500 */
[----:B--2---:R-:W-:-:S05]  /*5ab0*/  HADD2.F32 R0, -RZ, R4.H0_H0 ;  /* 0x20000004ff007230 */ /* 0x004fca0000004100 */
[----:B------:R-:W-:-:S04]  /*5ac0*/  FMUL.FTZ R0, R0, 1 ;  /* 0x3f80000000007820 */ /* 0x000fc80000410000 */
[----:B------:R0:W1:Y:S02]  /*5ad0*/  F2F.F64.F32 R6, R0 ;  /* 0x0000000000067310 */ /* 0x0000640000201800 */
[----:B01----:R-:W-:Y:S05]  /*5ae0*/  BRA `(.L_x_1848) ;  /* 0x0000000800b07947 */ /* 0x003fea0003800000 */
.L_x_1853:
[----:B------:R0:W5:Y:S01]  /*5af0*/  LDG.E.64 R6, desc[UR36][R4.64] ;  /* 0x0000002404067981 */ /* 0x000162000c1e1b00 */
[----:B------:R-:W-:Y:S05]  /*5b00*/  BRA `(.L_x_1848) ;  /* 0x0000000800a87947 */ /* 0x000fea0003800000 */
.L_x_1843:
        /* <DEDUP_REMOVED lines=9> */
[----:B------:R-:W-:Y:S02]  /*5ba0*/  MOV R6, RZ ;  /* 0x000000ff00067202 */ /* 0x000fe40000000f00 */
[----:B--2---:R-:W-:-:S04]  /*5bb0*/  ISETP.NE.AND P0, PT, R4, RZ, PT ;  /* 0x000000ff0400720c */ /* 0x004fc80003f05270 */
[----:B------:R-:W-:Y:S01]  /*5bc0*/  FSEL R7, RZ, 1.875, !P0 ;  /* 0x3ff00000ff077808 */ /* 0x000fe20004000000 */
[----:B------:R-:W-:Y:S08]  /*5bd0*/  BRA `(.L_x_1848) ;  /* 0x0000000800747947 */ /* 0x000ff00003800000 */
.L_x_1857:
[----:B------:R3:W5:Y:S01]  /*5be0*/  LDG.E.64 R6, desc[UR36][R4.64] ;  /* 0x0000002404067981 */ /* 0x000762000c1e1b00 */
[----:B------:R-:W-:Y:S05]  /*5bf0*/  BRA `(.L_x_1848) ;  /* 0x00000008006c7947 */ /* 0x000fea0003800000 */
.L_x_1856:
        /* <DEDUP_REMOVED lines=23> */
[----:B------:R-:W-:-:S05]  /*5d70*/  LOP3.LUT R3, R3, 0x80000000, R0, 0xf8, !PT ;  /* 0x8000000003037812 */ /* 0x000fca00078ef800 */
[----:B------:R-:W-:-:S04]  /*5d80*/  FMUL.FTZ R3, R3, 1 ;  /* 0x3f80000003037820 */ /* 0x000fc80000410000 */
[----:B------:R3:W4:Y:S02]  /*5d90*/  F2F.F64.F32 R6, R3 ;  /* 0x0000000300067310 */ /* 0x0007240000201800 */
[----:B---34-:R-:W-:Y:S05]  /*5da0*/  BRA `(.L_x_1848) ;  /* 0x0000000800007947 */ /* 0x018fea0003800000 */
.L_x_1859:
[----:B------:R-:W2:Y:S02]  /*5db0*/  LDG.E.U8 R4, desc[UR36][R4.64] ;  /* 0x0000002404047981 */ /* 0x000ea4000c1e1100 */
[C---:B--2---:R-:W-:Y:S01]  /*5dc0*/  IMAD.SHL.U32 R0, R4.reuse, 0x2000000, RZ ;  /* 0x0200000004007824 */ /* 0x044fe200078e00ff */
[----:B------:R-:W-:-:S04]  /*5dd0*/  SHF.L.U32 R6, R4, 0x8, RZ ;  /* 0x0000000804067819 */ /* 0x000fc800000006ff */
        /* <DEDUP_REMOVED lines=8> */
[----:B------:R-:W-:-:S05]  /*5e60*/  LOP3.LUT R0, R0, 0x80000000, R3, 0xf8, !PT ;  /* 0x8000000000007812 */ /* 0x000fca00078ef803 */
[----:B------:R-:W-:-:S04]  /*5e70*/  FMUL.FTZ R0, R0, 1 ;  /* 0x3f80000000007820 */ /* 0x000fc80000410000 */
[----:B------:R3:W4:Y:S02]  /*5e80*/  F2F.F64.F32 R6, R0 ;  /* 0x0000000000067310 */ /* 0x0007240000201800 */
[----:B---34-:R-:W-:Y:S05]  /*5e90*/  BRA `(.L_x_1848) ;  /* 0x0000000400c47947 */ /* 0x018fea0003800000 */
.L_x_1858:
[----:B------:R-:W2:Y:S02]  /*5ea0*/  LDG.E.U16 R0, desc[UR36][R4.64] ;  /* 0x0000002404007981 */ /* 0x000ea4000c1e1500 */
[----:B--2---:R-:W-:-:S04]  /*5eb0*/  IMAD.U32 R0, R0, 0x10000, RZ ;  /* 0x0001000000007824 */ /* 0x004fc800078e00ff */
[----:B------:R-:W-:-:S04]  /*5ec0*/  FMUL.FTZ R0, R0, 1 ;  /* 0x3f80000000007820 */ /* 0x000fc80000410000 */
[----:B------:R3:W4:Y:S02]  /*5ed0*/  F2F.F64.F32 R6, R0 ;  /* 0x0000000000067310 */ /* 0x0007240000201800 */
[----:B---34-:R-:W-:Y:S05]  /*5ee0*/  BRA `(.L_x_1848) ;  /* 0x0000000400b07947 */ /* 0x018fea0003800000 */
.L_x_1855:
        /* <DEDUP_REMOVED lines=9> */
[----:B--2---:R1:W2:Y:S02]  /*5f80*/  I2F.F64.U16 R6, R4 ;  /* 0x0000000400067312 */ /* 0x0042a40000101800 */
[----:B-12---:R-:W-:Y:S05]  /*5f90*/  BRA `(.L_x_1848) ;  /* 0x0000000400847947 */ /* 0x006fea0003800000 */
.L_x_1862:
        /* <DEDUP_REMOVED lines=21> */
.L_x_1864:
[----:B------:R-:W-:Y:S05]  /*60f0*/  BSYNC.RECONVERGENT B0 ;  /* 0x0000000000007941 */ /* 0x000fea0003800200 */
.L_x_1863:
[----:B------:R-:W-:Y:S01]  /*6100*/  IMAD.SHL.U32 R0, R0, 0x100000, RZ ;  /* 0x0010000000007824 */ /* 0x000fe200078e00ff */
[----:B------:R-:W-:-:S04]  /*6110*/  LEA R3, R3, 0x3b800000, 0x17 ;  /* 0x3b80000003037811 */ /* 0x000fc800078eb8ff */
[----:B------:R-:W-:-:S05]  /*6120*/  LOP3.LUT R0, R3, R0, R7, 0xfe, !PT ;  /* 0x0000000003007212 */ /* 0x000fca00078efe07 */
[----:B------:R-:W-:-:S04]  /*6130*/  FMUL.FTZ R0, R0, 1 ;  /* 0x3f80000000007820 */ /* 0x000fc80000410000 */
[----:B------:R1:W2:Y:S02]  /*6140*/  F2F.F64.F32 R6, R0 ;  /* 0x0000000000067310 */ /* 0x0002a40000201800 */
[----:B-12---:R-:W-:Y:S05]  /*6150*/  BRA `(.L_x_1848) ;  /* 0x0000000400147947 */ /* 0x006fea0003800000 */
.L_x_1861:
[----:B------:R-:W2:Y:S01]  /*6160*/  LDG.E.U8 R4, desc[UR36][R4.64] ;  /* 0x0000002404047981 */ /* 0x000ea2000c1e1100 */
[----:B------:R-:W-:Y:S02]  /*6170*/  CS2R R6, SRZ ;  /* 0x0000000000067805 */ /* 0x000fe4000001ff00 */
[----:B--2---:R-:W-:-:S13]  /*6180*/  ISETP.NE.AND P0, PT, R4, RZ, PT ;  /* 0x000000ff0400720c */ /* 0x004fda0003f05270 */
[----:B------:R-:W-:Y:S05]  /*6190*/  @!P0 BRA `(.L_x_1848) ;  /* 0x0000000400048947 */ /* 0x000fea0003800000 */
[----:B------:R-:W-:-:S13]  /*61a0*/  ISETP.NE.AND P0, PT, R4, 0x80, PT ;  /* 0x000000800400780c */ /* 0x000fda0003f05270 */
[----:B------:R-:W-:Y:S01]  /*61b0*/  @!P0 IMAD.MOV.U32 R6, RZ, RZ, 0x20000000 ;  /* 0x20000000ff068424 */ /* 0x000fe200078e00ff */
        /* <DEDUP_REMOVED lines=15> */
.L_x_1866:
[----:B------:R-:W-:Y:S05]  /*62b0*/  BSYNC.RECONVERGENT B0 ;  /* 0x0000000000007941 */ /* 0x000fea0003800200 */
.L_x_1865:
[----:B------:R-:W-:Y:S02]  /*62c0*/  SHF.L.U32 R0, R0, 0x15, RZ ;  /* 0x0000001500007819 */ /* 0x000fe400000006ff */
[----:B------:R-:W-:-:S04]  /*62d0*/  LEA R3, R3, 0x37800000, 0x17 ;  /* 0x3780000003037811 */ /* 0x000fc800078eb8ff */
[----:B------:R-:W-:-:S05]  /*62e0*/  LOP3.LUT R0, R3, R0, R7, 0xfe, !PT ;  /* 0x0000000003007212 */ /* 0x000fca00078efe07 */
[----:B------:R-:W-:-:S04]  /*62f0*/  FMUL.FTZ R0, R0, 1 ;  /* 0x3f80000000007820 */ /* 0x000fc80000410000 */
[----:B------:R1:W2:Y:S02]  /*6300*/  F2F.F64.F32 R6, R0 ;  /* 0x0000000000067310 */ /* 0x0002a40000201800 */
[----:B-12---:R-:W-:Y:S05]  /*6310*/  BRA `(.L_x_1848) ;  /* 0x0000000000a47947 */ /* 0x006fea0003800000 */
.L_x_1860:
        /* <DEDUP_REMOVED lines=8> */
[----:B------:R-:W-:Y:S01]  /*63a0*/  IMAD.MOV.U32 R7, RZ, RZ, 0x38000000 ;  /* 0x38000000ff077424 */ /* 0x000fe200078e00ff */
[----:B--2---:R-:W-:-:S13]  /*63b0*/  ISETP.NE.AND P0, PT, R0, RZ, PT ;  /* 0x000000ff0000720c */ /* 0x004fda0003f05270 */
[----:B------:R-:W-:Y:S05]  /*63c0*/  @!P0 BRA `(.L_x_1848) ;  /* 0x0000000000788947 */ /* 0x000fea0003800000 */
[----:B------:R-:W-:-:S13]  /*63d0*/  ISETP.NE.AND P0, PT, R0, 0xff, PT ;  /* 0x000000ff0000780c */ /* 0x000fda0003f05270 */
[----:B------:R-:W-:Y:S01]  /*63e0*/  @P0 SHF.L.U32 R0, R0, 0x17, RZ ;  /* 0x0000001700000819 */ /* 0x000fe200000006ff */
[----:B------:R-:W-:Y:S02]  /*63f0*/  @!P0 IMAD.MOV.U32 R6, RZ, RZ, 0x20000000 ;  /* 0x20000000ff068424 */ /* 0x000fe400078e00ff */
[----:B------:R-:W-:Y:S02]  /*6400*/  @!P0 IMAD.MOV.U32 R7, RZ, RZ, 0x7ff80000 ;  /* 0x7ff80000ff078424 */ /* 0x000fe400078e00ff */
[----:B------:R-:W-:-:S04]  /*6410*/  @P0 FMUL.FTZ R0, R0, 1 ;  /* 0x3f80000000000820 */ /* 0x000fc80000410000 */
[----:B------:R3:W4:Y:S02]  /*6420*/  @P0 F2F.F64.F32 R6, R0 ;  /* 0x0000000000060310 */ /* 0x0007240000201800 */
[----:B---34-:R-:W-:Y:S05]  /*6430*/  BRA `(.L_x_1848) ;  /* 0x00000000005c7947 */ /* 0x018fea0003800000 */
.L_x_1847:
        /* <DEDUP_REMOVED lines=16> */
.L_x_1869:
[----:B------:R-:W-:Y:S01]  /*6540*/  CS2R R6, SRZ ;  /* 0x0000000000067805 */ /* 0x000fe2000001ff00 */
[----:B------:R-:W-:Y:S06]  /*6550*/  BRA `(.L_x_1848) ;  /* 0x0000000000147947 */ /* 0x000fec0003800000 */
.L_x_1868:
[----:B------:R-:W2:Y:S02]  /*6560*/  LDG.E.64 R6, desc[UR36][R4.64] ;  /* 0x0000002404067981 */ /* 0x000ea4000c1e1b00 */
[----:B--2---:R-:W3:Y:S02]  /*6570*/  I2F.F64.U64 R6, R6 ;  /* 0x0000000600067312 */ /* 0x004ee40000301800 */
[----:B---3--:R-:W-:Y:S05]  /*6580*/  BRA `(.L_x_1848) ;  /* 0x0000000000087947 */ /* 0x008fea0003800000 */
.L_x_1867:
[----:B------:R-:W2:Y:S02]  /*6590*/  LDG.E R4, desc[UR36][R4.64] ;  /* 0x0000002404047981 */ /* 0x000ea4000c1e1900 */
[----:B--2---:R1:W2:Y:S02]  /*65a0*/  I2F.F64.U32 R6, R4 ;  /* 0x0000000400067312 */ /* 0x0042a40000201800 */
.L_x_1848:
[----:B------:R-:W-:Y:S05]  /*65b0*/  BSYNC.RECONVERGENT B7 ;  /* 0x0000000000077941 */ /* 0x000fea0003800200 */
.L_x_1842:
[----:B--2--5:R-:W2:Y:S01]  /*65c0*/  DSETP.NEU.AND P0, PT, |R6|, +INF , PT ;  /* 0x7ff000000600742a */ /* 0x024ea20003f0d200 */
[----:B------:R-:W-:Y:S04]  /*65d0*/  BSSY.RECONVERGENT B2, `(.L_x_1870) ;  /* 0x0000036000027945 */ /* 0x000fe80003800200 */
[----:B--2---:R-:W-:Y:S05]  /*65e0*/  @!P0 BRA `(.L_x_1871) ;  /* 0x0000000000c88947 */ /* 0x004fea0003800000 */
        /* <DEDUP_REMOVED lines=8> */
[----:B------:R-:W2:Y:S01]  /*6670*/  DMUL R8, R6, UR4 ;  /* 0x0000000406087c28 */ /* 0x000ea20008000000 */
[----:B------:R-:W-:-:S15]  /*6680*/  UMOV UR4, 0x54442d18 ;  /* 0x54442d1800047882 */ /* 0x000fde0000000000 */
[----:B------:R-:W-:-:S15]  /*6690*/  NOP ;  /* 0x0000000000007918 */ /* 0x000fde0000000000 */
[----:B------:R-:W-:-:S15]  /*66a0*/  NOP ;  /* 0x0000000000007918 */ /* 0x000fde0000000000 */
[----:B------:R-:W-:-:S15]  /*66b0*/  NOP ;  /* 0x0000000000007918 */ /* 0x000fde0000000000 */
[----:B------:R-:W-:-:S03]  /*66c0*/  NOP ;  /* 0x0000000000007918 */ /* 0x000fc60000000000 */
[----:B--2---:R-:W0:Y:S01]  /*66d0*/  F2I.F64 R8, R8 ;  /* 0x0000000800087311 */ /* 0x004e220000301100 */
[----:B------:R-:W-:-:S15]  /*66e0*/  UMOV UR5, 0x3ff921fb ;  /* 0x3ff921fb00057882 */ /* 0x000fde0000000000 */
[----:B------:R-:W-:-:S15]  /*66f0*/  NOP ;  /* 0x0000000000007918 */ /* 0x000fde0000000000 */
[----:B------:R-:W-:-:S15]  /*6700*/  NOP ;  /* 0x0000000000007918 */ /* 0x000fde0000000000 */
[----:B------:R-:W-:-:S15]  /*6710*/  NOP ;  /* 0x0000000000007918 */ /* 0x000fde0000000000 */
[----:B------:R-:W-:-:S03]  /*6720*/  NOP ;  /* 0x0000000000007918 */ /* 0x000fc60000000000 */
[----:B01-3--:R-:W0:-:S15]  /*6730*/  I2F.F64 R4, R8 ;  /* 0x0000000800047312 */ /* 0x00be1e0000201c00 */
        /* <DEDUP_REMOVED lines=20> */
[----:B------:R-:W-:Y:S02]  /*6880*/  MOV R5, R7 ;  /* 0x0000000700057202 */ /* 0x000fe40000000f00 */
[----:B------:R-:W-:-:S07]  /*6890*/  MOV R14, 0x68b0 ;  /* 0x000068b0000e7802 */ /* 0x000fce0000000f00 */
[----:B------:R-:W-:Y:S05]  /*68a0*/  CALL.REL.NOINC `($_ZN2at6native18elementwise_kernelILi128ELi4EZNS0_15gpu_kernel_implIZZZNS0_15tan_kernel_cudaERNS_18TensorIteratorBaseEENKUlvE0_clEvENKUlvE_clEvEUldE_EEvS4_RKT_EUliE_EEviT1_$__internal_trig_reduction_slowpathd) ;  /* 0x000000a0009c7944 */ /* 0x000fea0003c00000 */
[----:B------:R-:W-:Y:S02]  /*68b0*/  IMAD.MOV.U32 R4, RZ, RZ, R10 ;  /* 0x000000ffff047224 */ /* 0x000fe400078e000a */
[----:B------:R-:W-:-:S07]  /*68c0*/  IMAD.MOV.U32 R5, RZ, RZ, R11 ;  /* 0x000000ffff057224 */ /* 0x000fce00078e000b */
.L_x_1873:
[----:B------:R-:W-:Y:S05]  /*68d0*/  BSYNC.RECONVERGENT B3 ;  /* 0x0000000000037941 */ /* 0x000fea0003800200 */
.L_x_1872:
[----:B------:R-:W-:-:S04]  /*68e0*/  LOP3.LUT R8, R8, 0x1, RZ, 0xc0, !PT ;  /* 0x0000000108087812 */ /* 0x000fc800078ec0ff */
[----:B------:R-:W-:Y:S01]  /*68f0*/  ISETP.NE.U32.AND P0, PT, R8, 0x1, PT ;  /* 0x000000010800780c */ /* 0x000fe20003f05070 */
[----:B------:R-:W-:-:S12]  /*6900*/  BRA `(.L_x_1874) ;  /* 0x0000000000087947 */ /* 0x000fd80003800000 */
.L_x_1871:
[----:B01-3--:R0:W1:Y:S02]  /*6910*/  DMUL R4, RZ, R6 ;  /* 0x00000006ff047228 */ /* 0x00b0640000000000 */
[----:B01----:R-:W-:-:S13]  /*6920*/  PLOP3.LUT P0, PT, PT, PT, PT, 0x80, 0x8 ;  /* 0x000000000008781c */ /* 0x003fda0003f0f070 */
.L_x_1874:
[----:B------:R-:W-:Y:S05]  /*6930*/  BSYNC.RECONVERGENT B2 ;  /* 0x0000000000027941 */ /* 0x000fea0003800200 */
.L_x_1870:
[----:B------:R-:W-:Y:S01]  /*6940*/  MOV R8, 0x5b27ebb1 ;  /* 0x5b27ebb100087802 */ /* 0x000fe20000000f00 */
[----:B------:R-:W-:Y:S01]  /*6950*/  IMAD.MOV.U32 R9, RZ, RZ, 0x3ef9757c ;  /* 0x3ef9757cff097424 */ /* 0x000fe200078e00ff */
[----:B------:R-:W-:Y:S01]  /*6960*/  UMOV UR4, 0x2799bcb9 ;  /* 0x2799bcb900047882 */ /* 0x000fe20000000000 */
        /* <DEDUP_REMOVED lines=117> */
[----:B------:R-:W-:-:S15]  /*70c0*/  IMAD.MOV.U32 R4, RZ, RZ, RZ ;  /* 0x000000ffff047224 */ /* 0x000fde00078e00ff */
        /* <DEDUP_REMOVED lines=30> */
.L_x_1876:
[----:B------:R-:W-:Y:S05]  /*72b0*/  BSYNC.RECONVERGENT B0 ;  /* 0x0000000000007941 */ /* 0x000fea0003800200 */
.L_x_1875:
[----:B------:R-:W2:Y:S01]  /*72c0*/  LDCU.64 UR6, c[0x0][0x580] ;  /* 0x0000b000ff0677ac */ /* 0x000ea20008000a00 */
[----:B------:R-:W-:-:S04]  /*72d0*/  UPRMT UR4, UR42, 0x9910, URZ ;  /* 0x000099102a047896 */ /* 0x000fc800080000ff */
[----:B------:R-:W-:Y:S01]  /*72e0*/  UISETP.GT.AND UP0, UPT, UR4, 0x9, UPT ;  /* 0x000000090400788c */ /* 0x000fe2000bf04270 */
[----:B--2---:R-:W-:-:S04]  /*72f0*/  IADD3 R2, P0, PT, R2, UR6, RZ ;  /* 0x0000000602027c10 */ /* 0x004fc8000ff1e0ff */
        /* <DEDUP_REMOVED lines=13> */
.L_x_1880:
[----:B-1----:R-:W0:Y:S02]  /*73d0*/  F2I.S64.F64.TRUNC R8, R8 ;  /* 0x0000000800087311 */ /* 0x002e24000030d900 */
[----:B0-----:R-:W-:-:S05]  /*73e0*/  IMAD.MOV.U32 R5, RZ, RZ, R8 ;  /* 0x000000ffff057224 */ /* 0x001fca00078e0008 */
[----:B------:R0:W-:Y:S01]  /*73f0*/  STG.E.U8 desc[UR36][R2.64], R5 ;  /* 0x0000000502007986 */ /* 0x0001e2000c101124 */
[----:B------:R-:W-:Y:S05]  /*7400*/  BRA `(.L_x_1882) ;  /* 0x0000001000807947 */ /* 0x000fea0003800000 */
.L_x_1879:
        /* <DEDUP_REMOVED lines=9> */
.L_x_1884:
[----:B-1----:R-:W1:Y:S02]  /*74a0*/  F2I.F64.TRUNC R9, R8 ;  /* 0x0000000800097311 */ /* 0x002e64000030d100 */
[----:B-1----:R1:W-:Y:S01]  /*74b0*/  STG.E desc[UR36][R2.64], R9 ;  /* 0x0000000902007986 */ /* 0x0023e2000c101924 */
[----:B------:R-:W-:Y:S05]  /*74c0*/  BRA `(.L_x_1882) ;  /* 0x0000001000507947 */ /* 0x000fea0003800000 */
.L_x_1883:
[----:B-1----:R-:W1:Y:S02]  /*74d0*/  F2I.F64.TRUNC R9, R8 ;  /* 0x0000000800097311 */ /* 0x002e64000030d100 */
[----:B-1----:R1:W-:Y:S01]  /*74e0*/  STG.E.U16 desc[UR36][R2.64], R9 ;  /* 0x0000000902007986 */ /* 0x0023e2000c101524 */
[----:B------:R-:W-:Y:S05]  /*74f0*/  BRA `(.L_x_1882) ;  /* 0x0000001000447947 */ /* 0x000fea0003800000 */
.L_x_1878:
        /* <DEDUP_REMOVED lines=17> */
.L_x_1886:
        /* <DEDUP_REMOVED lines=12> */
.L_x_1885:
        /* <DEDUP_REMOVED lines=14> */
[----:B------:R-:W-:Y:S02]  /*77b0*/  IMAD.MOV.U32 R5, RZ, RZ, RZ ;  /* 0x000000ffff057224 */ /* 0x000fe400078e00ff */
[----:B0-----:R-:W-:-:S05]  /*77c0*/  @!P0 FMUL R4, R4, 1.175494350822287508e-38 ;  /* 0x0080000004048820 */ /* 0x001fca0000400000 */
[----:B------:R0:W-:Y:S01]  /*77d0*/  STG.E.64 desc[UR36][R2.64], R4 ;  /* 0x0000000402007986 */ /* 0x0001e2000c101b24 */
[----:B------:R-:W-:Y:S05]  /*77e0*/  BRA `(.L_x_1882) ;  /* 0x0000000c00887947 */ /* 0x000fea0003800000 */
.L_x_1888:
        /* <DEDUP_REMOVED lines=13> */
.L_x_1887:
[----:B-1----:R1:W-:Y:S01]  /*78c0*/  STG.E.64 desc[UR36][R2.64], R8 ;  /* 0x0000000802007986 */ /* 0x0023e2000c101b24 */
[----:B------:R-:W-:Y:S05]  /*78d0*/  BRA `(.L_x_1882) ;  /* 0x0000000c004c7947 */ /* 0x000fea0003800000 */
.L_x_1877:
        /* <DEDUP_REMOVED lines=13> */
.L_x_1892:
        /* <DEDUP_REMOVED lines=26> */
.L_x_1895:
[----:B------:R-:W-:-:S04]  /*7b50*/  SHF.R.U32.HI R5, RZ, 0x18, R5 ;  /* 0x00000018ff057819 */ /* 0x000fc80000011605 */
[----:B------:R-:W-:-:S07]  /*7b60*/  LOP3.LUT R0, R0, 0x80, R5, 0xf8, !PT ;  /* 0x0000008000007812 */ /* 0x000fce00078ef805 */
.L_x_1894:
[----:B------:R-:W-:Y:S05]  /*7b70*/  BSYNC.RECONVERGENT B0 ;  /* 0x0000000000007941 */ /* 0x000fea0003800200 */
.L_x_1893:
[----:B------:R0:W-:Y:S01]  /*7b80*/  STG.E.U8 desc[UR36][R2.64], R0 ;  /* 0x0000000002007986 */ /* 0x0001e2000c101124 */
[----:B------:R-:W-:Y:S05]  /*7b90*/  BRA `(.L_x_1882) ;  /* 0x00000008009c7947 */ /* 0x000fea0003800000 */
.L_x_1891:
        /* <DEDUP_REMOVED lines=26> */
.L_x_1898:
[----:B------:R-:W-:-:S04]  /*7d40*/  SHF.R.U32.HI R5, RZ, 0x18, R5 ;  /* 0x00000018ff057819 */ /* 0x000fc80000011605 */
[----:B------:R-:W-:-:S07]  /*7d50*/  LOP3.LUT R0, R0, 0x80, R5, 0xf8, !PT ;  /* 0x0000008000007812 */ /* 0x000fce00078ef805 */
.L_x_1897:
[----:B------:R-:W-:Y:S05]  /*7d60*/  BSYNC.RECONVERGENT B0 ;  /* 0x0000000000007941 */ /* 0x000fea0003800200 */
.L_x_1896:
[----:B------:R0:W-:Y:S01]  /*7d70*/  STG.E.U8 desc[UR36][R2.64], R0 ;  /* 0x0000000002007986 */ /* 0x0001e2000c101124 */
[----:B------:R-:W-:Y:S05]  /*7d80*/  BRA `(.L_x_1882) ;  /* 0x0000000800207947 */ /* 0x000fea0003800000 */
.L_x_1890:
        /* <DEDUP_REMOVED lines=30> */
.L_x_1900:
[----:B-1----:R-:W1:Y:S02]  /*7f70*/  F2I.U64.F64.TRUNC R8, R8 ;  /* 0x0000000800087311 */ /* 0x002e64000030d800 */
[----:B-1----:R1:W-:Y:S01]  /*7f80*/  STG.E.64 desc[UR36][R2.64], R8 ;  /* 0x0000000802007986 */ /* 0x0023e2000c101b24 */
[----:B------:R-:W-:Y:S05]  /*7f90*/  BRA `(.L_x_1882) ;  /* 0x00000004009c7947 */ /* 0x000fea0003800000 */
.L_x_1899:
[----:B-1----:R-:W1:Y:S02]  /*7fa0*/  F2I.U32.F64.TRUNC R9, R8 ;  /* 0x0000000800097311 */ /* 0x002e64000030d000 */
[----:B-1----:R1:W-:Y:S01]  /*7fb0*/  STG.E desc[UR36][R2.64], R9 ;  /* 0x0000000902007986 */ /* 0x0023e2000c101924 */
[----:B------:R-:W-:Y:S05]  /*7fc0*/  BRA `(.L_x_1882) ;  /* 0x0000000400907947 */ /* 0x000fea0003800000 */
.L_x_1889:
        /* <DEDUP_REMOVED lines=10> */
.L_x_1902:
[----:B0-----:R-:W-:-:S05]  /*8070*/  CS2R R10, SRZ ;  /* 0x00000000000a7805 */ /* 0x001fca000001ff00 */
[----:B-1----:R4:W-:Y:S01]  /*8080*/  STG.E.128 desc[UR36][R2.64], R8 ;  /* 0x0000000802007986 */ /* 0x0029e2000c101d24 */
[----:B------:R-:W-:Y:S05]  /*8090*/  BRA `(.L_x_1882) ;  /* 0x00000004005c7947 */ /* 0x000fea0003800000 */
.L_x_1901:
[----:B------:R-:W-:-:S09]  /*80a0*/  UISETP.NE.AND UP0, UPT, UR4, 0xf, UPT ;  /* 0x0000000f0400788c */ /* 0x000fd2000bf05270 */
[----:B------:R-:W-:Y:S05]  /*80b0*/  BRA.U !UP0, `(.L_x_1903) ;  /* 0x0000000508287547 */ /* 0x000fea000b800000 */
[----:B------:R-:W-:-:S09]  /*80c0*/  UISETP.NE.AND UP0, UPT, UR4, 0x17, UPT ;  /* 0x000000170400788c */ /* 0x000fd2000bf05270 */
[----:B------:R-:W-:Y:S05]  /*80d0*/  BRA.U !UP0, `(.L_x_1904) ;  /* 0x0000000108b07547 */ /* 0x000fea000b800000 */
[----:B------:R-:W-:-:S09]  /*80e0*/  UISETP.NE.AND UP0, UPT, UR4, 0x18, UPT ;  /* 0x000000180400788c */ /* 0x000fd2000bf05270 */
[----:B------:R-:W-:Y:S05]  /*80f0*/  BRA.U !UP0, `(.L_x_1905) ;  /* 0x0000000108447547 */ /* 0x000fea000b800000 */
.L_x_1881:
        /* <DEDUP_REMOVED lines=16> */
.L_x_1906:
[----:B------:R-:W-:Y:S05]  /*8200*/  BRA `(.L_x_1882) ;  /* 0x0000000400007947 */ /* 0x000fea0003800000 */
.L_x_1905:
        /* <DEDUP_REMOVED lines=11> */
[----:B0-----:R-:W-:Y:S02]  /*82c0*/  LOP3.LUT R4, R7, 0x7fffffff, RZ, 0xc0, !PT ;  /* 0x7fffffff07047812 */ /* 0x001fe400078ec0ff */
        /* <DEDUP_REMOVED lines=9> */
.L_x_1908:
[----:B------:R-:W-:Y:S05]  /*8360*/  BSYNC.RECONVERGENT B0 ;  /* 0x0000000000007941 */ /* 0x000fea0003800200 */
.L_x_1907:
[----:B------:R-:W-:-:S05]  /*8370*/  LOP3.LUT R5, R0, 0x80, R5, 0xf8, !PT ;  /* 0x0000008000057812 */ /* 0x000fca00078ef805 */
[----:B------:R3:W-:Y:S01]  /*8380*/  STG.E.U8 desc[UR36][R2.64], R5 ;  /* 0x0000000502007986 */ /* 0x0007e2000c101124 */
[----:B------:R-:W-:Y:S05]  /*8390*/  BRA `(.L_x_1882) ;  /* 0x00000000009c7947 */ /* 0x000fea0003800000 */
.L_x_1904:
        /* <DEDUP_REMOVED lines=9> */
[----:B0-----:R-:W-:-:S05]  /*8430*/  @!P0 FMUL R5, R5, 1.175494350822287508e-38 ;  /* 0x0080000005058820 */ /* 0x001fca0000400000 */
        /* <DEDUP_REMOVED lines=10> */
.L_x_1910:
[----:B------:R-:W-:Y:S02]  /*84e0*/  ISETP.GT.U32.AND P0, PT, R4, 0x7f800000, PT ;  /* 0x7f8000000400780c */ /* 0x000fe40003f04070 */
[----:B------:R-:W-:-:S04]  /*84f0*/  MOV R0, 0x7f ;  /* 0x0000007f00007802 */ /* 0x000fc80000000f00 */
[----:B------:R-:W-:-:S07]  /*8500*/  SEL R0, R0, 0x7c, P0 ;  /* 0x0000007c00007807 */ /* 0x000fce0000000000 */
.L_x_1911:
[----:B------:R-:W-:Y:S05]  /*8510*/  BSYNC.RECONVERGENT B0 ;  /* 0x0000000000007941 */ /* 0x000fea0003800200 */
.L_x_1909:
[----:B------:R-:W-:-:S04]  /*8520*/  SHF.R.U32.HI R5, RZ, 0x18, R5 ;  /* 0x00000018ff057819 */ /* 0x000fc80000011605 */
[----:B------:R-:W-:-:S05]  /*8530*/  LOP3.LUT R5, R0, 0x80, R5, 0xf8, !PT ;  /* 0x0000008000057812 */ /* 0x000fca00078ef805 */
[----:B------:R2:W-:Y:S01]  /*8540*/  STG.E.U8 desc[UR36][R2.64], R5 ;  /* 0x0000000502007986 */ /* 0x0005e2000c101124 */
[----:B------:R-:W-:Y:S05]  /*8550*/  BRA `(.L_x_1882) ;  /* 0x00000000002c7947 */ /* 0x000fea0003800000 */
.L_x_1903:
        /* <DEDUP_REMOVED lines=10> */
[----:B------:R1:W-:Y:S02]  /*8600*/  STG.E.U16 desc[UR36][R2.64], R0 ;  /* 0x0000000002007986 */ /* 0x0003e4000c101524 */
.L_x_1882:
[----:B------:R-:W-:-:S07]  /*8610*/  VIADD R17, R17, 0x80 ;  /* 0x0000008011117836 */ /* 0x000fce0000000000 */
.L_x_1840:
[----:B------:R-:W-:Y:S05]  /*8620*/  BSYNC.RECONVERGENT B6 ;  /* 0x0000000000067941 */ /* 0x000fea0003800200 */
.L_x_1839:
[----:B------:R-:W5:Y:S01]  /*8630*/  LDCU UR4, c[0x0][0x380] ;  /* 0x00007000ff0477ac */ /* 0x000f620008000800 */
[----:B------:R-:W-:Y:S01]  /*8640*/  BSSY.RECONVERGENT B6, `(.L_x_1912) ;  /* 0x0000427000067945 */ /* 0x000fe20003800200 */
[----:B-----5:R-:W-:-:S13]  /*8650*/  ISETP.GE.AND P0, PT, R17, UR4, PT ;  /* 0x0000000411007c0c */ /* 0x020fda000bf06270 */
[----:B------:R-:W-:Y:S05]  /*8660*/  @P0 BRA `(.L_x_1913) ;  /* 0x0000004000900947 */ /* 0x000fea0003800000 */
[----:B------:R-:W5:Y:S01]  /*8670*/  LDCU UR4, c[0x0][0x388] ;  /* 0x00007100ff0477ac */ /* 0x000f620008000800 */
[----:B01----:R-:W-:Y:S01]  /*8680*/  IMAD.MOV.U32 R0, RZ, RZ, RZ ;  /* 0x000000ffff007224 */ /* 0x003fe200078e00ff */
[----:B--234-:R-:W-:Y:S01]  /*8690*/  MOV R2, RZ ;  /* 0x000000ff00027202 */ /* 0x01cfe20000000f00 */
[----:B-----5:R-:W-:-:S09]  /*86a0*/  UISETP.NE.AND UP0, UPT, UR4, URZ, UPT ;  /* 0x000000ff0400728c */ /* 0x020fd2000bf05270 */
        /* <DEDUP_REMOVED lines=299> */
.L_x_1914:
        /* <DEDUP_REMOVED lines=16> */
[----:B--2---:R3:W4:Y:S02]  /*9a60*/  I2F.F64.S16 R6, R4 ;  /* 0x0000000400067312 */ /* 0x0047240000101c00 */
[----:B---34-:R-:W-:Y:S05]  /*9a70*/  BRA `(.L_x_1921) ;  /* 0x0000000c00707947 */ /* 0x018fea0003800000 */
.L_x_1919:
[----:B------:R-:W2:Y:S02]  /*9a80*/  LDG.E.U8 R4, desc[UR36][R4.64] ;  /* 0x0000002404047981 */ /* 0x000ea4000c1e1100 */
[----:B--2---:R3:W4:Y:S02]  /*9a90*/  I2F.F64.U16 R6, R4 ;  /* 0x0000000400067312 */ /* 0x0047240000101800 */
[----:B---34-:R-:W-:Y:S05]  /*9aa0*/  BRA `(.L_x_1921) ;  /* 0x0000000c00647947 */ /* 0x018fea0003800000 */
.L_x_1918:
[----:B------:R-:W-:-:S09]  /*9ab0*/  UISETP.NE.AND UP0, UPT, UR4, 0x2, UPT ;  /* 0x000000020400788c */ /* 0x000fd2000bf05270 */
[----:B------:R-:W-:Y:S05]  /*9ac0*/  BRA.U !UP0, `(.L_x_1922) ;  /* 0x0000000108287547 */ /* 0x000fea000b800000 */
[----:B------:R-:W-:-:S09]  /*9ad0*/  UISETP.NE.AND UP0, UPT, UR4, 0x3, UPT ;  /* 0x000000030400788c */ /* 0x000fd2000bf05270 */
[----:B------:R-:W-:Y:S05]  /*9ae0*/  BRA.U !UP0, `(.L_x_1923) ;  /* 0x0000000108147547 */ /* 0x000fea000b800000 */
[----:B------:R-:W-:-:S09]  /*9af0*/  UISETP.NE.AND UP0, UPT, UR4, 0x4, UPT ;  /* 0x000000040400788c */ /* 0x000fd2000bf05270 */
[----:B------:R-:W-:Y:S05]  /*9b00*/  BRA.U UP0, `(.L_x_1920) ;  /* 0x0000000900f07547 */ /* 0x000fea000b800000 */
[----:B------:R-:W2:Y:S02]  /*9b10*/  LDG.E.64 R6, desc[UR36][R4.64] ;  /* 0x0000002404067981 */ /* 0x000ea4000c1e1b00 */
[----:B--2---:R-:W3:Y:S02]  /*9b20*/  I2F.F64.S64 R6, R6 ;  /* 0x0000000600067312 */ /* 0x004ee40000301c00 */
[----:B---3--:R-:W-:Y:S05]  /*9b30*/  BRA `(.L_x_1921) ;  /* 0x0000000c00407947 */ /* 0x008fea0003800000 */
.L_x_1923:
[----:B------:R-:W2:Y:S02]  /*9b40*/  LDG.E R4, desc[UR36][R4.64] ;  /* 0x0000002404047981 */ /* 0x000ea4000c1e1900 */
[----:B--2---:R3:W4:Y:S02]  /*9b50*/  I2F.F64 R6, R4 ;  /* 0x0000000400067312 */ /* 0x0047240000201c00 */
[----:B---34-:R-:W-:Y:S05]  /*9b60*/  BRA `(.L_x_1921) ;  /* 0x0000000c00347947 */ /* 0x018fea0003800000 */
.L_x_1922:
[----:B------:R-:W2:Y:S02]  /*9b70*/  LDG.E.U16 R4, desc[UR36][R4.64] ;  /* 0x0000002404047981 */ /* 0x000ea4000c1e1500 */
[----:B--2---:R3:W4:Y:S02]  /*9b80*/  I2F.F64.S16 R6, R4 ;  /* 0x0000000400067312 */ /* 0x0047240000101c00 */
[----:B---34-:R-:W-:Y:S05]  /*9b90*/  BRA `(.L_x_1921) ;  /* 0x0000000c00287947 */ /* 0x018fea0003800000 */
.L_x_1917:
        /* <DEDUP_REMOVED lines=10> */
.L_x_1925:
[----:B------:R-:W2:Y:S02]  /*9c40*/  LDG.E.U16 R0, desc[UR36][R4.64] ;  /* 0x0000002404007981 */ /* 0x000ea4000c1e1500 */
[----:B--2---:R-:W-:-:S05]  /*9c50*/  HADD2.F32 R0, -RZ, R0.H0_H0 ;  /* 0x20000000ff007230 */ /* 0x004fca0000004100 */
[----:B------:R-:W-:-:S04]  /*9c60*/  FMUL.FTZ R0, R0, 1 ;  /* 0x3f80000000007820 */ /* 0x000fc80000410000 */
[----:B------:R4:W0:Y:S02]  /*9c70*/  F2F.F64.F32 R6, R0 ;  /* 0x0000000000067310 */ /* 0x0008240000201800 */
[----:B0---4-:R-:W-:Y:S05]  /*9c80*/  BRA `(.L_x_1921) ;  /* 0x0000000800ec7947 */ /* 0x011fea0003800000 */
.L_x_1924:
        /* <DEDUP_REMOVED lines=10> */
.L_x_1927:
[----:B------:R-:W2:Y:S02]  /*9d30*/  LDG.E.U16 R4, desc[UR36][R4.64] ;  /* 0x0000002404047981 */ /* 0x000ea4000c1e1500 */
[----:B--2---:R-:W-:-:S05]  /*9d40*/  HADD2.F32 R0, -RZ, R4.H0_H0 ;  /* 0x20000004ff007230 */ /* 0x004fca0000004100 */
[----:B------:R-:W-:-:S04]  /*9d50*/  FMUL.FTZ R0, R0, 1 ;  /* 0x3f80000000007820 */ /* 0x000fc80000410000 */
[----:B------:R3:W4:Y:S02]  /*9d60*/  F2F.F64.F32 R6, R0 ;  /* 0x0000000000067310 */ /* 0x0007240000201800 */
[----:B---34-:R-:W-:Y:S05]  /*9d70*/  BRA `(.L_x_1921) ;  /* 0x0000000800b07947 */ /* 0x018fea0003800000 */
.L_x_1926:
[----:B------:R3:W5:Y:S01]  /*9d80*/  LDG.E.64 R6, desc[UR36][R4.64] ;  /* 0x0000002404067981 */ /* 0x000762000c1e1b00 */
[----:B------:R-:W-:Y:S05]  /*9d90*/  BRA `(.L_x_1921) ;  /* 0x0000000800a87947 */ /* 0x000fea0003800000 */
.L_x_1916:
        /* <DEDUP_REMOVED lines=13> */
.L_x_1930:
[----:B------:R0:W5:Y:S01]  /*9e70*/  LDG.E.64 R6, desc[UR36][R4.64] ;  /* 0x0000002404067981 */ /* 0x000162000c1e1b00 */
[----:B------:R-:W-:Y:S05]  /*9e80*/  BRA `(.L_x_1921) ;  /* 0x00000008006c7947 */ /* 0x000fea0003800000 */
.L_x_1929:
[----:B------:R-:W-:-:S09]  /*9e90*/  UISETP.NE.AND UP0, UPT, UR4, 0xf, UPT ;  /* 0x0000000f0400788c */ /* 0x000fd2000bf05270 */
[----:B------:R-:W-:Y:S05]  /*9ea0*/  BRA.U !UP0, `(.L_x_1931) ;  /* 0x0000000108a07547 */ /* 0x000fea000b800000 */
[----:B------:R-:W-:-:S09]  /*9eb0*/  UISETP.NE.AND UP0, UPT, UR4, 0x17, UPT ;  /* 0x000000170400788c */ /* 0x000fd2000bf05270 */
[----:B------:R-:W-:Y:S05]  /*9ec0*/  BRA.U !UP0, `(.L_x_1932) ;  /* 0x00000001085c7547 */ /* 0x000fea000b800000 */
[----:B------:R-:W-:-:S09]  /*9ed0*/  UISETP.NE.AND UP0, UPT, UR4, 0x18, UPT ;  /* 0x000000180400788c */ /* 0x000fd2000bf05270 */
[----:B------:R-:W-:Y:S05]  /*9ee0*/  BRA.U UP0, `(.L_x_1920) ;  /* 0x0000000500f87547 */ /* 0x000fea000b800000 */
[----:B------:R-:W2:Y:S01]  /*9ef0*/  LDG.E.U8 R0, desc[UR36][R4.64] ;  /* 0x0000002404007981 */ /* 0x000ea2000c1e1100 */
[----:B------:R-:W-:Y:S02]  /*9f00*/  HFMA2 R7, -RZ, RZ, 0, 1.847743988037109375e-06 ;  /* 0x0000001fff077431 */ /* 0x000fe400000001ff */
        /* <DEDUP_REMOVED lines=17> */
[----:B------:R1:W2:Y:S02]  /*a020*/  F2F.F64.F32 R6, R3 ;  /* 0x0000000300067310 */ /* 0x0002a40000201800 */
[----:B-12---:R-:W-:Y:S05]  /*a030*/  BRA `(.L_x_1921) ;  /* 0x0000000800007947 */ /* 0x006fea0003800000 */
.L_x_1932:
[----:B------:R-:W2:Y:S02]  /*a040*/  LDG.E.U8 R4, desc[UR36][R4.64] ;  /* 0x0000002404047981 */ /* 0x000ea4000c1e1100 */
[C---:B--2---:R-:W-:Y:S01]  /*a050*/  SHF.L.U32 R0, R4.reuse, 0x19, RZ ;  /* 0x0000001904007819 */ /* 0x044fe200000006ff */
        /* <DEDUP_REMOVED lines=11> */
[----:B------:R1:W2:Y:S02]  /*a110*/  F2F.F64.F32 R6, R0 ;  /* 0x0000000000067310 */ /* 0x0002a40000201800 */
[----:B-12---:R-:W-:Y:S05]  /*a120*/  BRA `(.L_x_1921) ;  /* 0x0000000400c47947 */ /* 0x006fea0003800000 */
.L_x_1931:
[----:B------:R-:W2:Y:S02]  /*a130*/  LDG.E.U16 R0, desc[UR36][R4.64] ;  /* 0x0000002404007981 */ /* 0x000ea4000c1e1500 */
[----:B--2---:R-:W-:-:S05]  /*a140*/  SHF.L.U32 R0, R0, 0x10, RZ ;  /* 0x0000001000007819 */ /* 0x004fca00000006ff */
[----:B------:R-:W-:-:S04]  /*a150*/  FMUL.FTZ R0, R0, 1 ;  /* 0x3f80000000007820 */ /* 0x000fc80000410000 */
[----:B------:R1:W2:Y:S02]  /*a160*/  F2F.F64.F32 R6, R0 ;  /* 0x0000000000067310 */ /* 0x0002a40000201800 */
[----:B-12---:R-:W-:Y:S05]  /*a170*/  BRA `(.L_x_1921) ;  /* 0x0000000400b07947 */ /* 0x006fea0003800000 */
.L_x_1928:
        /* <DEDUP_REMOVED lines=9> */
[----:B--2---:R3:W4:Y:S02]  /*a210*/  I2F.F64.U16 R6, R4 ;  /* 0x0000000400067312 */ /* 0x0047240000101800 */
[----:B---34-:R-:W-:Y:S05]  /*a220*/  BRA `(.L_x_1921) ;  /* 0x0000000400847947 */ /* 0x018fea0003800000 */
.L_x_1935:
        /* <DEDUP_REMOVED lines=21> */
.L_x_1937:
[----:B------:R-:W-:Y:S05]  /*a380*/  BSYNC.RECONVERGENT B0 ;  /* 0x0000000000007941 */ /* 0x000fea0003800200 */
.L_x_1936:
[----:B------:R-:W-:Y:S01]  /*a390*/  IMAD.SHL.U32 R0, R0, 0x100000, RZ ;  /* 0x0010000000007824 */ /* 0x000fe200078e00ff */
[----:B------:R-:W-:-:S04]  /*a3a0*/  LEA R3, R3, 0x3b800000, 0x17 ;  /* 0x3b80000003037811 */ /* 0x000fc800078eb8ff */
[----:B------:R-:W-:-:S05]  /*a3b0*/  LOP3.LUT R0, R3, R0, R7, 0xfe, !PT ;  /* 0x0000000003007212 */ /* 0x000fca00078efe07 */
[----:B------:R-:W-:-:S04]  /*a3c0*/  FMUL.FTZ R0, R0, 1 ;  /* 0x3f80000000007820 */ /* 0x000fc80000410000 */
[----:B------:R3:W4:Y:S02]  /*a3d0*/  F2F.F64.F32 R6, R0 ;  /* 0x0000000000067310 */ /* 0x0007240000201800 */
[----:B---34-:R-:W-:Y:S05]  /*a3e0*/  BRA `(.L_x_1921) ;  /* 0x0000000400147947 */ /* 0x018fea0003800000 */
.L_x_1934:
        /* <DEDUP_REMOVED lines=21> */
.L_x_1939:
[----:B------:R-:W-:Y:S05]  /*a540*/  BSYNC.RECONVERGENT B0 ;  /* 0x0000000000007941 */ /* 0x000fea0003800200 */
.L_x_1938:
[----:B------:R-:W-:Y:S01]  /*a550*/  IMAD.SHL.U32 R0, R0, 0x200000, RZ ;  /* 0x0020000000007824 */ /* 0x000fe200078e00ff */
[----:B------:R-:W-:-:S04]  /*a560*/  LEA R3, R3, 0x37800000, 0x17 ;  /* 0x3780000003037811 */ /* 0x000fc800078eb8ff */
[----:B------:R-:W-:-:S05]  /*a570*/  LOP3.LUT R0, R3, R0, R7, 0xfe, !PT ;  /* 0x0000000003007212 */ /* 0x000fca00078efe07 */
[----:B------:R-:W-:-:S04]  /*a580*/  FMUL.FTZ R0, R0, 1 ;  /* 0x3f80000000007820 */ /* 0x000fc80000410000 */
[----:B------:R3:W4:Y:S02]  /*a590*/  F2F.F64.F32 R6, R0 ;  /* 0x0000000000067310 */ /* 0x0007240000201800 */
[----:B---34-:R-:W-:Y:S05]  /*a5a0*/  BRA `(.L_x_1921) ;  /* 0x0000000000a47947 */ /* 0x018fea0003800000 */
.L_x_1933:
[----:B------:R-:W-:-:S09]  /*a5b0*/  UISETP.NE.AND UP0, UPT, UR4, 0x1c, UPT ;  /* 0x0000001c0400788c */ /* 0x000fd2000bf05270 */
[----:B------:R-:W-:Y:S05]  /*a5c0*/  BRA.U !UP0, `(.L_x_1940) ;  /* 0x0000000108947547 */ /* 0x000fea000b800000 */
[----:B------:R-:W-:-:S09]  /*a5d0*/  UISETP.NE.AND UP0, UPT, UR4, 0x1d, UPT ;  /* 0x0000001d0400788c */ /* 0x000fd2000bf05270 */
[----:B------:R-:W-:Y:S05]  /*a5e0*/  BRA.U !UP0, `(.L_x_1941) ;  /* 0x0000000108807547 */ /* 0x000fea000b800000 */
[----:B------:R-:W-:-:S09]  /*a5f0*/  UISETP.NE.AND UP0, UPT, UR4, 0x2c, UPT ;  /* 0x0000002c0400788c */ /* 0x000fd2000bf05270 */
[----:B------:R-:W-:Y:S05]  /*a600*/  BRA.U UP0, `(.L_x_1920) ;  /* 0x0000000100307547 */ /* 0x000fea000b800000 */
[----:B------:R-:W2:Y:S01]  /*a610*/  LDG.E.U8 R0, desc[UR36][R4.64] ;  /* 0x0000002404007981 */ /* 0x000ea2000c1e1100 */
[----:B------:R-:W-:Y:S02]  /*a620*/  HFMA2 R7, -RZ, RZ, 0.5, 0 ;  /* 0x38000000ff077431 */ /* 0x000fe400000001ff */
[----:B------:R-:W-:Y:S01]  /*a630*/  IMAD.MOV.U32 R6, RZ, RZ, 0x0 ;  /* 0x00000000ff067424 */ /* 0x000fe200078e00ff */
[----:B--2---:R-:W-:-:S13]  /*a640*/  ISETP.NE.AND P0, PT, R0, RZ, PT ;  /* 0x000000ff0000720c */ /* 0x004fda0003f05270 */
[----:B------:R-:W-:Y:S05]  /*a650*/  @!P0 BRA `(.L_x_1921) ;  /* 0x0000000000788947 */ /* 0x000fea0003800000 */
[----:B------:R-:W-:-:S13]  /*a660*/  ISETP.NE.AND P0, PT, R0, 0xff, PT ;  /* 0x000000ff0000780c */ /* 0x000fda0003f05270 */
[----:B------:R-:W-:Y:S01]  /*a670*/  @P0 IMAD.SHL.U32 R0, R0, 0x800000, RZ ;  /* 0x0080000000000824 */ /* 0x000fe200078e00ff */
[----:B------:R-:W-:Y:S01]  /*a680*/  @!P0 MOV R7, 0x7ff80000 ;  /* 0x7ff8000000078802 */ /* 0x000fe20000000f00 */
[----:B------:R-:W-:Y:S02]  /*a690*/  @!P0 IMAD.MOV.U32 R6, RZ, RZ, 0x20000000 ;  /* 0x20000000ff068424 */ /* 0x000fe400078e00ff */
[----:B------:R-:W-:-:S04]  /*a6a0*/  @P0 FMUL.FTZ R0, R0, 1 ;  /* 0x3f80000000000820 */ /* 0x000fc80000410000 */
[----:B------:R1:W2:Y:S02]  /*a6b0*/  @P0 F2F.F64.F32 R6, R0 ;  /* 0x0000000000060310 */ /* 0x0002a40000201800 */
[----:B-12---:R-:W-:Y:S05]  /*a6c0*/  BRA `(.L_x_1921) ;  /* 0x00000000005c7947 */ /* 0x006fea0003800000 */
.L_x_1920:
        /* <DEDUP_REMOVED lines=16> */
.L_x_1942:
[----:B------:R-:W-:Y:S01]  /*a7d0*/  CS2R R6, SRZ ;  /* 0x0000000000067805 */ /* 0x000fe2000001ff00 */
[----:B------:R-:W-:Y:S06]  /*a7e0*/  BRA `(.L_x_1921) ;  /* 0x0000000000147947 */ /* 0x000fec0003800000 */
.L_x_1941:
[----:B------:R-:W2:Y:S02]  /*a7f0*/  LDG.E.64 R6, desc[UR36][R4.64] ;  /* 0x0000002404067981 */ /* 0x000ea4000c1e1b00 */
[----:B--2---:R-:W1:Y:S02]  /*a800*/  I2F.F64.U64 R6, R6 ;  /* 0x0000000600067312 */ /* 0x004e640000301800 */
[----:B-1----:R-:W-:Y:S05]  /*a810*/  BRA `(.L_x_1921) ;  /* 0x0000000000087947 */ /* 0x002fea0003800000 */
.L_x_1940:
[----:B------:R-:W2:Y:S02]  /*a820*/  LDG.E R4, desc[UR36][R4.64] ;  /* 0x0000002404047981 */ /* 0x000ea4000c1e1900 */
[----:B--2---:R1:W2:Y:S02]  /*a830*/  I2F.F64.U32 R6, R4 ;  /* 0x0000000400067312 */ /* 0x0042a40000201800 */
.L_x_1921:
[----:B------:R-:W-:Y:S05]  /*a840*/  BSYNC.RECONVERGENT B7 ;  /* 0x0000000000077941 */ /* 0x000fea0003800200 */
.L_x_1915:
        /* <DEDUP_REMOVED lines=49> */
.L_x_1946:
[----:B------:R-:W-:Y:S05]  /*ab60*/  BSYNC.RECONVERGENT B3 ;  /* 0x0000000000037941 */ /* 0x000fea0003800200 */
.L_x_1945:
[----:B------:R-:W-:-:S04]  /*ab70*/  LOP3.LUT R8, R8, 0x1, RZ, 0xc0, !PT ;  /* 0x0000000108087812 */ /* 0x000fc800078ec0ff */
[----:B------:R-:W-:Y:S01]  /*ab80*/  ISETP.NE.U32.AND P0, PT, R8, 0x1, PT ;  /* 0x000000010800780c */ /* 0x000fe20003f05070 */
[----:B------:R-:W-:-:S12]  /*ab90*/  BRA `(.L_x_1947) ;  /* 0x0000000000087947 */ /* 0x000fd80003800000 */
.L_x_1944:
[----:B01-3--:R0:W1:Y:S02]  /*aba0*/  DMUL R4, RZ, R6 ;  /* 0x00000006ff047228 */ /* 0x00b0640000000000 */
[----:B01----:R-:W-:-:S13]  /*abb0*/  PLOP3.LUT P0, PT, PT, PT, PT, 0x80, 0x8 ;  /* 0x000000000008781c */ /* 0x003fda0003f0f070 */
.L_x_1947:
[----:B------:R-:W-:Y:S05]  /*abc0*/  BSYNC.RECONVERGENT B2 ;  /* 0x0000000000027941 */ /* 0x000fea0003800200 */
.L_x_1943:
        /* <DEDUP_REMOVED lines=151> */
.L_x_1949:
[----:B------:R-:W-:Y:S05]  /*b540*/  BSYNC.RECONVERGENT B0 ;  /* 0x0000000000007941 */ /* 0x000fea0003800200 */
.L_x_1948:
        /* <DEDUP_REMOVED lines=17> */
.L_x_1953:
[----:B-1----:R-:W0:Y:S02]  /*b660*/  F2I.S64.F64.TRUNC R8, R8 ;  /* 0x0000000800087311 */ /* 0x002e24000030d900 */
[----:B0-----:R-:W-:-:S05]  /*b670*/  IMAD.MOV.U32 R5, RZ, RZ, R8 ;  /* 0x000000ffff057224 */ /* 0x001fca00078e0008 */
[----:B------:R0:W-:Y:S01]  /*b680*/  STG.E.U8 desc[UR36][R2.64], R5 ;  /* 0x0000000502007986 */ /* 0x0001e2000c101124 */
[----:B------:R-:W-:Y:S05]  /*b690*/  BRA `(.L_x_1955) ;  /* 0x0000001000807947 */ /* 0x000fea0003800000 */
.L_x_1952:
        /* <DEDUP_REMOVED lines=9> */
.L_x_1957:
[----:B-1----:R-:W1:Y:S02]  /*b730*/  F2I.F64.TRUNC R9, R8 ;  /* 0x0000000800097311 */ /* 0x002e64000030d100 */
[----:B-1----:R1:W-:Y:S01]  /*b740*/  STG.E desc[UR36][R2.64], R9 ;  /* 0x0000000902007986 */ /* 0x0023e2000c101924 */
[----:B------:R-:W-:Y:S05]  /*b750*/  BRA `(.L_x_1955) ;  /* 0x0000001000507947 */ /* 0x000fea0003800000 */
.L_x_1956:
[----:B-1----:R-:W1:Y:S02]  /*b760*/  F2I.F64.TRUNC R9, R8 ;  /* 0x0000000800097311 */ /* 0x002e64000030d100 */
[----:B-1----:R1:W-:Y:S01]  /*b770*/  STG.E.U16 desc[UR36][R2.64], R9 ;  /* 0x0000000902007986 */ /* 0x0023e2000c101524 */
[----:B------:R-:W-:Y:S05]  /*b780*/  BRA `(.L_x_1955) ;  /* 0x0000001000447947 */ /* 0x000fea0003800000 */
.L_x_1951:
        /* <DEDUP_REMOVED lines=17> */
.L_x_1959:
        /* <DEDUP_REMOVED lines=12> */
.L_x_1958:
        /* <DEDUP_REMOVED lines=18> */
.L_x_1961:
        /* <DEDUP_REMOVED lines=13> */
.L_x_1960:
[----:B-1----:R1:W-:Y:S01]  /*bb50*/  STG.E.64 desc[UR36][R2.64], R8 ;  /* 0x0000000802007986 */ /* 0x0023e2000c101b24 */
[----:B------:R-:W-:Y:S05]  /*bb60*/  BRA `(.L_x_1955) ;  /* 0x0000000c004c7947 */ /* 0x000fea0003800000 */
.L_x_1950:
        /* <DEDUP_REMOVED lines=13> */
.L_x_1965:
        /* <DEDUP_REMOVED lines=26> */
.L_x_1968:
[----:B------:R-:W-:-:S04]  /*bde0*/  SHF.R.U32.HI R5, RZ, 0x18, R5 ;  /* 0x00000018ff057819 */ /* 0x000fc80000011605 */
[----:B------:R-:W-:-:S07]  /*bdf0*/  LOP3.LUT R0, R0, 0x80, R5, 0xf8, !PT ;  /* 0x0000008000007812 */ /* 0x000fce00078ef805 */
.L_x_1967:
[----:B------:R-:W-:Y:S05]  /*be00*/  BSYNC.RECONVERGENT B0 ;  /* 0x0000000000007941 */ /* 0x000fea0003800200 */
.L_x_1966:
[----:B------:R0:W-:Y:S01]  /*be10*/  STG.E.U8 desc[UR36][R2.64], R0 ;  /* 0x0000000002007986 */ /* 0x0001e2000c101124 */
[----:B------:R-:W-:Y:S05]  /*be20*/  BRA `(.L_x_1955) ;  /* 0x00000008009c7947 */ /* 0x000fea0003800000 */
.L_x_1964:
        /* <DEDUP_REMOVED lines=26> */
.L_x_1971:
[----:B------:R-:W-:-:S04]  /*bfd0*/  SHF.R.U32.HI R5, RZ, 0x18, R5 ;  /* 0x00000018ff057819 */ /* 0x000fc80000011605 */
[----:B------:R-:W-:-:S07]  /*bfe0*/  LOP3.LUT R0, R0, 0x80, R5, 0xf8, !PT ;  /* 0x0000008000007812 */ /* 0x000fce00078ef805 */
.L_x_1970:
[----:B------:R-:W-:Y:S05]  /*bff0*/  BSYNC.RECONVERGENT B0 ;  /* 0x0000000000007941 */ /* 0x000fea0003800200 */
.L_x_1969:
[----:B------:R4:W-:Y:S01]  /*c000*/  STG.E.U8 desc[UR36][R2.64], R0 ;  /* 0x0000000002007986 */ /* 0x0009e2000c101124 */
[----:B------:R-:W-:Y:S05]  /*c010*/  BRA `(.L_x_1955) ;  /* 0x0000000800207947 */ /* 0x000fea0003800000 */
.L_x_1963:
        /* <DEDUP_REMOVED lines=30> */
.L_x_1973:
[----:B-1----:R-:W1:Y:S02]  /*c200*/  F2I.U64.F64.TRUNC R8, R8 ;  /* 0x0000000800087311 */ /* 0x002e64000030d800 */
[----:B-1----:R1:W-:Y:S01]  /*c210*/  STG.E.64 desc[UR36][R2.64], R8 ;  /* 0x0000000802007986 */ /* 0x0023e2000c101b24 */
[----:B------:R-:W-:Y:S05]  /*c220*/  BRA `(.L_x_1955) ;  /* 0x00000004009c7947 */ /* 0x000fea0003800000 */
.L_x_1972:
[----:B-1----:R-:W1:Y:S02]  /*c230*/  F2I.U32.F64.TRUNC R9, R8 ;  /* 0x0000000800097311 */ /* 0x002e64000030d000 */
[----:B-1----:R3:W-:Y:S01]  /*c240*/  STG.E desc[UR36][R2.64], R9 ;  /* 0x0000000902007986 */ /* 0x0027e2000c101924 */
[----:B------:R-:W-:Y:S05]  /*c250*/  BRA `(.L_x_1955) ;  /* 0x0000000400907947 */ /* 0x000fea0003800000 */
.L_x_1962:
        /* <DEDUP_REMOVED lines=10> */
.L_x_1975:
[----:B0-----:R-:W-:-:S05]  /*c300*/  CS2R R10, SRZ ;  /* 0x00000000000a7805 */ /* 0x001fca000001ff00 */
[----:B-1----:R0:W-:Y:S01]  /*c310*/  STG.E.128 desc[UR36][R2.64], R8 ;  /* 0x0000000802007986 */ /* 0x0021e2000c101d24 */
[----:B------:R-:W-:Y:S05]  /*c320*/  BRA `(.L_x_1955) ;  /* 0x00000004005c7947 */ /* 0x000fea0003800000 */
.L_x_1974:
[----:B------:R-:W-:-:S09]  /*c330*/  UISETP.NE.AND UP0, UPT, UR4, 0xf, UPT ;  /* 0x0000000f0400788c */ /* 0x000fd2000bf05270 */
[----:B------:R-:W-:Y:S05]  /*c340*/  BRA.U !UP0, `(.L_x_1976) ;  /* 0x0000000508287547 */ /* 0x000fea000b800000 */
[----:B------:R-:W-:-:S09]  /*c350*/  UISETP.NE.AND UP0, UPT, UR4, 0x17, UPT ;  /* 0x000000170400788c */ /* 0x000fd2000bf05270 */
[----:B------:R-:W-:Y:S05]  /*c360*/  BRA.U !UP0, `(.L_x_1977) ;  /* 0x0000000108b07547 */ /* 0x000fea000b800000 */
[----:B------:R-:W-:-:S09]  /*c370*/  UISETP.NE.AND UP0, UPT, UR4, 0x18, UPT ;  /* 0x000000180400788c */ /* 0x000fd2000bf05270 */
[----:B------:R-:W-:Y:S05]  /*c380*/  BRA.U !UP0, `(.L_x_1978) ;  /* 0x0000000108447547 */ /* 0x000fea000b800000 */
.L_x_1954:
[----:B------:R-:W-:Y:S01]  /*c390*/  MOV R0, 0x0 ;  /* 0x0000000000007802 */ /* 0x000fe20000000f00 */
[----:B------:R-:W0:Y:S01]  /*c3a0*/  LDCU.64 UR4, c[0x4][0x158] ;  /* 0x01002b00ff0477ac */ /* 0x000e220008000a00 */
[----:B-1----:R-:W-:Y:S02]  /*c3b0*/  HFMA2 R8, -RZ, RZ, 0, 6.020069122314453125e-06 ;  /* 0x00000065ff087431 */ /* 0x002fe400000001ff */
        /* <DEDUP_REMOVED lines=13> */
.L_x_1979:
[----:B------:R-:W-:Y:S05]  /*c490*/  BRA `(.L_x_1955) ;  /* 0x0000000400007947 */ /* 0x000fea0003800000 */
.L_x_1978:
        /* <DEDUP_REMOVED lines=10> */
[----:B------:R-:W-:-:S04]  /*c540*/  MOV R0, 0x7f ;  /* 0x0000007f00007802 */ /* 0x000fc80000000f00 */
        /* <DEDUP_REMOVED lines=10> */
.L_x_1981:
[----:B------:R-:W-:Y:S05]  /*c5f0*/  BSYNC.RECONVERGENT B0 ;  /* 0x0000000000007941 */ /* 0x000fea0003800200 */
.L_x_1980:
[----:B------:R-:W-:-:S05]  /*c600*/  LOP3.LUT R5, R0, 0x80, R5, 0xf8, !PT ;  /* 0x0000008000057812 */ /* 0x000fca00078ef805 */
[----:B------:R0:W-:Y:S01]  /*c610*/  STG.E.U8 desc[UR36][R2.64], R5 ;  /* 0x0000000502007986 */ /* 0x0001e2000c101124 */
[----:B------:R-:W-:Y:S05]  /*c620*/  BRA `(.L_x_1955) ;  /* 0x00000000009c7947 */ /* 0x000fea0003800000 */
.L_x_1977:
        /* <DEDUP_REMOVED lines=20> */
.L_x_1983:
[----:B------:R-:W-:Y:S01]  /*c770*/  IMAD.MOV.U32 R0, RZ, RZ, 0x7f ;  /* 0x0000007fff007424 */ /* 0x000fe200078e00ff */
[----:B------:R-:W-:-:S04]  /*c780*/  ISETP.GT.U32.AND P0, PT, R4, 0x7f800000, PT ;  /* 0x7f8000000400780c */ /* 0x000fc80003f04070 */
[----:B------:R-:W-:-:S09]  /*c790*/  SEL R0, R0, 0x7c, P0 ;  /* 0x0000007c00007807 */ /* 0x000fd20000000000 */
.L_x_1984:
[----:B------:R-:W-:Y:S05]  /*c7a0*/  BSYNC.RECONVERGENT B0 ;  /* 0x0000000000007941 */ /* 0x000fea0003800200 */
.L_x_1982:
[----:B------:R-:W-:-:S04]  /*c7b0*/  SHF.R.U32.HI R5, RZ, 0x18, R5 ;  /* 0x00000018ff057819 */ /* 0x000fc80000011605 */
[----:B------:R-:W-:-:S05]  /*c7c0*/  LOP3.LUT R5, R0, 0x80, R5, 0xf8, !PT ;  /* 0x0000008000057812 */ /* 0x000fca00078ef805 */
[----:B------:R0:W-:Y:S01]  /*c7d0*/  STG.E.U8 desc[UR36][R2.64], R5 ;  /* 0x0000000502007986 */ /* 0x0001e2000c101124 */
[----:B------:R-:W-:Y:S05]  /*c7e0*/  BRA `(.L_x_1955) ;  /* 0x00000000002c7947 */ /* 0x000fea0003800000 */
.L_x_1976:
        /* <DEDUP_REMOVED lines=11> */
.L_x_1955:
[----:B------:R-:W-:-:S07]  /*c8a0*/  VIADD R17, R17, 0x80 ;  /* 0x0000008011117836 */ /* 0x000fce0000000000 */
.L_x_1913:
[----:B------:R-:W-:Y:S05]  /*c8b0*/  BSYNC.RECONVERGENT B6 ;  /* 0x0000000000067941 */ /* 0x000fea0003800200 */
.L_x_1912:
[----:B------:R-:W5:Y:S02]  /*c8c0*/  LDCU UR4, c[0x0][0x380] ;  /* 0x00007000ff0477ac */ /* 0x000f640008000800 */
[----:B-----5:R-:W-:-:S13]  /*c8d0*/  ISETP.GE.AND P0, PT, R17, UR4, PT ;  /* 0x0000000411007c0c */ /* 0x020fda000bf06270 */
[----:B------:R-:W-:Y:S05]  /*c8e0*/  @P0 EXIT ;  /* 0x000000000000094d */ /* 0x000fea0003800000 */
[----:B------:R-:W5:Y:S01]  /*c8f0*/  LDCU UR4, c[0x0][0x388] ;  /* 0x00007100ff0477ac */ /* 0x000f620008000800 */
[----:B01--4-:R-:W-:Y:S01]  /*c900*/  MOV R0, RZ ;  /* 0x000000ff00007202 */ /* 0x013fe20000000f00 */
[----:B------:R-:W-:Y:S01]  /*c910*/  IMAD.MOV.U32 R16, RZ, RZ, RZ ;  /* 0x000000ffff107224 */ /* 0x000fe200078e00ff */
[----:B-----5:R-:W-:-:S09]  /*c920*/  UISETP.NE.AND UP0, UPT, UR4, URZ, UPT ;  /* 0x000000ff0400728c */ /* 0x020fd2000bf05270 */
[----:B------:R-:W-:Y:S05]  /*c930*/  BRA.U !UP0, `(.L_x_1985) ;  /* 0x0000001108a87547 */ /* 0x000fea000b800000 */
[----:B------:R-:W2:Y:S01]  /*c940*/  LDCU.64 UR4, c[0x0][0x390] ;  /* 0x00007200ff0477ac */ /* 0x000ea20008000a00 */
[----:B------:R-:W-:Y:S01]  /*c950*/  IMAD.MOV.U32 R16, RZ, RZ, RZ ;  /* 0x000000ffff107224 */ /* 0x000fe200078e00ff */
[----:B------:R-:W0:Y:S01]  /*c960*/  LDCU UR6, c[0x0][0x38c] ;  /* 0x00007180ff0677ac */ /* 0x000e220008000800 */
[----:B------:R-:W1:Y:S01]  /*c970*/  LDCU.64 UR8, c[0x0][0x4b8] ;  /* 0x00009700ff0877ac */ /* 0x000e620008000a00 */
[----:B------:R-:W-:Y:S01]  /*c980*/  UISETP.NE.AND UP0, UPT, UR40, URZ, UPT ;  /* 0x000000ff2800728c */ /* 0x000fe2000bf05270 */
[----:B--23--:R-:W-:-:S05]  /*c990*/  IMAD.HI.U32 R2, R17, UR4, R16 ;  /* 0x0000000411027c27 */ /* 0x00cfca000f8e0010 */
[----:B------:R-:W-:-:S04]  /*c9a0*/  SHF.R.U32.HI R3, RZ, UR5, R2 ;  /* 0x00000005ff037c19 */ /* 0x000fc80008011602 */
[----:B------:R-:W-:-:S05]  /*c9b0*/  IADD3 R0, PT, PT, -R3, RZ, RZ ;  /* 0x000000ff03007210 */ /* 0x000fca0007ffe1ff */
[----:B0-----:R-:W-:-:S04]  /*c9c0*/  IMAD R0, R0, UR6, R17 ;  /* 0x0000000600007c24 */ /* 0x001fc8000f8e0211 */
[C---:B-1----:R-:W-:Y:S02]  /*c9d0*/  IMAD R16, R0.reuse, UR8, RZ ;  /* 0x0000000800107c24 */ /* 0x042fe4000f8e02ff */
        /* <DEDUP_REMOVED lines=288> */
.L_x_1985:
[----:B------:R-:W0:Y:S01]  /*dbe0*/  LDCU.128 UR8, c[0x0][0x580] ;  /* 0x0000b000ff0877ac */ /* 0x000e220008000c00 */
[----:B------:R-:W-:Y:S01]  /*dbf0*/  BSSY.RECONVERGENT B6, `(.L_x_1986) ;  /* 0x00000ee000067945 */ /* 0x000fe20003800200 */
[----:B------:R-:W-:-:S04]  /*dc00*/  UPRMT UR4, UR41, 0x9910, URZ ;  /* 0x0000991029047896 */ /* 0x000fc800080000ff */
[----:B------:R-:W-:Y:S01]  /*dc10*/  UISETP.GT.AND UP0, UPT, UR4, 0x9, UPT ;  /* 0x000000090400788c */ /* 0x000fe2000bf04270 */
[----:B0-----:R-:W-:Y:S02]  /*dc20*/  IADD3 R16, P0, PT, R16, UR8, RZ ;  /* 0x0000000810107c10 */ /* 0x001fe4000ff1e0ff */
[----:B--23--:R-:W-:-:S03]  /*dc30*/  IADD3 R2, P1, PT, R0, UR10, RZ ;  /* 0x0000000a00027c10 */ /* 0x00cfc6000ff3e0ff */
        /* <DEDUP_REMOVED lines=14> */
.L_x_1990:
[----:B------:R-:W2:Y:S02]  /*dd20*/  LDG.E.U8 R2, desc[UR36][R2.64] ;  /* 0x0000002402027981 */ /* 0x000ea4000c1e1100 */
[----:B--2---:R1:W2:Y:S02]  /*dd30*/  I2F.F64.U16 R4, R2 ;  /* 0x0000000200047312 */ /* 0x0042a40000101800 */
[----:B-12---:R-:W-:Y:S05]  /*dd40*/  BRA `(.L_x_1992) ;  /* 0x0000000c00607947 */ /* 0x006fea0003800000 */
.L_x_1989:
        /* <DEDUP_REMOVED lines=9> */
.L_x_1994:
[----:B------:R-:W2:Y:S02]  /*dde0*/  LDG.E R2, desc[UR36][R2.64] ;  /* 0x0000002402027981 */ /* 0x000ea4000c1e1900 */
[----:B--2---:R1:W2:Y:S02]  /*ddf0*/  I2F.F64 R4, R2 ;  /* 0x0000000200047312 */ /* 0x0042a40000201c00 */
[----:B-12---:R-:W-:Y:S05]  /*de00*/  BRA `(.L_x_1992) ;  /* 0x0000000c00307947 */ /* 0x006fea0003800000 */
.L_x_1993:
[----:B------:R-:W2:Y:S02]  /*de10*/  LDG.E.U16 R2, desc[UR36][R2.64] ;  /* 0x0000002402027981 */ /* 0x000ea4000c1e1500 */
[----:B--2---:R1:W2:Y:S02]  /*de20*/  I2F.F64.S16 R4, R2 ;  /* 0x0000000200047312 */ /* 0x0042a40000101c00 */
[----:B-12---:R-:W-:Y:S05]  /*de30*/  BRA `(.L_x_1992) ;  /* 0x0000000c00247947 */ /* 0x006fea0003800000 */
.L_x_1988:
        /* <DEDUP_REMOVED lines=10> */
.L_x_1996:
[----:B------:R-:W2:Y:S02]  /*dee0*/  LDG.E.U16 R0, desc[UR36][R2.64] ;  /* 0x0000002402007981 */ /* 0x000ea4000c1e1500 */
[----:B--2---:R-:W-:-:S05]  /*def0*/  HADD2.F32 R0, -RZ, R0.H0_H0 ;  /* 0x20000000ff007230 */ /* 0x004fca0000004100 */
[----:B------:R-:W-:-:S04]  /*df00*/  FMUL.FTZ R0, R0, 1 ;  /* 0x3f80000000007820 */ /* 0x000fc80000410000 */
[----:B------:R0:W1:Y:S02]  /*df10*/  F2F.F64.F32 R4, R0 ;  /* 0x0000000000047310 */ /* 0x0000640000201800 */
[----:B01----:R-:W-:Y:S05]  /*df20*/  BRA `(.L_x_1992) ;  /* 0x0000000800e87947 */ /* 0x003fea0003800000 */
.L_x_1995:
        /* <DEDUP_REMOVED lines=8> */
[----:B------:R-:W1:Y:S02]  /*dfb0*/  F2F.F64.F32 R4, R4 ;  /* 0x0000000400047310 */ /* 0x000e640000201800 */
[----:B-1----:R-:W-:Y:S05]  /*dfc0*/  BRA `(.L_x_1992) ;  /* 0x0000000800c07947 */ /* 0x002fea0003800000 */
.L_x_1998:
[----:B------:R-:W2:Y:S02]  /*dfd0*/  LDG.E.U16 R2, desc[UR36][R2.64] ;  /* 0x0000002402027981 */ /* 0x000ea4000c1e1500 */
[----:B--2---:R-:W-:-:S05]  /*dfe0*/  HADD2.F32 R0, -RZ, R2.H0_H0 ;  /* 0x20000002ff007230 */ /* 0x004fca0000004100 */
[----:B------:R-:W-:-:S04]  /*dff0*/  FMUL.FTZ R0, R0, 1 ;  /* 0x3f80000000007820 */ /* 0x000fc80000410000 */
[----:B------:R1:W2:Y:S02]  /*e000*/  F2F.F64.F32 R4, R0 ;  /* 0x0000000000047310 */ /* 0x0002a40000201800 */
[----:B-12---:R-:W-:Y:S05]  /*e010*/  BRA `(.L_x_1992) ;  /* 0x0000000800ac7947 */ /* 0x006fea0003800000 */
.L_x_1997:
[----:B------:R0:W5:Y:S01]  /*e020*/  LDG.E.64 R4, desc[UR36][R2.64] ;  /* 0x0000002402047981 */ /* 0x000162000c1e1b00 */
[----:B------:R-:W-:Y:S05]  /*e030*/  BRA `(.L_x_1992) ;  /* 0x0000000800a47947 */ /* 0x000fea0003800000 */
.L_x_1987:
        /* <DEDUP_REMOVED lines=13> */
.L_x_2001:
[----:B------:R3:W5:Y:S01]  /*e110*/  LDG.E.64 R4, desc[UR36][R2.64] ;  /* 0x0000002402047981 */ /* 0x000762000c1e1b00 */
[----:B------:R-:W-:Y:S05]  /*e120*/  BRA `(.L_x_1992) ;  /* 0x0000000800687947 */ /* 0x000fea0003800000 */
.L_x_2000:
        /* <DEDUP_REMOVED lines=12> */
[----:B0-----:R-:W-:-:S04]  /*e1f0*/  IADD3 R5, PT, PT, -R5, RZ, RZ ;  /* 0x000000ff05057210 */ /* 0x001fc80007ffe1ff */
[----:B------:R-:W-:-:S05]  /*e200*/  VIADDMNMX.U32 R5, R5, R6, 0x4, !PT ;  /* 0x0000000405057446 */ /* 0x000fca0007800006 */
[----:B------:R-:W-:-:S05]  /*e210*/  VIADD R5, R5, 0xfffffffc ;  /* 0xfffffffc05057836 */ /* 0x000fca0000000000 */
[C---:B------:R-:W-:Y:S02]  /*e220*/  SHF.L.U32 R6, R4.reuse, R5, RZ ;  /* 0x0000000504067219 */ /* 0x040fe400000006ff */
[----:B------:R-:W-:Y:S01]  /*e230*/  SHF.L.U32 R7, R5, 0x17, RZ ;  /* 0x0000001705077819 */ /* 0x000fe200000006ff */
[----:B------:R-:W-:-:S03]  /*e240*/  VIADD R5, R4, 0x1000000 ;  /* 0x0100000004057836 */ /* 0x000fc60000000000 */
[----:B------:R-:W-:Y:S02]  /*e250*/  LEA.HI R6, R6, -R7, RZ, 0x1c ;  /* 0x8000000706067211 */ /* 0x000fe400078fe0ff */
[----:B------:R-:W-:Y:S02]  /*e260*/  SHF.R.S32.HI R5, RZ, 0x8, R5 ;  /* 0x00000008ff057819 */ /* 0x000fe40000011405 */
[----:B------:R-:W-:-:S04]  /*e270*/  IADD3 R6, PT, PT, R6, 0x3c000000, RZ ;  /* 0x3c00000006067810 */ /* 0x000fc80007ffe0ff */
[----:B------:R-:W-:-:S04]  /*e280*/  LOP3.LUT R5, R6, 0x7f800000, R5, 0xf8, !PT ;  /* 0x7f80000006057812 */ /* 0x000fc800078ef805 */
[----:B------:R-:W-:-:S04]  /*e290*/  SEL R5, R5, RZ, P0 ;  /* 0x000000ff05057207 */ /* 0x000fc80000000000 */
[----:B------:R-:W-:-:S05]  /*e2a0*/  LOP3.LUT R5, R5, 0x80000000, R0, 0xf8, !PT ;  /* 0x8000000005057812 */ /* 0x000fca00078ef800 */
[----:B------:R-:W-:-:S06]  /*e2b0*/  FMUL.FTZ R5, R5, 1 ;  /* 0x3f80000005057820 */ /* 0x000fcc0000410000 */
[----:B------:R-:W3:Y:S02]  /*e2c0*/  F2F.F64.F32 R4, R5 ;  /* 0x0000000500047310 */ /* 0x000ee40000201800 */
[----:B---3--:R-:W-:Y:S05]  /*e2d0*/  BRA `(.L_x_1992) ;  /* 0x0000000400fc7947 */ /* 0x008fea0003800000 */
.L_x_2003:
        /* <DEDUP_REMOVED lines=10> */
[----:B------:R-:W-:-:S05]  /*e380*/  LOP3.LUT R0, R0, 0x80000000, R5, 0xf8, !PT ;  /* 0x8000000000007812 */ /* 0x000fca00078ef805 */
[----:B------:R-:W-:-:S04]  /*e390*/  FMUL.FTZ R0, R0, 1 ;  /* 0x3f80000000007820 */ /* 0x000fc80000410000 */
[----:B------:R3:W4:Y:S02]  /*e3a0*/  F2F.F64.F32 R4, R0 ;  /* 0x0000000000047310 */ /* 0x0007240000201800 */
[----:B---34-:R-:W-:Y:S05]  /*e3b0*/  BRA `(.L_x_1992) ;  /* 0x0000000400c47947 */ /* 0x018fea0003800000 */
.L_x_2002:
[----:B------:R-:W2:Y:S02]  /*e3c0*/  LDG.E.U16 R0, desc[UR36][R2.64] ;  /* 0x0000002402007981 */ /* 0x000ea4000c1e1500 */
[----:B--2---:R-:W-:-:S04]  /*e3d0*/  IMAD.U32 R0, R0, 0x10000, RZ ;  /* 0x0001000000007824 */ /* 0x004fc800078e00ff */
[----:B------:R-:W-:-:S04]  /*e3e0*/  FMUL.FTZ R0, R0, 1 ;  /* 0x3f80000000007820 */ /* 0x000fc80000410000 */
[----:B------:R3:W4:Y:S02]  /*e3f0*/  F2F.F64.F32 R4, R0 ;  /* 0x0000000000047310 */ /* 0x0007240000201800 */
[----:B---34-:R-:W-:Y:S05]  /*e400*/  BRA `(.L_x_1992) ;  /* 0x0000000400b07947 */ /* 0x018fea0003800000 */
.L_x_1999:
        /* <DEDUP_REMOVED lines=11> */
.L_x_2006:
        /* <DEDUP_REMOVED lines=21> */
.L_x_2008:
[----:B------:R-:W-:Y:S05]  /*e610*/  BSYNC.RECONVERGENT B0 ;  /* 0x0000000000007941 */ /* 0x000fea0003800200 */
.L_x_2007:
[----:B------:R-:W-:Y:S02]  /*e620*/  SHF.L.U32 R0, R0, 0x14, RZ ;  /* 0x0000001400007819 */ /* 0x000fe400000006ff */
[----:B------:R-:W-:-:S04]  /*e630*/  LEA R2, R2, 0x3b800000, 0x17 ;  /* 0x3b80000002027811 */ /* 0x000fc800078eb8ff */
[----:B------:R-:W-:-:S05]  /*e640*/  LOP3.LUT R0, R2, R0, R7, 0xfe, !PT ;  /* 0x0000000002007212 */ /* 0x000fca00078efe07 */
[----:B------:R-:W-:-:S04]  /*e650*/  FMUL.FTZ R0, R0, 1 ;  /* 0x3f80000000007820 */ /* 0x000fc80000410000 */
[----:B------:R3:W4:Y:S02]  /*e660*/  F2F.F64.F32 R4, R0 ;  /* 0x0000000000047310 */ /* 0x0007240000201800 */
[----:B---34-:R-:W-:Y:S05]  /*e670*/  BRA `(.L_x_1992) ;  /* 0x0000000400147947 */ /* 0x018fea0003800000 */
.L_x_2005:
        /* <DEDUP_REMOVED lines=21> */
.L_x_2010:
[----:B------:R-:W-:Y:S05]  /*e7d0*/  BSYNC.RECONVERGENT B0 ;  /* 0x0000000000007941 */ /* 0x000fea0003800200 */
.L_x_2009:
[----:B------:R-:W-:Y:S01]  /*e7e0*/  IMAD.SHL.U32 R0, R0, 0x200000, RZ ;  /* 0x0020000000007824 */ /* 0x000fe200078e00ff */
[----:B------:R-:W-:-:S04]  /*e7f0*/  LEA R2, R2, 0x37800000, 0x17 ;  /* 0x3780000002027811 */ /* 0x000fc800078eb8ff */
[----:B------:R-:W-:-:S05]  /*e800*/  LOP3.LUT R0, R2, R0, R7, 0xfe, !PT ;  /* 0x0000000002007212 */ /* 0x000fca00078efe07 */
[----:B------:R-:W-:-:S04]  /*e810*/  FMUL.FTZ R0, R0, 1 ;  /* 0x3f80000000007820 */ /* 0x000fc80000410000 */
[----:B------:R3:W4:Y:S02]  /*e820*/  F2F.F64.F32 R4, R0 ;  /* 0x0000000000047310 */ /* 0x0007240000201800 */
[----:B---34-:R-:W-:Y:S05]  /*e830*/  BRA `(.L_x_1992) ;  /* 0x0000000000a47947 */ /* 0x018fea0003800000 */
.L_x_2004:
[----:B------:R-:W-:-:S09]  /*e840*/  UISETP.NE.AND UP0, UPT, UR4, 0x1c, UPT ;  /* 0x0000001c0400788c */ /* 0x000fd2000bf05270 */
[----:B------:R-:W-:Y:S05]  /*e850*/  BRA.U !UP0, `(.L_x_2011) ;  /* 0x0000000108947547 */ /* 0x000fea000b800000 */
[----:B------:R-:W-:-:S09]  /*e860*/  UISETP.NE.AND UP0, UPT, UR4, 0x1d, UPT ;  /* 0x0000001d0400788c */ /* 0x000fd2000bf05270 */
[----:B------:R-:W-:Y:S05]  /*e870*/  BRA.U !UP0, `(.L_x_2012) ;  /* 0x0000000108807547 */ /* 0x000fea000b800000 */
[----:B------:R-:W-:-:S09]  /*e880*/  UISETP.NE.AND UP0, UPT, UR4, 0x2c, UPT ;  /* 0x0000002c0400788c */ /* 0x000fd2000bf05270 */
[----:B------:R-:W-:Y:S05]  /*e890*/  BRA.U UP0, `(.L_x_1991) ;  /* 0x0000000100307547 */ /* 0x000fea000b800000 */
[----:B------:R-:W2:Y:S01]  /*e8a0*/  LDG.E.U8 R0, desc[UR36][R2.64] ;  /* 0x0000002402007981 */ /* 0x000ea2000c1e1100 */
[----:B------:R-:W-:Y:S02]  /*e8b0*/  HFMA2 R4, -RZ, RZ, 0, 0 ;  /* 0x00000000ff047431 */ /* 0x000fe400000001ff */
[----:B------:R-:W-:Y:S01]  /*e8c0*/  IMAD.MOV.U32 R5, RZ, RZ, 0x38000000 ;  /* 0x38000000ff057424 */ /* 0x000fe200078e00ff */
[----:B--2---:R-:W-:-:S13]  /*e8d0*/  ISETP.NE.AND P0, PT, R0, RZ, PT ;  /* 0x000000ff0000720c */ /* 0x004fda0003f05270 */
[----:B------:R-:W-:Y:S05]  /*e8e0*/  @!P0 BRA `(.L_x_1992) ;  /* 0x0000000000788947 */ /* 0x000fea0003800000 */
[----:B------:R-:W-:-:S13]  /*e8f0*/  ISETP.NE.AND P0, PT, R0, 0xff, PT ;  /* 0x000000ff0000780c */ /* 0x000fda0003f05270 */
[----:B------:R-:W-:Y:S01]  /*e900*/  @P0 SHF.L.U32 R0, R0, 0x17, RZ ;  /* 0x0000001700000819 */ /* 0x000fe200000006ff */
[----:B------:R-:W-:Y:S01]  /*e910*/  @!P0 IMAD.MOV.U32 R4, RZ, RZ, 0x20000000 ;  /* 0x20000000ff048424 */ /* 0x000fe200078e00ff */
[----:B------:R-:W-:-:S03]  /*e920*/  @!P0 MOV R5, 0x7ff80000 ;  /* 0x7ff8000000058802 */ /* 0x000fc60000000f00 */
[----:B------:R-:W-:-:S04]  /*e930*/  @P0 FMUL.FTZ R0, R0, 1 ;  /* 0x3f80000000000820 */ /* 0x000fc80000410000 */
[----:B------:R3:W4:Y:S02]  /*e940*/  @P0 F2F.F64.F32 R4, R0 ;  /* 0x0000000000040310 */ /* 0x0007240000201800 */
[----:B---34-:R-:W-:Y:S05]  /*e950*/  BRA `(.L_x_1992) ;  /* 0x00000000005c7947 */ /* 0x018fea0003800000 */
.L_x_1991:
        /* <DEDUP_REMOVED lines=10> */
[----:B---3--:R-:W-:Y:S01]  /*ea00*/  IMAD.U32 R6, RZ, RZ, UR6 ;  /* 0x00000006ff067e24 */ /* 0x008fe2000f8e00ff */
[----:B------:R-:W-:Y:S01]  /*ea10*/  MOV R7, UR7 ;  /* 0x0000000700077c02 */ /* 0x000fe20008000f00 */
[----:B----4-:R-:W-:Y:S01]  /*ea20*/  IMAD.U32 R10, RZ, RZ, UR8 ;  /* 0x00000008ff0a7e24 */ /* 0x010fe2000f8e00ff */
[----:B-1----:R-:W-:-:S07]  /*ea30*/  MOV R11, UR9 ;  /* 0x00000009000b7c02 */ /* 0x002fce0008000f00 */
[----:B------:R-:W-:-:S07]  /*ea40*/  LEPC R20, `(.L_x_2013) ;  /* 0x000000001014794e */ /* 0x000fce0000000000 */
[----:B--2---:R-:W-:Y:S05]  /*ea50*/  CALL.ABS.NOINC R2 ;  /* 0x0000000002007343 */ /* 0x004fea0003c00000 */
.L_x_2013:
[----:B------:R-:W-:Y:S01]  /*ea60*/  CS2R R4, SRZ ;  /* 0x0000000000047805 */ /* 0x000fe2000001ff00 */
[----:B------:R-:W-:Y:S06]  /*ea70*/  BRA `(.L_x_1992) ;  /* 0x0000000000147947 */ /* 0x000fec0003800000 */
.L_x_2012:
[----:B------:R-:W2:Y:S02]  /*ea80*/  LDG.E.64 R4, desc[UR36][R2.64] ;  /* 0x0000002402047981 */ /* 0x000ea4000c1e1b00 */
[----:B--2---:R-:W3:Y:S02]  /*ea90*/  I2F.F64.U64 R4, R4 ;  /* 0x0000000400047312 */ /* 0x004ee40000301800 */
[----:B---3--:R-:W-:Y:S05]  /*eaa0*/  BRA `(.L_x_1992) ;  /* 0x0000000000087947 */ /* 0x008fea0003800000 */
.L_x_2011:
[----:B------:R-:W2:Y:S02]  /*eab0*/  LDG.E R2, desc[UR36][R2.64] ;  /* 0x0000002402027981 */ /* 0x000ea4000c1e1900 */
[----:B--2---:R1:W2:Y:S02]  /*eac0*/  I2F.F64.U32 R4, R2 ;  /* 0x0000000200047312 */ /* 0x0042a40000201800 */
.L_x_1992:
[----:B------:R-:W-:Y:S05]  /*ead0*/  BSYNC.RECONVERGENT B6 ;  /* 0x0000000000067941 */ /* 0x000fea0003800200 */
.L_x_1986:
        /* <DEDUP_REMOVED lines=47> */
[----:B------:R-:W-:Y:S01]  /*edd0*/  IMAD.MOV.U32 R6, RZ, RZ, R8 ;  /* 0x000000ffff067224 */ /* 0x000fe200078e0008 */
[----:B------:R-:W-:Y:S01]  /*ede0*/  MOV R2, R10 ;  /* 0x0000000a00027202 */ /* 0x000fe20000000f00 */
[----:B------:R-:W-:-:S07]  /*edf0*/  IMAD.MOV.U32 R3, RZ, RZ, R11 ;  /* 0x000000ffff037224 */ /* 0x000fce00078e000b */
.L_x_2017:
[----:B------:R-:W-:Y:S05]  /*ee00*/  BSYNC.RECONVERGENT B3 ;  /* 0x0000000000037941 */ /* 0x000fea0003800200 */
.L_x_2016:
[----:B------:R-:W-:-:S04]  /*ee10*/  LOP3.LUT R6, R6, 0x1, RZ, 0xc0, !PT ;  /* 0x0000000106067812 */ /* 0x000fc800078ec0ff */
[----:B------:R-:W-:Y:S01]  /*ee20*/  ISETP.NE.U32.AND P0, PT, R6, 0x1, PT ;  /* 0x000000010600780c */ /* 0x000fe20003f05070 */
[----:B------:R-:W-:-:S12]  /*ee30*/  BRA `(.L_x_2018) ;  /* 0x0000000000087947 */ /* 0x000fd80003800000 */
.L_x_2015:
[----:B01-3--:R0:W1:Y:S02]  /*ee40*/  DMUL R2, RZ, R4 ;  /* 0x00000004ff027228 */ /* 0x00b0640000000000 */
[----:B01----:R-:W-:-:S13]  /*ee50*/  PLOP3.LUT P0, PT, PT, PT, PT, 0x80, 0x8 ;  /* 0x000000000008781c */ /* 0x003fda0003f0f070 */
.L_x_2018:
[----:B------:R-:W-:Y:S05]  /*ee60*/  BSYNC.RECONVERGENT B2 ;  /* 0x0000000000027941 */ /* 0x000fea0003800200 */
.L_x_2014:
        /* <DEDUP_REMOVED lines=151> */
.L_x_2020:
[----:B------:R-:W-:Y:S05]  /*f7e0*/  BSYNC.RECONVERGENT B0 ;  /* 0x0000000000007941 */ /* 0x000fea0003800200 */
.L_x_2019:
[----:B------:R-:W-:-:S04]  /*f7f0*/  UPRMT UR4, UR42, 0x9910, URZ ;  /* 0x000099102a047896 */ /* 0x000fc800080000ff */
[----:B------:R-:W-:-:S09]  /*f800*/  UISETP.GT.AND UP0, UPT, UR4, 0x9, UPT ;  /* 0x000000090400788c */ /* 0x000fd2000bf04270 */
        /* <DEDUP_REMOVED lines=10> */
[----:B-1----:R-:W-:Y:S01]  /*f8b0*/  STG.E.U8 desc[UR36][R16.64], R5 ;  /* 0x0000000510007986 */ /* 0x002fe2000c101124 */
[----:B------:R-:W-:Y:S05]  /*f8c0*/  EXIT ;  /* 0x000000000000794d */ /* 0x000fea0003800000 */
.L_x_2024:
[----:B-1----:R-:W0:Y:S02]  /*f8d0*/  F2I.S64.F64.TRUNC R4, R4 ;  /* 0x0000000400047311 */ /* 0x002e24000030d900 */
[----:B0-----:R-:W-:-:S05]  /*f8e0*/  IMAD.MOV.U32 R3, RZ, RZ, R4 ;  /* 0x000000ffff037224 */ /* 0x001fca00078e0004 */
[----:B------:R-:W-:Y:S01]  /*f8f0*/  STG.E.U8 desc[UR36][R16.64], R3 ;  /* 0x0000000310007986 */ /* 0x000fe2000c101124 */
[----:B------:R-:W-:Y:S05]  /*f900*/  EXIT ;  /* 0x000000000000794d */ /* 0x000fea0003800000 */
.L_x_2023:
[----:B------:R-:W-:-:S09]  /*f910*/  UISETP.NE.AND UP0, UPT, UR4, 0x2, UPT ;  /* 0x000000020400788c */ /* 0x000fd2000bf05270 */
[----:B------:R-:W-:Y:S05]  /*f920*/  BRA.U !UP0, `(.L_x_2026) ;  /* 0x0000000108287547 */ /* 0x000fea000b800000 */
[----:B------:R-:W-:-:S09]  /*f930*/  UISETP.NE.AND UP0, UPT, UR4, 0x3, UPT ;  /* 0x000000030400788c */ /* 0x000fd2000bf05270 */
[----:B------:R-:W-:Y:S05]  /*f940*/  BRA.U !UP0, `(.L_x_2027) ;  /* 0x0000000108147547 */ /* 0x000fea000b800000 */
[----:B------:R-:W-:-:S09]  /*f950*/  UISETP.NE.AND UP0, UPT, UR4, 0x4, UPT ;  /* 0x000000040400788c */ /* 0x000fd2000bf05270 */
[----:B------:R-:W-:Y:S05]  /*f960*/  BRA.U UP0, `(.L_x_2025) ;  /* 0x0000000d00247547 */ /* 0x000fea000b800000 */
[----:B-1----:R-:W1:Y:S02]  /*f970*/  F2I.S64.F64.TRUNC R4, R4 ;  /* 0x0000000400047311 */ /* 0x002e64000030d900 */
[----:B-1----:R-:W-:Y:S01]  /*f980*/  STG.E.64 desc[UR36][R16.64], R4 ;  /* 0x0000000410007986 */ /* 0x002fe2000c101b24 */
[----:B------:R-:W-:Y:S05]  /*f990*/  EXIT ;  /* 0x000000000000794d */ /* 0x000fea0003800000 */
.L_x_2027:
[----:B-1----:R-:W1:Y:S02]  /*f9a0*/  F2I.F64.TRUNC R5, R4 ;  /* 0x0000000400057311 */ /* 0x002e64000030d100 */
[----:B-1----:R-:W-:Y:S01]  /*f9b0*/  STG.E desc[UR36][R16.64], R5 ;  /* 0x0000000510007986 */ /* 0x002fe2000c101924 */
[----:B------:R-:W-:Y:S05]  /*f9c0*/  EXIT ;  /* 0x000000000000794d */ /* 0x000fea0003800000 */
.L_x_2026:
[----:B-1----:R-:W1:Y:S02]  /*f9d0*/  F2I.F64.TRUNC R5, R4 ;  /* 0x0000000400057311 */ /* 0x002e64000030d100 */
[----:B-1----:R-:W-:Y:S01]  /*f9e0*/  STG.E.U16 desc[UR36][R16.64], R5 ;  /* 0x0000000510007986 */ /* 0x002fe2000c101524 */
[----:B------:R-:W-:Y:S05]  /*f9f0*/  EXIT ;  /* 0x000000000000794d */ /* 0x000fea0003800000 */
.L_x_2022:
        /* <DEDUP_REMOVED lines=15> */
[----:B------:R-:W-:Y:S01]  /*faf0*/  STG.E desc[UR36][R16.64], R3 ;  /* 0x0000000310007986 */ /* 0x000fe2000c101924 */
[----:B------:R-:W-:Y:S05]  /*fb00*/  EXIT ;  /* 0x000000000000794d */ /* 0x000fea0003800000 */
.L_x_2029:
        /* <DEDUP_REMOVED lines=10> */
[----:B------:R-:W-:Y:S01]  /*fbb0*/  STG.E.U16 desc[UR36][R16.64], R0 ;  /* 0x0000000010007986 */ /* 0x000fe2000c101524 */
[----:B------:R-:W-:Y:S05]  /*fbc0*/  EXIT ;  /* 0x000000000000794d */ /* 0x000fea0003800000 */
.L_x_2028:
        /* <DEDUP_REMOVED lines=16> */
[----:B------:R-:W-:Y:S01]  /*fcd0*/  STG.E.64 desc[UR36][R16.64], R2 ;  /* 0x0000000210007986 */ /* 0x000fe2000c101b24 */
[----:B------:R-:W-:Y:S05]  /*fce0*/  EXIT ;  /* 0x000000000000794d */ /* 0x000fea0003800000 */
.L_x_2031:
        /* <DEDUP_REMOVED lines=11> */
[----:B------:R-:W-:Y:S01]  /*fda0*/  STG.E desc[UR36][R16.64], R3 ;  /* 0x0000000310007986 */ /* 0x000fe2000c101924 */
[----:B------:R-:W-:Y:S05]  /*fdb0*/  EXIT ;  /* 0x000000000000794d */ /* 0x000fea0003800000 */
.L_x_2030:
[----:B-1----:R-:W-:Y:S01]  /*fdc0*/  STG.E.64 desc[UR36][R16.64], R4 ;  /* 0x0000000410007986 */ /* 0x002fe2000c101b24 */
[----:B------:R-:W-:Y:S05]  /*fdd0*/  EXIT ;  /* 0x000000000000794d */ /* 0x000fea0003800000 */
.L_x_2021:
        /* <DEDUP_REMOVED lines=11> */
[----:B-1----:R-:W-:Y:S01]  /*fe90*/  STG.E.U16 desc[UR36][R16.64], R5 ;  /* 0x0000000510007986 */ /* 0x002fe2000c101524 */
[----:B------:R-:W-:Y:S05]  /*fea0*/  EXIT ;  /* 0x000000000000794d */ /* 0x000fea0003800000 */
.L_x_2035:
        /* <DEDUP_REMOVED lines=25> */
.L_x_2038:
[----:B------:R-:W-:-:S04]  /*10040*/  SHF.R.U32.HI R3, RZ, 0x18, R3 ;  /* 0x00000018ff037819 */ /* 0x000fc80000011603 */
[----:B------:R-:W-:-:S04]  /*10050*/  LOP3.LUT R0, R0, 0x80, R3, 0xf8, !PT ;  /* 0x0000008000007812 */ /* 0x000fc800078ef803 */
[----:B------:R-:W-:-:S07]  /*10060*/  PRMT R8, R0, 0x7610, R8 ;  /* 0x0000761000087816 */ /* 0x000fce0000000008 */
.L_x_2037:
[----:B------:R-:W-:Y:S05]  /*10070*/  BSYNC.RECONVERGENT B0 ;  /* 0x0000000000007941 */ /* 0x000fea0003800200 */
.L_x_2036:
[----:B------:R-:W-:Y:S01]  /*10080*/  STG.E.U8 desc[UR36][R16.64], R8 ;  /* 0x0000000810007986 */ /* 0x000fe2000c101124 */
[----:B------:R-:W-:Y:S05]  /*10090*/  EXIT ;  /* 0x000000000000794d */ /* 0x000fea0003800000 */
.L_x_2034:
        /* <DEDUP_REMOVED lines=25> */
.L_x_2041:
[----:B------:R-:W-:-:S04]  /*10230*/  SHF.R.U32.HI R3, RZ, 0x18, R3 ;  /* 0x00000018ff037819 */ /* 0x000fc80000011603 */
[----:B------:R-:W-:-:S04]  /*10240*/  LOP3.LUT R0, R0, 0x80, R3, 0xf8, !PT ;  /* 0x0000008000007812 */ /* 0x000fc800078ef803 */
[----:B------:R-:W-:-:S07]  /*10250*/  PRMT R8, R0, 0x7610, R8 ;  /* 0x0000761000087816 */ /* 0x000fce0000000008 */
.L_x_2040:
[----:B------:R-:W-:Y:S05]  /*10260*/  BSYNC.RECONVERGENT B0 ;  /* 0x0000000000007941 */ /* 0x000fea0003800200 */
.L_x_2039:
[----:B------:R-:W-:Y:S01]  /*10270*/  STG.E.U8 desc[UR36][R16.64], R8 ;  /* 0x0000000810007986 */ /* 0x000fe2000c101124 */
[----:B------:R-:W-:Y:S05]  /*10280*/  EXIT ;  /* 0x000000000000794d */ /* 0x000fea0003800000 */
.L_x_2033:
        /* <DEDUP_REMOVED lines=26> */
[----:B------:R-:W-:-:S05]  /*10430*/  @!P0 IMAD.MOV R0, RZ, RZ, R2 ;  /* 0x000000ffff008224 */ /* 0x000fca00078e0202 */
[----:B------:R-:W-:-:S05]  /*10440*/  @P2 MOV R3, R0 ;  /* 0x0000000000032202 */ /* 0x000fca0000000f00 */
[----:B------:R-:W-:Y:S01]  /*10450*/  STG.E.U8 desc[UR36][R16.64], R3 ;  /* 0x0000000310007986 */ /* 0x000fe2000c101124 */
[----:B------:R-:W-:Y:S05]  /*10460*/  EXIT ;  /* 0x000000000000794d */ /* 0x000fea0003800000 */
.L_x_2043:
[----:B-1----:R-:W1:Y:S02]  /*10470*/  F2I.U64.F64.TRUNC R4, R4 ;  /* 0x0000000400047311 */ /* 0x002e64000030d800 */
[----:B-1----:R-:W-:Y:S01]  /*10480*/  STG.E.64 desc[UR36][R16.64], R4 ;  /* 0x0000000410007986 */ /* 0x002fe2000c101b24 */
[----:B------:R-:W-:Y:S05]  /*10490*/  EXIT ;  /* 0x000000000000794d */ /* 0x000fea0003800000 */
.L_x_2042:
[----:B-1----:R-:W1:Y:S02]  /*104a0*/  F2I.U32.F64.TRUNC R5, R4 ;  /* 0x0000000400057311 */ /* 0x002e64000030d000 */
[----:B-1----:R-:W-:Y:S01]  /*104b0*/  STG.E desc[UR36][R16.64], R5 ;  /* 0x0000000510007986 */ /* 0x002fe2000c101924 */
[----:B------:R-:W-:Y:S05]  /*104c0*/  EXIT ;  /* 0x000000000000794d */ /* 0x000fea0003800000 */
.L_x_2032:
        /* <DEDUP_REMOVED lines=8> */
[----:B------:R-:W-:Y:S01]  /*10550*/  STG.E.U8 desc[UR36][R16.64], R3 ;  /* 0x0000000310007986 */ /* 0x000fe2000c101124 */
[----:B------:R-:W-:Y:S05]  /*10560*/  EXIT ;  /* 0x000000000000794d */ /* 0x000fea0003800000 */
.L_x_2045:
[----:B------:R-:W-:-:S05]  /*10570*/  CS2R R6, SRZ ;  /* 0x0000000000067805 */ /* 0x000fca000001ff00 */
[----:B-1----:R-:W-:Y:S01]  /*10580*/  STG.E.128 desc[UR36][R16.64], R4 ;  /* 0x0000000410007986 */ /* 0x002fe2000c101d24 */
[----:B------:R-:W-:Y:S05]  /*10590*/  EXIT ;  /* 0x000000000000794d */ /* 0x000fea0003800000 */
.L_x_2044:
[----:B------:R-:W-:-:S09]  /*105a0*/  UISETP.NE.AND UP0, UPT, UR4, 0xf, UPT ;  /* 0x0000000f0400788c */ /* 0x000fd2000bf05270 */
[----:B------:R-:W-:Y:S05]  /*105b0*/  BRA.U !UP0, `(.L_x_2046) ;  /* 0x0000000508287547 */ /* 0x000fea000b800000 */
[----:B------:R-:W-:-:S09]  /*105c0*/  UISETP.NE.AND UP0, UPT, UR4, 0x17, UPT ;  /* 0x000000170400788c */ /* 0x000fd2000bf05270 */
[----:B------:R-:W-:Y:S05]  /*105d0*/  BRA.U !UP0, `(.L_x_2047) ;  /* 0x0000000108b07547 */ /* 0x000fea000b800000 */
[----:B------:R-:W-:-:S09]  /*105e0*/  UISETP.NE.AND UP0, UPT, UR4, 0x18, UPT ;  /* 0x000000180400788c */ /* 0x000fd2000bf05270 */
[----:B------:R-:W-:Y:S05]  /*105f0*/  BRA.U !UP0, `(.L_x_2048) ;  /* 0x0000000108447547 */ /* 0x000fea000b800000 */
.L_x_2025:
[----:B------:R-:W-:Y:S01]  /*10600*/  MOV R0, 0x0 ;  /* 0x0000000000007802 */ /* 0x000fe20000000f00 */
[----:B------:R-:W1:Y:S01]  /*10610*/  LDCU.64 UR4, c[0x4][0x158] ;  /* 0x01002b00ff0477ac */ /* 0x000e620008000a00 */
[----:B------:R-:W-:Y:S02]  /*10620*/  HFMA2 R12, -RZ, RZ, 0, 5.9604644775390625e-08 ;  /* 0x00000001ff0c7431 */ /* 0x000fe400000001ff */
[----:B0-----:R-:W-:Y:S01]  /*10630*/  IMAD.MOV.U32 R8, RZ, RZ, 0x65 ;  /* 0x00000065ff087424 */ /* 0x001fe200078e00ff */
[----:B------:R0:W2:Y:S01]  /*10640*/  LDC.64 R2, c[0x4][R0] ;  /* 0x0100000000027b82 */ /* 0x0000a20000000a00 */
[----:B------:R-:W3:Y:S01]  /*10650*/  LDCU.64 UR6, c[0x4][0x160] ;  /* 0x01002c00ff0677ac */ /* 0x000ee20008000a00 */
[----:B------:R-:W-:Y:S01]  /*10660*/  IMAD.MOV.U32 R13, RZ, RZ, RZ ;  /* 0x000000ffff0d7224 */ /* 0x000fe200078e00ff */
[----:B------:R-:W4:Y:S01]  /*10670*/  LDCU.64 UR8, c[0x4][0x40] ;  /* 0x01000800ff0877ac */ /* 0x000f220008000a00 */
[----:B-1----:R-:W-:Y:S01]  /*10680*/  IMAD.U32 R4, RZ, RZ, UR4 ;  /* 0x00000004ff047e24 */ /* 0x002fe2000f8e00ff */
[----:B------:R-:W-:Y:S01]  /*10690*/  MOV R5, UR5 ;  /* 0x0000000500057c02 */ /* 0x000fe20008000f00 */
[----:B---3--:R-:W-:Y:S01]  /*106a0*/  IMAD.U32 R6, RZ, RZ, UR6 ;  /* 0x00000006ff067e24 */ /* 0x008fe2000f8e00ff */
[----:B------:R-:W-:Y:S01]  /*106b0*/  MOV R7, UR7 ;  /* 0x0000000700077c02 */ /* 0x000fe20008000f00 */
[----:B----4-:R-:W-:Y:S01]  /*106c0*/  IMAD.U32 R10, RZ, RZ, UR8 ;  /* 0x00000008ff0a7e24 */ /* 0x010fe2000f8e00ff */
[----:B0-----:R-:W-:-:S07]  /*106d0*/  MOV R11, UR9 ;  /* 0x00000009000b7c02 */ /* 0x001fce0008000f00 */
[----:B------:R-:W-:-:S07]  /*106e0*/  LEPC R20, `(.L_x_2049) ;  /* 0x000000001014794e */ /* 0x000fce0000000000 */
[----:B--2---:R-:W-:Y:S05]  /*106f0*/  CALL.ABS.NOINC R2 ;  /* 0x0000000002007343 */ /* 0x004fea0003c00000 */
.L_x_2049:
[----:B------:R-:W-:Y:S05]  /*10700*/  EXIT ;  /* 0x000000000000794d */ /* 0x000fea0003800000 */
.L_x_2048:
        /* <DEDUP_REMOVED lines=21> */
.L_x_2051:
[----:B------:R-:W-:Y:S05]  /*10860*/  BSYNC.RECONVERGENT B0 ;  /* 0x0000000000007941 */ /* 0x000fea0003800200 */
.L_x_2050:
[----:B------:R-:W-:-:S05]  /*10870*/  LOP3.LUT R3, R0, 0x80, R3, 0xf8, !PT ;  /* 0x0000008000037812 */ /* 0x000fca00078ef803 */
[----:B------:R-:W-:Y:S01]  /*10880*/  STG.E.U8 desc[UR36][R16.64], R3 ;  /* 0x0000000310007986 */ /* 0x000fe2000c101124 */
[----:B------:R-:W-:Y:S05]  /*10890*/  EXIT ;  /* 0x000000000000794d */ /* 0x000fea0003800000 */
.L_x_2047:
        /* <DEDUP_REMOVED lines=20> */
.L_x_2053:
[----:B------:R-:W-:Y:S01]  /*109e0*/  IMAD.MOV.U32 R0, RZ, RZ, 0x7f ;  /* 0x0000007fff007424 */ /* 0x000fe200078e00ff */
[----:B------:R-:W-:-:S04]  /*109f0*/  ISETP.GT.U32.AND P0, PT, R2, 0x7f800000, PT ;  /* 0x7f8000000200780c */ /* 0x000fc80003f04070 */
[----:B------:R-:W-:-:S09]  /*10a00*/  SEL R0, R0, 0x7c, P0 ;  /* 0x0000007c00007807 */ /* 0x000fd20000000000 */
.L_x_2054:
[----:B------:R-:W-:Y:S05]  /*10a10*/  BSYNC.RECONVERGENT B0 ;  /* 0x0000000000007941 */ /* 0x000fea0003800200 */
.L_x_2052:
[----:B------:R-:W-:-:S04]  /*10a20*/  SHF.R.U32.HI R3, RZ, 0x18, R3 ;  /* 0x00000018ff037819 */ /* 0x000fc80000011603 */
[----:B------:R-:W-:-:S05]  /*10a30*/  LOP3.LUT R3, R0, 0x80, R3, 0xf8, !PT ;  /* 0x0000008000037812 */ /* 0x000fca00078ef803 */
[----:B------:R-:W-:Y:S01]  /*10a40*/  STG.E.U8 desc[UR36][R16.64], R3 ;  /* 0x0000000310007986 */ /* 0x000fe2000c101124 */
[----:B------:R-:W-:Y:S05]  /*10a50*/  EXIT ;  /* 0x000000000000794d */ /* 0x000fea0003800000 */
.L_x_2046:
        /* <DEDUP_REMOVED lines=10> */
[----:B------:R-:W-:Y:S01]  /*10b00*/  STG.E.U16 desc[UR36][R16.64], R0 ;  /* 0x0000000010007986 */ /* 0x000fe2000c101524 */
[----:B------:R-:W-:Y:S05]  /*10b10*/  EXIT ;  /* 0x000000000000794d */ /* 0x000fea0003800000 */
        .type           $_ZN2at6native18elementwise_kernelILi128ELi4EZNS0_15gpu_kernel_implIZZZNS0_15tan_kernel_cudaERNS_18TensorIteratorBaseEENKUlvE0_clEvENKUlvE_clEvEUldE_EEvS4_RKT_EUliE_EEviT1_$__internal_trig_reduction_slowpathd,@function
        .size           $_ZN2at6native18elementwise_kernelILi128ELi4EZNS0_15gpu_kernel_implIZZZNS0_15tan_kernel_cudaERNS_18TensorIteratorBaseEENKUlvE0_clEvENKUlvE_clEvEUldE_EEvS4_RKT_EUliE_EEviT1_$__internal_trig_reduction_slowpathd,(.L_x_6564 - $_ZN2at6native18elementwise_kernelILi128ELi4EZNS0_15gpu_kernel_implIZZZNS0_15tan_kernel_cudaERNS_18TensorIteratorBaseEENKUlvE0_clEvENKUlvE_clEvEUldE_EEvS4_RKT_EUliE_EEviT1_$__internal_trig_reduction_slowpathd)
$_ZN2at6native18elementwise_kernelILi128ELi4EZNS0_15gpu_kernel_implIZZZNS0_15tan_kernel_cudaERNS_18TensorIteratorBaseEENKUlvE0_clEvENKUlvE_clEvEUldE_EEvS4_RKT_EUliE_EEviT1_$__internal_trig_reduction_slowpathd:
[--C-:B------:R-:W-:Y:S01]  /*10b20*/  SHF.R.U32.HI R4, RZ, 0x14, R5.reuse ;  /* 0x00000014ff047819 */ /* 0x100fe20000011605 */
[----:B------:R-:W-:Y:S01]  /*10b30*/  IMAD.MOV.U32 R11, RZ, RZ, R5 ;  /* 0x000000ffff0b7224 */ /* 0x000fe200078e0005 */
[----:B------:R-:W-:Y:S01]  /*10b40*/  MOV R10, R6 ;  /* 0x00000006000a7202 */ /* 0x000fe20000000f00 */
[----:B------:R-:W-:Y:S01]  /*10b50*/  HFMA2 R6, -RZ, RZ, 0, 0 ;  /* 0x00000000ff067431 */ /* 0x000fe200000001ff */
[----:B------:R-:W-:-:S04]  /*10b60*/  LOP3.LUT R0, R4, 0x7ff, RZ, 0xc0, !PT ;  /* 0x000007ff04007812 */ /* 0x000fc800078ec0ff */
[----:B------:R-:W-:-:S13]  /*10b70*/  ISETP.NE.AND P0, PT, R0, 0x7ff, PT ;  /* 0x000007ff0000780c */ /* 0x000fda0003f05270 */
[----:B------:R-:W-:Y:S05]  /*10b80*/  @!P0 BRA `(.L_x_2055) ;  /* 0x0000000800488947 */ /* 0x000fea0003800000 */
[----:B------:R-:W-:Y:S01]  /*10b90*/  VIADD R0, R0, 0xfffffc00 ;  /* 0xfffffc0000007836 */ /* 0x000fe20000000000 */
[----:B------:R-:W-:Y:S01]  /*10ba0*/  BSSY.RECONVERGENT B0, `(.L_x_2056) ;  /* 0x000002f000007945 */ /* 0x000fe20003800200 */
[----:B------:R-:W-:-:S03]  /*10bb0*/  CS2R R12, SRZ ;  /* 0x00000000000c7805 */ /* 0x000fc6000001ff00 */
[----:B------:R-:W-:Y:S02]  /*10bc0*/  SHF.R.U32.HI R3, RZ, 0x6, R0 ;  /* 0x00000006ff037819 */ /* 0x000fe40000011600 */
[----:B------:R-:W-:Y:S02]  /*10bd0*/  ISETP.GE.U32.AND P0, PT, R0, 0x80, PT ;  /* 0x000000800000780c */ /* 0x000fe40003f06070 */
[C---:B------:R-:W-:Y:S02]  /*10be0*/  IADD3 R0, PT, PT, -R3.reuse, 0x13, RZ ;  /* 0x0000001303007810 */ /* 0x040fe40007ffe1ff */
[----:B------:R-:W-:Y:S02]  /*10bf0*/  IADD3 R19, PT, PT, -R3, 0xf, RZ ;  /* 0x0000000f03137810 */ /* 0x000fe40007ffe1ff */
[----:B------:R-:W-:-:S04]  /*10c00*/  SEL R0, R0, 0x12, P0 ;  /* 0x0000001200007807 */ /* 0x000fc80000000000 */
[----:B------:R-:W-:-:S13]  /*10c10*/  ISETP.GE.AND P0, PT, R19, R0, PT ;  /* 0x000000001300720c */ /* 0x000fda0003f06270 */
[----:B------:R-:W-:Y:S05]  /*10c20*/  @P0 BRA `(.L_x_2057) ;  /* 0x0000000000980947 */ /* 0x000fea0003800000 */
[----:B------:R-:W0:Y:S01]  /*10c30*/  LDC.64 R6, c[0x0][0x358] ;  /* 0x0000d600ff067b82 */ /* 0x000e220000000a00 */
[C---:B------:R-:W-:Y:S01]  /*10c40*/  SHF.L.U64.HI R21, R10.reuse, 0xb, R11 ;  /* 0x0000000b0a157819 */ /* 0x040fe2000001020b */
[----:B------:R-:W-:Y:S01]  /*10c50*/  BSSY.RECONVERGENT B1, `(.L_x_2058) ;  /* 0x0000022000017945 */ /* 0x000fe20003800200 */
[----:B------:R-:W-:Y:S01]  /*10c60*/  SHF.L.U32 R15, R10, 0xb, RZ ;  /* 0x0000000b0a0f7819 */ /* 0x000fe200000006ff */
[----:B------:R-:W-:Y:S01]  /*10c70*/  IMAD.MOV.U32 R20, RZ, RZ, RZ ;  /* 0x000000ffff147224 */ /* 0x000fe200078e00ff */
[----:B------:R-:W-:Y:S02]  /*10c80*/  IADD3 R18, PT, PT, RZ, -R3, -R0 ;  /* 0x80000003ff127210 */ /* 0x000fe40007ffe800 */
[----:B------:R-:W-:Y:S02]  /*10c90*/  CS2R R12, SRZ ;  /* 0x00000000000c7805 */ /* 0x000fe4000001ff00 */
[----:B------:R-:W-:Y:S01]  /*10ca0*/  LOP3.LUT R21, R21, 0x80000000, RZ, 0xfc, !PT ;  /* 0x8000000015157812 */ /* 0x000fe200078efcff */
[----:B------:R-:W1:Y:S06]  /*10cb0*/  LDC.64 R8, c[0x4][0x168] ;  /* 0x01005a00ff087b82 */ /* 0x000e6c0000000a00 */
.L_x_2059:
[----:B0-----:R-:W-:Y:S01]  /*10cc0*/  R2UR UR4, R6 ;  /* 0x00000000060472ca */ /* 0x001fe200000e0000 */
[----:B-1----:R-:W-:Y:S01]  /*10cd0*/  IMAD.WIDE R10, R19, 0x8, R8 ;  /* 0x00000008130a7825 */ /* 0x002fe200078e0208 */
[----:B------:R-:W-:-:S13]  /*10ce0*/  R2UR UR5, R7 ;  /* 0x00000000070572ca */ /* 0x000fda00000e0000 */
[----:B------:R-:W2:Y:S01]  /*10cf0*/  LDG.E.64.CONSTANT R10, desc[UR4][R10.64] ;  /* 0x000000040a0a7981 */ /* 0x000ea2000c1e9b00 */
[----:B------:R-:W-:Y:S01]  /*10d00*/  IADD3 R18, PT, PT, R18, 0x1, RZ ;  /* 0x0000000112127810 */ /* 0x000fe20007ffe0ff */
[----:B------:R-:W-:Y:S02]  /*10d10*/  VIADD R19, R19, 0x1 ;  /* 0x0000000113137836 */ /* 0x000fe40000000000 */
[----:B--2---:R-:W-:-:S04]  /*10d20*/  IMAD.WIDE.U32 R12, P2, R10, R15, R12 ;  /* 0x0000000f0a0c7225 */ /* 0x004fc8000784000c */
[----:B------:R-:W-:Y:S02]  /*10d30*/  IMAD R23, R10, R21, RZ ;  /* 0x000000150a177224 */ /* 0x000fe400078e02ff */
[CC--:B------:R-:W-:Y:S02]  /*10d40*/  IMAD R22, R11.reuse, R15.reuse, RZ ;  /* 0x0000000f0b167224 */ /* 0x0c0fe400078e02ff */
[----:B------:R-:W-:Y:S01]  /*10d50*/  IMAD.HI.U32 R24, R11, R15, RZ ;  /* 0x0000000f0b187227 */ /* 0x000fe200078e00ff */
[----:B------:R-:W-:Y:S02]  /*10d60*/  IADD3 R13, P0, PT, R23, R13, RZ ;  /* 0x0000000d170d7210 */ /* 0x000fe40007f1e0ff */
[----:B------:R-:W-:Y:S02]  /*10d70*/  LEA R23, R20, R1, 0x3 ;  /* 0x0000000114177211 */ /* 0x000fe400078e18ff */
[----:B------:R-:W-:Y:S01]  /*10d80*/  IADD3 R13, P1, PT, R22, R13, RZ ;  /* 0x0000000d160d7210 */ /* 0x000fe20007f3e0ff */
[----:B------:R-:W-:Y:S01]  /*10d90*/  IMAD.HI.U32 R22, R10, R21, RZ ;  /* 0x000000150a167227 */ /* 0x000fe200078e00ff */
[----:B------:R-:W-:-:S03]  /*10da0*/  IADD3 R20, PT, PT, R20, 0x1, RZ ;  /* 0x0000000114147810 */ /* 0x000fc60007ffe0ff */
[----:B------:R-:W-:Y:S01]  /*10db0*/  IMAD.X R25, RZ, RZ, R22, P2 ;  /* 0x000000ffff197224 */ /* 0x000fe200010e0616 */
[----:B------:R0:W-:Y:S01]  /*10dc0*/  STL.64 [R23], R12 ;  /* 0x0000000c17007387 */ /* 0x0001e20000100a00 */
[----:B------:R-:W-:-:S03]  /*10dd0*/  IMAD.HI.U32 R10, R11, R21, RZ ;  /* 0x000000150b0a7227 */ /* 0x000fc600078e00ff */
[----:B------:R-:W-:Y:S01]  /*10de0*/  IADD3.X R24, P0, PT, R24, R25, RZ, P0, !PT ;  /* 0x0000001918187210 */ /* 0x000fe2000071e4ff */
[----:B------:R-:W-:-:S04]  /*10df0*/  IMAD R11, R11, R21, RZ ;  /* 0x000000150b0b7224 */ /* 0x000fc800078e02ff */
[----:B------:R-:W-:Y:S01]  /*10e00*/  IMAD.X R10, RZ, RZ, R10, P0 ;  /* 0x000000ffff0a7224 */ /* 0x000fe200000e060a */
[----:B------:R-:W-:Y:S02]  /*10e10*/  ISETP.NE.AND P0, PT, R18, -0xf, PT ;  /* 0xfffffff11200780c */ /* 0x000fe40003f05270 */
[----:B------:R-:W-:-:S04]  /*10e20*/  IADD3.X R24, P1, PT, R11, R24, RZ, P1, !PT ;  /* 0x000000180b187210 */ /* 0x000fc80000f3e4ff */
[----:B------:R-:W-:Y:S01]  /*10e30*/  IADD3.X R25, PT, PT, RZ, R10, RZ, P1, !PT ;  /* 0x0000000aff197210 */ /* 0x000fe20000ffe4ff */
[----:B0-----:R-:W-:-:S03]  /*10e40*/  IMAD.MOV.U32 R12, RZ, RZ, R24 ;  /* 0x000000ffff0c7224 */ /* 0x001fc600078e0018 */
[----:B------:R-:W-:-:S03]  /*10e50*/  MOV R13, R25 ;  /* 0x00000019000d7202 */ /* 0x000fc60000000f00 */
[----:B------:R-:W-:Y:S05]  /*10e60*/  @P0 BRA `(.L_x_2059) ;  /* 0xfffffffc00940947 */ /* 0x000fea000383ffff */
[----:B------:R-:W-:Y:S05]  /*10e70*/  BSYNC.RECONVERGENT B1 ;  /* 0x0000000000017941 */ /* 0x000fea0003800200 */
.L_x_2058:
[----:B------:R-:W-:-:S07]  /*10e80*/  IMAD.MOV.U32 R19, RZ, RZ, R0 ;  /* 0x000000ffff137224 */ /* 0x000fce00078e0000 */
.L_x_2057:
[----:B------:R-:W-:Y:S05]  /*10e90*/  BSYNC.RECONVERGENT B0 ;  /* 0x0000000000007941 */ /* 0x000fea0003800200 */
.L_x_2056:
[----:B------:R-:W-:Y:S02]  /*10ea0*/  LOP3.LUT P0, R23, R4, 0x3f, RZ, 0xc0, !PT ;  /* 0x0000003f04177812 */ /* 0x000fe4000780c0ff */
[----:B------:R-:W-:-:S05]  /*10eb0*/  IADD3 R0, PT, PT, R3, R19, RZ ;  /* 0x0000001303007210 */ /* 0x000fca0007ffe0ff */
[----:B------:R-:W-:-:S05]  /*10ec0*/  IMAD.U32 R25, R0, 0x8, R1 ;  /* 0x0000000800197824 */ /* 0x000fca00078e0001 */
[----:B------:R0:W-:Y:S04]  /*10ed0*/  STL.64 [R25+-0x78], R12 ;  /* 0xffff880c19007387 */ /* 0x0001e80000100a00 */
[----:B------:R-:W2:Y:S04]  /*10ee0*/  @P0 LDL.64 R10, [R1+0x8] ;  /* 0x00000800010a0983 */ /* 0x000ea80000100a00 */
[----:B------:R-:W3:Y:S04]  /*10ef0*/  LDL.64 R8, [R1+0x10] ;  /* 0x0000100001087983 */ /* 0x000ee80000100a00 */
[----:B------:R-:W4:Y:S01]  /*10f00*/  LDL.64 R6, [R1+0x18] ;  /* 0x0000180001067983 */ /* 0x000f220000100a00 */
[----:B------:R-:W-:Y:S01]  /*10f10*/  @P0 LOP3.LUT R0, R23, 0x3f, RZ, 0x3c, !PT ;  /* 0x0000003f17000812 */ /* 0x000fe200078e3cff */
[----:B------:R-:W-:Y:S01]  /*10f20*/  BSSY.RECONVERGENT B0, `(.L_x_2060) ;  /* 0x0000034000007945 */ /* 0x000fe20003800200 */
[----:B--2---:R-:W-:-:S02]  /*10f30*/  @P0 SHF.R.U64 R3, R10, 0x1, R11 ;  /* 0x000000010a030819 */ /* 0x004fc4000000120b */
[----:B------:R-:W-:Y:S02]  /*10f40*/  @P0 SHF.R.U32.HI R11, RZ, 0x1, R11 ;  /* 0x00000001ff0b0819 */ /* 0x000fe4000001160b */
[--C-:B---3--:R-:W-:Y:S02]  /*10f50*/  @P0 SHF.R.U32.HI R21, RZ, 0x1, R9.reuse ;  /* 0x00000001ff150819 */ /* 0x108fe40000011609 */
[C-C-:B------:R-:W-:Y:S02]  /*10f60*/  @P0 SHF.R.U64 R19, R8.reuse, 0x1, R9.reuse ;  /* 0x0000000108130819 */ /* 0x140fe40000001209 */
[CC--:B------:R-:W-:Y:S02]  /*10f70*/  @P0 SHF.L.U64.HI R15, R8.reuse, R23.reuse, R9 ;  /* 0x00000017080f0219 */ /* 0x0c0fe40000010209 */
[----:B------:R-:W-:Y:S02]  /*10f80*/  @P0 SHF.L.U32 R10, R8, R23, RZ ;  /* 0x00000017080a0219 */ /* 0x000fe400000006ff */
[----:B------:R-:W-:-:S02]  /*10f90*/  @P0 SHF.R.U64 R3, R3, R0, R11 ;  /* 0x0000000003030219 */ /* 0x000fc4000000120b */
[-C--:B------:R-:W-:Y:S02]  /*10fa0*/  @P0 SHF.R.U32.HI R4, RZ, R0.reuse, R11 ;  /* 0x00000000ff040219 */ /* 0x080fe4000001160b */
[----:B----4-:R-:W-:Y:S02]  /*10fb0*/  @P0 SHF.L.U32 R11, R6, R23, RZ ;  /* 0x00000017060b0219 */ /* 0x010fe400000006ff */
[----:B0-----:R-:W-:Y:S02]  /*10fc0*/  @P0 SHF.R.U64 R12, R19, R0, R21 ;  /* 0x00000000130c0219 */ /* 0x001fe40000001215 */
[----:B------:R-:W-:Y:S02]  /*10fd0*/  @P0 LOP3.LUT R8, R10, R3, RZ, 0xfc, !PT ;  /* 0x000000030a080212 */ /* 0x000fe400078efcff */
[----:B------:R-:W-:Y:S02]  /*10fe0*/  @P0 LOP3.LUT R9, R15, R4, RZ, 0xfc, !PT ;  /* 0x000000040f090212 */ /* 0x000fe400078efcff */
[----:B------:R-:W-:-:S02]  /*10ff0*/  @P0 SHF.L.U64.HI R23, R6, R23, R7 ;  /* 0x0000001706170219 */ /* 0x000fc40000010207 */
[----:B------:R-:W-:Y:S02]  /*11000*/  @P0 SHF.R.U32.HI R0, RZ, R0, R21 ;  /* 0x00000000ff000219 */ /* 0x000fe40000011615 */
[----:B------:R-:W-:Y:S02]  /*11010*/  @P0 LOP3.LUT R6, R11, R12, RZ, 0xfc, !PT ;  /* 0x0000000c0b060212 */ /* 0x000fe400078efcff */
[C---:B------:R-:W-:Y:S02]  /*11020*/  SHF.L.U32 R4, R8.reuse, 0x2, RZ ;  /* 0x0000000208047819 */ /* 0x040fe400000006ff */
[----:B------:R-:W-:Y:S02]  /*11030*/  SHF.L.U64.HI R13, R8, 0x2, R9 ;  /* 0x00000002080d7819 */ /* 0x000fe40000010209 */
[----:B------:R-:W-:Y:S02]  /*11040*/  @P0 LOP3.LUT R7, R23, R0, RZ, 0xfc, !PT ;  /* 0x0000000017070212 */ /* 0x000fe400078efcff */
[----:B------:R-:W-:-:S02]  /*11050*/  SHF.L.W.U32.HI R9, R9, 0x2, R6 ;  /* 0x0000000209097819 */ /* 0x000fc40000010e06 */
[----:B------:R-:W-:Y:S02]  /*11060*/  IADD3 RZ, P0, PT, RZ, -R4, RZ ;  /* 0x80000004ffff7210 */ /* 0x000fe40007f1e0ff */
[----:B------:R-:W-:Y:S02]  /*11070*/  LOP3.LUT R0, RZ, R13, RZ, 0x33, !PT ;  /* 0x0000000dff007212 */ /* 0x000fe400078e33ff */
[----:B------:R-:W-:Y:S02]  /*11080*/  SHF.L.W.U32.HI R6, R6, 0x2, R7 ;  /* 0x0000000206067819 */ /* 0x000fe40000010e07 */
[----:B------:R-:W-:Y:S02]  /*11090*/  LOP3.LUT R3, RZ, R9, RZ, 0x33, !PT ;  /* 0x00000009ff037212 */ /* 0x000fe400078e33ff */
[----:B------:R-:W-:Y:S02]  /*110a0*/  IADD3.X R8, P0, PT, RZ, R0, RZ, P0, !PT ;  /* 0x00000000ff087210 */ /* 0x000fe4000071e4ff */
[----:B------:R-:W-:-:S02]  /*110b0*/  LOP3.LUT R0, RZ, R6, RZ, 0x33, !PT ;  /* 0x00000006ff007212 */ /* 0x000fc400078e33ff */
[----:B------:R-:W-:Y:S02]  /*110c0*/  IADD3.X R10, P1, PT, RZ, R3, RZ, P0, !PT ;  /* 0x00000003ff0a7210 */ /* 0x000fe4000073e4ff */
[----:B------:R-:W-:-:S03]  /*110d0*/  ISETP.GT.U32.AND P2, PT, R9, -0x1, PT ;  /* 0xffffffff0900780c */ /* 0x000fc60003f44070 */
[----:B------:R-:W-:Y:S01]  /*110e0*/  IMAD.X R3, RZ, RZ, R0, P1 ;  /* 0x000000ffff037224 */ /* 0x000fe200008e0600 */
[----:B------:R-:W-:-:S04]  /*110f0*/  ISETP.GT.AND.EX P0, PT, R6, -0x1, PT, P2 ;  /* 0xffffffff0600780c */ /* 0x000fc80003f04320 */
[----:B------:R-:W-:Y:S02]  /*11100*/  SEL R0, R6, R3, P0 ;  /* 0x0000000306007207 */ /* 0x000fe40000000000 */
[----:B------:R-:W-:Y:S02]  /*11110*/  SEL R9, R9, R10, P0 ;  /* 0x0000000a09097207 */ /* 0x000fe40000000000 */
[----:B------:R-:W-:Y:S02]  /*11120*/  ISETP.NE.U32.AND P1, PT, R0, RZ, PT ;  /* 0x000000ff0000720c */ /* 0x000fe40003f25070 */
[----:B------:R-:W-:Y:S02]  /*11130*/  SEL R13, R13, R8, P0 ;  /* 0x000000080d0d7207 */ /* 0x000fe40000000000 */
[----:B------:R-:W-:Y:S01]  /*11140*/  SEL R10, R9, R0, !P1 ;  /* 0x00000000090a7207 */ /* 0x000fe20004800000 */
[----:B------:R-:W-:-:S05]  /*11150*/  @!P0 IMAD.MOV R4, RZ, RZ, -R4 ;  /* 0x000000ffff048224 */ /* 0x000fca00078e0a04 */
[----:B------:R-:W0:Y:S02]  /*11160*/  FLO.U32 R10, R10 ;  /* 0x0000000a000a7300 */ /* 0x000e2400000e0000 */
[C---:B0-----:R-:W-:Y:S02]  /*11170*/  IADD3 R11, PT, PT, -R10.reuse, 0x1f, RZ ;  /* 0x0000001f0a0b7810 */ /* 0x041fe40007ffe1ff */
[----:B------:R-:W-:Y:S02]  /*11180*/  IADD3 R3, PT, PT, -R10, 0x3f, RZ ;  /* 0x0000003f0a037810 */ /* 0x000fe40007ffe1ff */
[----:B------:R-:W-:-:S04]  /*11190*/  @P1 IADD3 R3, PT, PT, R11, RZ, RZ ;  /* 0x000000ff0b031210 */ /* 0x000fc80007ffe0ff */
[----:B------:R-:W-:-:S13]  /*111a0*/  ISETP.NE.AND P1, PT, R3, RZ, PT ;  /* 0x000000ff0300720c */ /* 0x000fda0003f25270 */
[----:B------:R-:W-:Y:S05]  /*111b0*/  @!P1 BRA `(.L_x_2061) ;  /* 0x0000000000289947 */ /* 0x000fea0003800000 */
[--C-:B------:R-:W-:Y:S02]  /*111c0*/  SHF.R.U64 R11, R4, 0x1, R13.reuse ;  /* 0x00000001040b7819 */ /* 0x100fe4000000120d */
[C---:B------:R-:W-:Y:S02]  /*111d0*/  LOP3.LUT R4, R3.reuse, 0x3f, RZ, 0xc0, !PT ;  /* 0x0000003f03047812 */ /* 0x040fe400078ec0ff */
[----:B------:R-:W-:Y:S02]  /*111e0*/  SHF.R.U32.HI R13, RZ, 0x1, R13 ;  /* 0x00000001ff0d7819 */ /* 0x000fe4000001160d */
[----:B------:R-:W-:Y:S02]  /*111f0*/  LOP3.LUT R8, R3, 0x3f, RZ, 0xc, !PT ;  /* 0x0000003f03087812 */ /* 0x000fe400078e0cff */
[CC--:B------:R-:W-:Y:S02]  /*11200*/  SHF.L.U64.HI R15, R9.reuse, R4.reuse, R0 ;  /* 0x00000004090f7219 */ /* 0x0c0fe40000010200 */
[----:B------:R-:W-:-:S02]  /*11210*/  SHF.L.U32 R4, R9, R4, RZ ;  /* 0x0000000409047219 */ /* 0x000fc400000006ff */
[-CC-:B------:R-:W-:Y:S02]  /*11220*/  SHF.R.U64 R9, R11, R8.reuse, R13.reuse ;  /* 0x000000080b097219 */ /* 0x180fe4000000120d */
[----:B------:R-:W-:Y:S02]  /*11230*/  SHF.R.U32.HI R0, RZ, R8, R13 ;  /* 0x00000008ff007219 */ /* 0x000fe4000001160d */
[----:B------:R-:W-:Y:S02]  /*11240*/  LOP3.LUT R9, R4, R9, RZ, 0xfc, !PT ;  /* 0x0000000904097212 */ /* 0x000fe400078efcff */
[----:B------:R-:W-:-:S07]  /*11250*/  LOP3.LUT R0, R15, R0, RZ, 0xfc, !PT ;  /* 0x000000000f007212 */ /* 0x000fce00078efcff */
.L_x_2061:
[----:B------:R-:W-:Y:S05]  /*11260*/  BSYNC.RECONVERGENT B0 ;  /* 0x0000000000007941 */ /* 0x000fea0003800200 */
.L_x_2060:
[----:B------:R-:W-:Y:S01]  /*11270*/  IMAD.WIDE.U32 R10, R9, 0x2168c235, RZ ;  /* 0x2168c235090a7825 */ /* 0x000fe200078e00ff */
[----:B------:R-:W-:-:S03]  /*11280*/  SHF.R.U32.HI R7, RZ, 0x1e, R7 ;  /* 0x0000001eff077819 */ /* 0x000fc60000011607 */
[----:B------:R-:W-:Y:S01]  /*11290*/  IMAD.MOV.U32 R13, RZ, RZ, RZ ;  /* 0x000000ffff0d7224 */ /* 0x000fe200078e00ff */
[----:B------:R-:W-:Y:S01]  /*112a0*/  MOV R12, R11 ;  /* 0x0000000b000c7202 */ /* 0x000fe20000000f00 */
[----:B------:R-:W-:Y:S01]  /*112b0*/  IMAD.HI.U32 R4, R0, -0x36f0255e, RZ ;  /* 0xc90fdaa200047827 */ /* 0x000fe200078e00ff */
[----:B------:R-:W-:Y:S02]  /*112c0*/  IADD3 RZ, P1, PT, R10, R10, RZ ;  /* 0x0000000a0aff7210 */ /* 0x000fe40007f3e0ff */
[----:B------:R-:W-:Y:S01]  /*112d0*/  LEA.HI R6, R6, R7, RZ, 0x1 ;  /* 0x0000000706067211 */ /* 0x000fe200078f08ff */
[----:B------:R-:W-:-:S04]  /*112e0*/  IMAD.WIDE.U32 R8, R9, -0x36f0255e, R12 ;  /* 0xc90fdaa209087825 */ /* 0x000fc800078e000c */
[C---:B------:R-:W-:Y:S02]  /*112f0*/  IMAD R11, R0.reuse, -0x36f0255e, RZ ;  /* 0xc90fdaa2000b7824 */ /* 0x040fe400078e02ff */
[----:B------:R-:W-:-:S05]  /*11300*/  IMAD.WIDE.U32 R8, P2, R0, 0x2168c235, R8 ;  /* 0x2168c23500087825 */ /* 0x000fca0007840008 */
[----:B------:R-:W-:Y:S02]  /*11310*/  IADD3.X R0, PT, PT, R4, RZ, RZ, P2, !PT ;  /* 0x000000ff04007210 */ /* 0x000fe400017fe4ff */
[----:B------:R-:W-:Y:S02]  /*11320*/  IADD3 R4, P2, PT, R11, R9, RZ ;  /* 0x000000090b047210 */ /* 0x000fe40007f5e0ff */
[----:B------:R-:W-:Y:S02]  /*11330*/  IADD3.X RZ, P1, PT, R8, R8, RZ, P1, !PT ;  /* 0x0000000808ff7210 */ /* 0x000fe40000f3e4ff */
[C---:B------:R-:W-:Y:S01]  /*11340*/  ISETP.GT.U32.AND P3, PT, R4.reuse, RZ, PT ;  /* 0x000000ff0400720c */ /* 0x040fe20003f64070 */
[----:B------:R-:W-:Y:S01]  /*11350*/  IMAD.X R0, RZ, RZ, R0, P2 ;  /* 0x000000ffff007224 */ /* 0x000fe200010e0600 */
[----:B------:R-:W-:-:S04]  /*11360*/  IADD3.X R9, P2, PT, R4, R4, RZ, P1, !PT ;  /* 0x0000000404097210 */ /* 0x000fc80000f5e4ff */
[C---:B------:R-:W-:Y:S02]  /*11370*/  ISETP.GT.AND.EX P1, PT, R0.reuse, RZ, PT, P3 ;  /* 0x000000ff0000720c */ /* 0x040fe40003f24330 */
[----:B------:R-:W-:Y:S02]  /*11380*/  IADD3.X R11, PT, PT, R0, R0, RZ, P2, !PT ;  /* 0x00000000000b7210 */ /* 0x000fe400017fe4ff */
[----:B------:R-:W-:Y:S02]  /*11390*/  SEL R9, R9, R4, P1 ;  /* 0x0000000409097207 */ /* 0x000fe40000800000 */
[----:B------:R-:W-:Y:S02]  /*113a0*/  SEL R11, R11, R0, P1 ;  /* 0x000000000b0b7207 */ /* 0x000fe40000800000 */
[----:B------:R-:W-:Y:S02]  /*113b0*/  IADD3 R10, P2, PT, R9, 0x1, RZ ;  /* 0x00000001090a7810 */ /* 0x000fe40007f5e0ff */
[----:B------:R-:W-:-:S02]  /*113c0*/  SEL R0, RZ, 0xffffffff, !P1 ;  /* 0xffffffffff007807 */ /* 0x000fc40004800000 */
[----:B------:R-:W-:Y:S01]  /*113d0*/  LOP3.LUT P1, R5, R5, 0x80000000, RZ, 0xc0, !PT ;  /* 0x8000000005057812 */ /* 0x000fe2000782c0ff */
[----:B------:R-:W-:Y:S01]  /*113e0*/  IMAD.X R9, RZ, RZ, R11, P2 ;  /* 0x000000ffff097224 */ /* 0x000fe200010e060b */
[----:B------:R-:W-:Y:S02]  /*113f0*/  IADD3 R0, PT, PT, R0, -R3, RZ ;  /* 0x8000000300007210 */ /* 0x000fe40007ffe0ff */
[----:B------:R-:W-:Y:S02]  /*11400*/  @!P0 LOP3.LUT R5, R5, 0x80000000, RZ, 0x3c, !PT ;  /* 0x8000000005058812 */ /* 0x000fe400078e3cff */
[----:B------:R-:W-:Y:S01]  /*11410*/  SHF.R.U64 R10, R10, 0xa, R9 ;  /* 0x0000000a0a0a7819 */ /* 0x000fe20000001209 */
[----:B------:R-:W-:-:S03]  /*11420*/  IMAD.SHL.U32 R0, R0, 0x100000, RZ ;  /* 0x0010000000007824 */ /* 0x000fc600078e00ff */
[----:B------:R-:W-:-:S03]  /*11430*/  IADD3 R10, P2, PT, R10, 0x1, RZ ;  /* 0x000000010a0a7810 */ /* 0x000fc60007f5e0ff */
[----:B------:R-:W-:Y:S02]  /*11440*/  @P1 IADD3 R6, PT, PT, -R6, RZ, RZ ;  /* 0x000000ff06061210 */ /* 0x000fe40007ffe1ff */
[----:B------:R-:W-:-:S04]  /*11450*/  LEA.HI.X R9, R9, RZ, RZ, 0x16, P2 ;  /* 0x000000ff09097211 */ /* 0x000fc800010fb4ff */
[--C-:B------:R-:W-:Y:S02]  /*11460*/  SHF.R.U64 R10, R10, 0x1, R9.reuse ;  /* 0x000000010a0a7819 */ /* 0x100fe40000001209 */
[----:B------:R-:W-:Y:S02]  /*11470*/  SHF.R.U32.HI R3, RZ, 0x1, R9 ;  /* 0x00000001ff037819 */ /* 0x000fe40000011609 */
[----:B------:R-:W-:-:S04]  /*11480*/  IADD3 R10, P2, P3, RZ, RZ, R10 ;  /* 0x000000ffff0a7210 */ /* 0x000fc80007b5e00a */
[----:B------:R-:W-:-:S04]  /*11490*/  IADD3.X R0, PT, PT, R0, 0x3fe00000, R3, P2, P3 ;  /* 0x3fe0000000007810 */ /* 0x000fc800017e6403 */
[----:B------:R-:W-:-:S07]  /*114a0*/  LOP3.LUT R11, R0, R5, RZ, 0xfc, !PT ;  /* 0x00000005000b7212 */ /* 0x000fce00078efcff */
.L_x_2055:
[----:B------:R-:W-:Y:S01]  /*114b0*/  MOV R15, 0x0 ;  /* 0x00000000000f7802 */ /* 0x000fe20000000f00 */
[----:B------:R-:W-:-:S03]  /*114c0*/  IMAD.MOV.U32 R8, RZ, RZ, R6 ;  /* 0x000000ffff087224 */ /* 0x000fc600078e0006 */
[----:B------:R-:W-:Y:S05]  /*114d0*/  RET.REL.NODEC R14 `(_ZN2at6native18elementwise_kernelILi128ELi4EZNS0_15gpu_kernel_implIZZZNS0_15tan_kernel_cudaERNS_18TensorIteratorBaseEENKUlvE0_clEvENKUlvE_clEvEUldE_EEvS4_RKT_EUliE_EEviT1_) ;  /* 0xfffffee80ec87950 */ /* 0x000fea0003c3ffff */
.L_x_2062:
        /* <DEDUP_REMOVED lines=10> */
.L_x_6564:


//--------------------- .text._ZN2at6native27unrolled_elementwise_kernelIZZZNS0_15tan_kernel_cudaERNS_18TensorIteratorBaseEENKUlvE0_clEvENKUlvE_clEvEUldE_St5arrayIPcLm2EELi4E23TrivialOffsetCalculatorILi1EjESB_NS0_6memory12LoadWithCastILi1EEENSC_13StoreWithCastILi1EEEEEviT_T0_T2_T3_T4_T5_ --------------------------
	.section	.text._ZN2at6native27unrolled_elementwise_kernelIZZZNS0_15tan_kernel_cudaERNS_18TensorIteratorBaseEENKUlvE0_clEvENKUlvE_clEvEUldE_St5arrayIPcLm2EELi4E23TrivialOffsetCalculatorILi1EjESB_NS0_6memory12LoadWithCastILi1EEENSC_13StoreWithCastILi1EEEEEviT_T0_T2_T3_T4_T5_,"ax",@progbits
	.align	128
        .global         _ZN2at6native27unrolled_elementwise_kernelIZZZNS0_15tan_kernel_cudaERNS_18TensorIteratorBaseEENKUlvE0_clEvENKUlvE_clEvEUldE_St5arrayIPcLm2EELi4E23TrivialOffsetCalculatorILi1EjESB_NS0_6memory12LoadWithCastILi1EEENSC_13StoreWithCastILi1EEEEEviT_T0_T2_T3_T4_T5_
        .type           _ZN2at6native27unrolled_elementwise_kernelIZZZNS0_15tan_kernel_cudaERNS_18TensorIteratorBaseEENKUlvE0_clEvENKUlvE_clEvEUldE_St5arrayIPcLm2EELi4E23TrivialOffsetCalculatorILi1EjESB_NS0_6memory12LoadWithCastILi1EEENSC_13StoreWithCastILi1EEEEEviT_T0_T2_T3_T4_T5_,@function
        .size           _ZN2at6native27unrolled_elementwise_kernelIZZZNS0_15tan_kernel_cudaERNS_18TensorIteratorBaseEENKUlvE0_clEvENKUlvE_clEvEUldE_St5arrayIPcLm2EELi4E23TrivialOffsetCalculatorILi1EjESB_NS0_6memory12LoadWithCastILi1EEENSC_13StoreWithCastILi1EEEEEviT_T0_T2_T3_T4_T5_,(.L_x_6565 - _ZN2at6native27unrolled_elementwise_kernelIZZZNS0_15tan_kernel_cudaERNS_18TensorIteratorBaseEENKUlvE0_clEvENKUlvE_clEvEUldE_St5arrayIPcLm2EELi4E23TrivialOffsetCalculatorILi1EjESB_NS0_6memory12LoadWithCastILi1EEENSC_13StoreWithCastILi1EEEEEviT_T0_T2_T3_T4_T5_)
        .other          _ZN2at6native27unrolled_elementwise_kernelIZZZNS0_15tan_kernel_cudaERNS_18TensorIteratorBaseEENKUlvE0_clEvENKUlvE_clEvEUldE_St5arrayIPcLm2EELi4E23TrivialOffsetCalculatorILi1EjESB_NS0_6memory12LoadWithCastILi1EEENSC_13StoreWithCastILi1EEEEEviT_T0_T2_T3_T4_T5_,@"STO_CUDA_ENTRY STV_DEFAULT"
_ZN2at6native27unrolled_elementwise_kernelIZZZNS0_15tan_kernel_cudaERNS_18TensorIteratorBaseEENKUlvE0_clEvENKUlvE_clEvEUldE_St5arrayIPcLm2EELi4E23TrivialOffsetCalculatorILi1EjESB_NS0_6memory12LoadWithCastILi1EEENSC_13StoreWithCastILi1EEEEEviT_T0_T2_T3_T4_T5_:
.text._ZN2at6native27unrolled_elementwise_kernelIZZZNS0_15tan_kernel_cudaERNS_18TensorIteratorBaseEENKUlvE0_clEvENKUlvE_clEvEUldE_St5arrayIPcLm2EELi4E23TrivialOffsetCalculatorILi1EjESB_NS0_6memory12LoadWithCastILi1EEENSC_13StoreWithCastILi1EEEEEviT_T0_T2_T3_T4_T5_:
[----:B------:R-:W0:Y:S01]  /*0000*/  LDC R1, c[0x0][0x37c] ;  /* 0x0000df00ff017b82 */ /* 0x000e220000000800 */
[----:B------:R-:W1:Y:S07]  /*0010*/  S2R R18, SR_CTAID.X ;  /* 0x0000000000127919 */ /* 0x000e6e0000002500 */
[----:B------:R-:W1:Y:S01]  /*0020*/  LDC R19, c[0x0][0x380] ;  /* 0x0000e000ff137b82 */ /* 0x000e620000000800 */
[----:B------:R-:W2:Y:S01]  /*0030*/  LDCU.64 UR36, c[0x0][0x358] ;  /* 0x00006b00ff2477ac */ /* 0x000ea20008000a00 */
[----:B------:R-:W-:Y:S01]  /*0040*/  BSSY.RECONVERGENT B6, `(.L_x_2063) ;  /* 0x00000fb000067945 */ /* 0x000fe20003800200 */
[----:B------:R-:W3:Y:S01]  /*0050*/  S2R R2, SR_TID.X ;  /* 0x0000000000027919 */ /* 0x000ee20000002100 */
[----:B0-----:R-:W-:Y:S01]  /*0060*/  VIADD R1, R1, 0xffffffd8 ;  /* 0xffffffd801017836 */ /* 0x001fe20000000000 */
[----:B------:R-:W0:Y:S01]  /*0070*/  LDCU.U8 UR38, c[0x0][0x39c] ;  /* 0x00007380ff2677ac */ /* 0x000e220008000000 */
[----:B------:R-:W-:Y:S01]  /*0080*/  CS2R R26, SRZ ;  /* 0x00000000001a7805 */ /* 0x000fe2000001ff00 */
[----:B-1----:R-:W-:-:S02]  /*0090*/  IMAD R19, R18, -0x200, R19 ;  /* 0xfffffe0012137824 */ /* 0x002fc400078e0213 */
[----:B---3--:R-:W-:-:S03]  /*00a0*/  IMAD.MOV.U32 R22, RZ, RZ, R2 ;  /* 0x000000ffff167224 */ /* 0x008fc600078e0002 */
[----:B------:R-:W-:-:S13]  /*00b0*/  ISETP.GE.AND P0, PT, R2, R19, PT ;  /* 0x000000130200720c */ /* 0x000fda0003f06270 */
[----:B0-2---:R-:W-:Y:S05]  /*00c0*/  @P0 BRA `(.L_x_2064) ;  /* 0x0000000c00c80947 */ /* 0x005fea0003800000 */
        /* <DEDUP_REMOVED lines=19> */
[----:B--2---:R0:W1:Y:S02]  /*0200*/  I2F.F64.S16 R26, R2 ;  /* 0x00000002001a7312 */ /* 0x0040640000101c00 */
[----:B01----:R-:W-:Y:S05]  /*0210*/  BRA `(.L_x_2071) ;  /* 0x0000000c006c7947 */ /* 0x003fea0003800000 */
.L_x_2069:
[----:B------:R-:W2:Y:S02]  /*0220*/  LDG.E.U8 R2, desc[UR36][R2.64] ;  /* 0x0000002402027981 */ /* 0x000ea4000c1e1100 */
[----:B--2---:R0:W1:Y:S02]  /*0230*/  I2F.F64.U16 R26, R2 ;  /* 0x00000002001a7312 */ /* 0x0040640000101800 */
[----:B01----:R-:W-:Y:S05]  /*0240*/  BRA `(.L_x_2071) ;  /* 0x0000000c00607947 */ /* 0x003fea0003800000 */
.L_x_2068:
[----:B------:R-:W-:-:S09]  /*0250*/  UISETP.NE.AND UP0, UPT, UR4, 0x2, UPT ;  /* 0x000000020400788c */ /* 0x000fd2000bf05270 */
[----:B------:R-:W-:Y:S05]  /*0260*/  BRA.U !UP0, `(.L_x_2072) ;  /* 0x0000000108287547 */ /* 0x000fea000b800000 */
[----:B------:R-:W-:-:S09]  /*0270*/  UISETP.NE.AND UP0, UPT, UR4, 0x3, UPT ;  /* 0x000000030400788c */ /* 0x000fd2000bf05270 */
[----:B------:R-:W-:Y:S05]  /*0280*/  BRA.U !UP0, `(.L_x_2073) ;  /* 0x0000000108147547 */ /* 0x000fea000b800000 */
[----:B------:R-:W-:-:S09]  /*0290*/  UISETP.NE.AND UP0, UPT, UR4, 0x4, UPT ;  /* 0x000000040400788c */ /* 0x000fd2000bf05270 */
[----:B------:R-:W-:Y:S05]  /*02a0*/  BRA.U UP0, `(.L_x_2070) ;  /* 0x0000000900bc7547 */ /* 0x000fea000b800000 */
[----:B------:R-:W2:Y:S02]  /*02b0*/  LDG.E.64 R26, desc[UR36][R2.64] ;  /* 0x00000024021a7981 */ /* 0x000ea4000c1e1b00 */
[----:B--2---:R-:W0:Y:S02]  /*02c0*/  I2F.F64.S64 R26, R26 ;  /* 0x0000001a001a7312 */ /* 0x004e240000301c00 */
[----:B0-----:R-:W-:Y:S05]  /*02d0*/  BRA `(.L_x_2071) ;  /* 0x0000000c003c7947 */ /* 0x001fea0003800000 */
.L_x_2073:
[----:B------:R-:W2:Y:S02]  /*02e0*/  LDG.E R2, desc[UR36][R2.64] ;  /* 0x0000002402027981 */ /* 0x000ea4000c1e1900 */
[----:B--2---:R0:W1:Y:S02]  /*02f0*/  I2F.F64 R26, R2 ;  /* 0x00000002001a7312 */ /* 0x0040640000201c00 */
[----:B01----:R-:W-:Y:S05]  /*0300*/  BRA `(.L_x_2071) ;  /* 0x0000000c00307947 */ /* 0x003fea0003800000 */
.L_x_2072:
[----:B------:R-:W2:Y:S02]  /*0310*/  LDG.E.U16 R2, desc[UR36][R2.64] ;  /* 0x0000002402027981 */ /* 0x000ea4000c1e1500 */
[----:B--2---:R0:W1:Y:S02]  /*0320*/  I2F.F64.S16 R26, R2 ;  /* 0x00000002001a7312 */ /* 0x0040640000101c00 */
[----:B01----:R-:W-:Y:S05]  /*0330*/  BRA `(.L_x_2071) ;  /* 0x0000000c00247947 */ /* 0x003fea0003800000 */
.L_x_2067:
        /* <DEDUP_REMOVED lines=10> */
.L_x_2075:
[----:B------:R-:W2:Y:S02]  /*03e0*/  LDG.E.U16 R0, desc[UR36][R2.64] ;  /* 0x0000002402007981 */ /* 0x000ea4000c1e1500 */
[----:B--2---:R-:W-:-:S05]  /*03f0*/  HADD2.F32 R0, -RZ, R0.H0_H0 ;  /* 0x20000000ff007230 */ /* 0x004fca0000004100 */
[----:B------:R-:W-:-:S04]  /*0400*/  FMUL.FTZ R0, R0, 1 ;  /* 0x3f80000000007820 */ /* 0x000fc80000410000 */
[----:B------:R1:W2:Y:S02]  /*0410*/  F2F.F64.F32 R26, R0 ;  /* 0x00000000001a7310 */ /* 0x0002a40000201800 */
[----:B-12---:R-:W-:Y:S05]  /*0420*/  BRA `(.L_x_2071) ;  /* 0x0000000800e87947 */ /* 0x006fea0003800000 */
.L_x_2074:
        /* <DEDUP_REMOVED lines=10> */
.L_x_2077:
[----:B------:R-:W2:Y:S02]  /*04d0*/  LDG.E.U16 R2, desc[UR36][R2.64] ;  /* 0x0000002402027981 */ /* 0x000ea4000c1e1500 */
[----:B--2---:R-:W-:-:S05]  /*04e0*/  HADD2.F32 R0, -RZ, R2.H0_H0 ;  /* 0x20000002ff007230 */ /* 0x004fca0000004100 */
[----:B------:R-:W-:-:S04]  /*04f0*/  FMUL.FTZ R0, R0, 1 ;  /* 0x3f80000000007820 */ /* 0x000fc80000410000 */
[----:B------:R1:W2:Y:S02]  /*0500*/  F2F.F64.F32 R26, R0 ;  /* 0x00000000001a7310 */ /* 0x0002a40000201800 */
[----:B-12---:R-:W-:Y:S05]  /*0510*/  BRA `(.L_x_2071) ;  /* 0x0000000800ac7947 */ /* 0x006fea0003800000 */
.L_x_2076:
[----:B------:R0:W5:Y:S01]  /*0520*/  LDG.E.64 R26, desc[UR36][R2.64] ;  /* 0x00000024021a7981 */ /* 0x000162000c1e1b00 */
[----:B------:R-:W-:Y:S05]  /*0530*/  BRA `(.L_x_2071) ;  /* 0x0000000800a47947 */ /* 0x000fea0003800000 */
.L_x_2066:
        /* <DEDUP_REMOVED lines=13> */
.L_x_2080:
[----:B------:R1:W5:Y:S01]  /*0610*/  LDG.E.64 R26, desc[UR36][R2.64] ;  /* 0x00000024021a7981 */ /* 0x000362000c1e1b00 */
[----:B------:R-:W-:Y:S05]  /*0620*/  BRA `(.L_x_2071) ;  /* 0x0000000800687947 */ /* 0x000fea0003800000 */
.L_x_2079:
        /* <DEDUP_REMOVED lines=27> */
.L_x_2082:
        /* <DEDUP_REMOVED lines=10> */
[----:B------:R-:W-:-:S05]  /*0880*/  LOP3.LUT R0, R0, 0x80000000, R5, 0xf8, !PT ;  /* 0x8000000000007812 */ /* 0x000fca00078ef805 */
[----:B------:R-:W-:-:S04]  /*0890*/  FMUL.FTZ R0, R0, 1 ;  /* 0x3f80000000007820 */ /* 0x000fc80000410000 */
[----:B------:R2:W3:Y:S02]  /*08a0*/  F2F.F64.F32 R26, R0 ;  /* 0x00000000001a7310 */ /* 0x0004e40000201800 */
[----:B--23--:R-:W-:Y:S05]  /*08b0*/  BRA `(.L_x_2071) ;  /* 0x0000000400c47947 */ /* 0x00cfea0003800000 */
.L_x_2081:
[----:B------:R-:W2:Y:S02]  /*08c0*/  LDG.E.U16 R0, desc[UR36][R2.64] ;  /* 0x0000002402007981 */ /* 0x000ea4000c1e1500 */
[----:B--2---:R-:W-:-:S04]  /*08d0*/  IMAD.U32 R0, R0, 0x10000, RZ ;  /* 0x0001000000007824 */ /* 0x004fc800078e00ff */
[----:B------:R-:W-:-:S04]  /*08e0*/  FMUL.FTZ R0, R0, 1 ;  /* 0x3f80000000007820 */ /* 0x000fc80000410000 */
[----:B------:R2:W3:Y:S02]  /*08f0*/  F2F.F64.F32 R26, R0 ;  /* 0x00000000001a7310 */ /* 0x0004e40000201800 */
[----:B--23--:R-:W-:Y:S05]  /*0900*/  BRA `(.L_x_2071) ;  /* 0x0000000400b07947 */ /* 0x00cfea0003800000 */
.L_x_2078:
        /* <DEDUP_REMOVED lines=9> */
[----:B--2---:R4:W0:Y:S02]  /*09a0*/  I2F.F64.U16 R26, R2 ;  /* 0x00000002001a7312 */ /* 0x0048240000101800 */
[----:B0---4-:R-:W-:Y:S05]  /*09b0*/  BRA `(.L_x_2071) ;  /* 0x0000000400847947 */ /* 0x011fea0003800000 */
.L_x_2085:
        /* <DEDUP_REMOVED lines=21> */
.L_x_2087:
[----:B------:R-:W-:Y:S05]  /*0b10*/  BSYNC.RECONVERGENT B0 ;  /* 0x0000000000007941 */ /* 0x000fea0003800200 */
.L_x_2086:
[----:B------:R-:W-:Y:S01]  /*0b20*/  IMAD.SHL.U32 R0, R0, 0x100000, RZ ;  /* 0x0010000000007824 */ /* 0x000fe200078e00ff */
[----:B------:R-:W-:-:S04]  /*0b30*/  LEA R2, R2, 0x3b800000, 0x17 ;  /* 0x3b80000002027811 */ /* 0x000fc800078eb8ff */
[----:B------:R-:W-:-:S05]  /*0b40*/  LOP3.LUT R0, R2, R0, R7, 0xfe, !PT ;  /* 0x0000000002007212 */ /* 0x000fca00078efe07 */
[----:B------:R-:W-:-:S04]  /*0b50*/  FMUL.FTZ R0, R0, 1 ;  /* 0x3f80000000007820 */ /* 0x000fc80000410000 */
[----:B------:R4:W0:Y:S02]  /*0b60*/  F2F.F64.F32 R26, R0 ;  /* 0x00000000001a7310 */ /* 0x0008240000201800 */
[----:B0---4-:R-:W-:Y:S05]  /*0b70*/  BRA `(.L_x_2071) ;  /* 0x0000000400147947 */ /* 0x011fea0003800000 */
.L_x_2084:
        /* <DEDUP_REMOVED lines=21> */
.L_x_2089:
[----:B------:R-:W-:Y:S05]  /*0cd0*/  BSYNC.RECONVERGENT B0 ;  /* 0x0000000000007941 */ /* 0x000fea0003800200 */
.L_x_2088:
[----:B------:R-:W-:Y:S01]  /*0ce0*/  IMAD.SHL.U32 R0, R0, 0x200000, RZ ;  /* 0x0020000000007824 */ /* 0x000fe200078e00ff */
[----:B------:R-:W-:-:S04]  /*0cf0*/  LEA R2, R2, 0x37800000, 0x17 ;  /* 0x3780000002027811 */ /* 0x000fc800078eb8ff */
[----:B------:R-:W-:-:S05]  /*0d00*/  LOP3.LUT R0, R2, R0, R7, 0xfe, !PT ;  /* 0x0000000002007212 */ /* 0x000fca00078efe07 */
[----:B------:R-:W-:-:S04]  /*0d10*/  FMUL.FTZ R0, R0, 1 ;  /* 0x3f80000000007820 */ /* 0x000fc80000410000 */
[----:B------:R4:W0:Y:S02]  /*0d20*/  F2F.F64.F32 R26, R0 ;  /* 0x00000000001a7310 */ /* 0x0008240000201800 */
[----:B0---4-:R-:W-:Y:S05]  /*0d30*/  BRA `(.L_x_2071) ;  /* 0x0000000000a47947 */ /* 0x011fea0003800000 */
.L_x_2083:
[----:B------:R-:W-:-:S09]  /*0d40*/  UISETP.NE.AND UP0, UPT, UR4, 0x1c, UPT ;  /* 0x0000001c0400788c */ /* 0x000fd2000bf05270 */
[----:B------:R-:W-:Y:S05]  /*0d50*/  BRA.U !UP0, `(.L_x_2090) ;  /* 0x0000000108947547 */ /* 0x000fea000b800000 */
[----:B------:R-:W-:-:S09]  /*0d60*/  UISETP.NE.AND UP0, UPT, UR4, 0x1d, UPT ;  /* 0x0000001d0400788c */ /* 0x000fd2000bf05270 */
[----:B------:R-:W-:Y:S05]  /*0d70*/  BRA.U !UP0, `(.L_x_2091) ;  /* 0x0000000108807547 */ /* 0x000fea000b800000 */
[----:B------:R-:W-:-:S09]  /*0d80*/  UISETP.NE.AND UP0, UPT, UR4, 0x2c, UPT ;  /* 0x0000002c0400788c */ /* 0x000fd2000bf05270 */
[----:B------:R-:W-:Y:S05]  /*0d90*/  BRA.U !UP0, `(.L_x_2092) ;  /* 0x0000000108487547 */ /* 0x000fea000b800000 */
.L_x_2070:
        /* <DEDUP_REMOVED lines=16> */
.L_x_2093:
[----:B------:R-:W-:Y:S01]  /*0ea0*/  CS2R R26, SRZ ;  /* 0x00000000001a7805 */ /* 0x000fe2000001ff00 */
[----:B------:R-:W-:Y:S06]  /*0eb0*/  BRA `(.L_x_2071) ;  /* 0x0000000000447947 */ /* 0x000fec0003800000 */
.L_x_2092:
[----:B------:R-:W2:Y:S01]  /*0ec0*/  LDG.E.U8 R0, desc[UR36][R2.64] ;  /* 0x0000002402007981 */ /* 0x000ea2000c1e1100 */
[----:B------:R-:W-:Y:S02]  /*0ed0*/  IMAD.MOV.U32 R26, RZ, RZ, 0x0 ;  /* 0x00000000ff1a7424 */ /* 0x000fe400078e00ff */
[----:B------:R-:W-:Y:S01]  /*0ee0*/  IMAD.MOV.U32 R27, RZ, RZ, 0x38000000 ;  /* 0x38000000ff1b7424 */ /* 0x000fe200078e00ff */
[----:B--2---:R-:W-:-:S13]  /*0ef0*/  ISETP.NE.AND P0, PT, R0, RZ, PT ;  /* 0x000000ff0000720c */ /* 0x004fda0003f05270 */
[----:B------:R-:W-:Y:S05]  /*0f00*/  @!P0 BRA `(.L_x_2071) ;  /* 0x0000000000308947 */ /* 0x000fea0003800000 */
[----:B------:R-:W-:-:S13]  /*0f10*/  ISETP.NE.AND P0, PT, R0, 0xff, PT ;  /* 0x000000ff0000780c */ /* 0x000fda0003f05270 */
[----:B------:R-:W-:Y:S02]  /*0f20*/  @P0 IMAD.SHL.U32 R0, R0, 0x800000, RZ ;  /* 0x0080000000000824 */ /* 0x000fe400078e00ff */
[----:B------:R-:W-:Y:S02]  /*0f30*/  @!P0 IMAD.MOV.U32 R26, RZ, RZ, 0x20000000 ;  /* 0x20000000ff1a8424 */ /* 0x000fe400078e00ff */
[----:B------:R-:W-:Y:S02]  /*0f40*/  @!P0 IMAD.MOV.U32 R27, RZ, RZ, 0x7ff80000 ;  /* 0x7ff80000ff1b8424 */ /* 0x000fe400078e00ff */
[----:B------:R-:W-:-:S04]  /*0f50*/  @P0 FMUL.FTZ R0, R0, 1 ;  /* 0x3f80000000000820 */ /* 0x000fc80000410000 */
[----:B------:R4:W0:Y:S02]  /*0f60*/  @P0 F2F.F64.F32 R26, R0 ;  /* 0x00000000001a0310 */ /* 0x0008240000201800 */
[----:B0---4-:R-:W-:Y:S05]  /*0f70*/  BRA `(.L_x_2071) ;  /* 0x0000000000147947 */ /* 0x011fea0003800000 */
.L_x_2091:
[----:B------:R-:W2:Y:S02]  /*0f80*/  LDG.E.64 R26, desc[UR36][R2.64] ;  /* 0x00000024021a7981 */ /* 0x000ea4000c1e1b00 */
[----:B--2---:R-:W4:Y:S02]  /*0f90*/  I2F.F64.U64 R26, R26 ;  /* 0x0000001a001a7312 */ /* 0x004f240000301800 */
[----:B----4-:R-:W-:Y:S05]  /*0fa0*/  BRA `(.L_x_2071) ;  /* 0x0000000000087947 */ /* 0x010fea0003800000 */
.L_x_2090:
[----:B------:R-:W2:Y:S02]  /*0fb0*/  LDG.E R2, desc[UR36][R2.64] ;  /* 0x0000002402027981 */ /* 0x000ea4000c1e1900 */
[----:B--2---:R2:W3:Y:S02]  /*0fc0*/  I2F.F64.U32 R26, R2 ;  /* 0x00000002001a7312 */ /* 0x0044e40000201800 */
.L_x_2071:
[----:B------:R-:W-:Y:S05]  /*0fd0*/  BSYNC.RECONVERGENT B7 ;  /* 0x0000000000077941 */ /* 0x000fea0003800200 */
.L_x_2065:
[----:B012---:R-:W-:-:S07]  /*0fe0*/  VIADD R2, R22, 0x80 ;  /* 0x0000008016027836 */ /* 0x007fce0000000000 */
.L_x_2064:
[----:B------:R-:W-:Y:S05]  /*0ff0*/  BSYNC.RECONVERGENT B6 ;  /* 0x0000000000067941 */ /* 0x000fea0003800200 */
.L_x_2063:
[----:B------:R-:W-:Y:S01]  /*1000*/  ISETP.GE.AND P0, PT, R2, R19, PT ;  /* 0x000000130200720c */ /* 0x000fe20003f06270 */
[----:B------:R-:W-:Y:S01]  /*1010*/  BSSY.RECONVERGENT B6, `(.L_x_2094) ;  /* 0x00000f6000067945 */ /* 0x000fe20003800200 */
[----:B------:R-:W-:-:S11]  /*1020*/  CS2R R28, SRZ ;  /* 0x00000000001c7805 */ /* 0x000fd6000001ff00 */
[----:B------:R-:W-:Y:S05]  /*1030*/  @P0 BRA `(.L_x_2095) ;  /* 0x0000000c00cc0947 */ /* 0x000fea0003800000 */
        /* <DEDUP_REMOVED lines=21> */
.L_x_2100:
[----:B------:R-:W2:Y:S02]  /*1190*/  LDG.E.U8 R4, desc[UR36][R4.64] ;  /* 0x0000002404047981 */ /* 0x000ea4000c1e1100 */
[----:B--2---:R1:W2:Y:S02]  /*11a0*/  I2F.F64.U16 R28, R4 ;  /* 0x00000004001c7312 */ /* 0x0042a40000101800 */
[----:B-12---:R-:W-:Y:S05]  /*11b0*/  BRA `(.L_x_2102) ;  /* 0x0000000c00647947 */ /* 0x006fea0003800000 */
.L_x_2099:
        /* <DEDUP_REMOVED lines=9> */
.L_x_2104:
[----:B------:R-:W2:Y:S02]  /*1250*/  LDG.E R4, desc[UR36][R4.64] ;  /* 0x0000002404047981 */ /* 0x000ea4000c1e1900 */
[----:B--2---:R1:W2:Y:S02]  /*1260*/  I2F.F64 R28, R4 ;  /* 0x00000004001c7312 */ /* 0x0042a40000201c00 */
[----:B-12---:R-:W-:Y:S05]  /*1270*/  BRA `(.L_x_2102) ;  /* 0x0000000c00347947 */ /* 0x006fea0003800000 */
.L_x_2103:
[----:B------:R-:W2:Y:S02]  /*1280*/  LDG.E.U16 R4, desc[UR36][R4.64] ;  /* 0x0000002404047981 */ /* 0x000ea4000c1e1500 */
[----:B--2---:R1:W2:Y:S02]  /*1290*/  I2F.F64.S16 R28, R4 ;  /* 0x00000004001c7312 */ /* 0x0042a40000101c00 */
[----:B-12---:R-:W-:Y:S05]  /*12a0*/  BRA `(.L_x_2102) ;  /* 0x0000000c00287947 */ /* 0x006fea0003800000 */
.L_x_2098:
        /* <DEDUP_REMOVED lines=10> */
.L_x_2106:
[----:B------:R-:W2:Y:S02]  /*1350*/  LDG.E.U16 R0, desc[UR36][R4.64] ;  /* 0x0000002404007981 */ /* 0x000ea4000c1e1500 */
[----:B--2---:R-:W-:-:S05]  /*1360*/  HADD2.F32 R0, -RZ, R0.H0_H0 ;  /* 0x20000000ff007230 */ /* 0x004fca0000004100 */
[----:B------:R-:W-:-:S04]  /*1370*/  FMUL.FTZ R0, R0, 1 ;  /* 0x3f80000000007820 */ /* 0x000fc80000410000 */
[----:B------:R0:W1:Y:S02]  /*1380*/  F2F.F64.F32 R28, R0 ;  /* 0x00000000001c7310 */ /* 0x0000640000201800 */
[----:B01----:R-:W-:Y:S05]  /*1390*/  BRA `(.L_x_2102) ;  /* 0x0000000800ec7947 */ /* 0x003fea0003800000 */
.L_x_2105:
        /* <DEDUP_REMOVED lines=10> */
.L_x_2108:
[----:B------:R-:W2:Y:S02]  /*1440*/  LDG.E.U16 R4, desc[UR36][R4.64] ;  /* 0x0000002404047981 */ /* 0x000ea4000c1e1500 */
[----:B--2---:R-:W-:-:S05]  /*1450*/  HADD2.F32 R0, -RZ, R4.H0_H0 ;  /* 0x20000004ff007230 */ /* 0x004fca0000004100 */
[----:B------:R-:W-:-:S04]  /*1460*/  FMUL.FTZ R0, R0, 1 ;  /* 0x3f80000000007820 */ /* 0x000fc80000410000 */
[----:B------:R0:W1:Y:S02]  /*1470*/  F2F.F64.F32 R28, R0 ;  /* 0x00000000001c7310 */ /* 0x0000640000201800 */
[----:B01----:R-:W-:Y:S05]  /*1480*/  BRA `(.L_x_2102) ;  /* 0x0000000800b07947 */ /* 0x003fea0003800000 */
.L_x_2107:
[----:B------:R0:W5:Y:S01]  /*1490*/  LDG.E.64 R28, desc[UR36][R4.64] ;  /* 0x00000024041c7981 */ /* 0x000162000c1e1b00 */
[----:B------:R-:W-:Y:S05]  /*14a0*/  BRA `(.L_x_2102) ;  /* 0x0000000800a87947 */ /* 0x000fea0003800000 */
.L_x_2097:
        /* <DEDUP_REMOVED lines=13> */
.L_x_2111:
[----:B------:R4:W5:Y:S01]  /*1580*/  LDG.E.64 R28, desc[UR36][R4.64] ;  /* 0x00000024041c7981 */ /* 0x000962000c1e1b00 */
[----:B------:R-:W-:Y:S05]  /*1590*/  BRA `(.L_x_2102) ;  /* 0x00000008006c7947 */ /* 0x000fea0003800000 */
.L_x_2110:
        /* <DEDUP_REMOVED lines=25> */
[----:B------:R4:W0:Y:S02]  /*1730*/  F2F.F64.F32 R28, R3 ;  /* 0x00000003001c7310 */ /* 0x0008240000201800 */
[----:B0---4-:R-:W-:Y:S05]  /*1740*/  BRA `(.L_x_2102) ;  /* 0x0000000800007947 */ /* 0x011fea0003800000 */
.L_x_2113:
        /* <DEDUP_REMOVED lines=13> */
[----:B------:R4:W0:Y:S02]  /*1820*/  F2F.F64.F32 R28, R0 ;  /* 0x00000000001c7310 */ /* 0x0008240000201800 */
[----:B0---4-:R-:W-:Y:S05]  /*1830*/  BRA `(.L_x_2102) ;  /* 0x0000000400c47947 */ /* 0x011fea0003800000 */
.L_x_2112:
[----:B------:R-:W2:Y:S02]  /*1840*/  LDG.E.U16 R0, desc[UR36][R4.64] ;  /* 0x0000002404007981 */ /* 0x000ea4000c1e1500 */
[----:B--2---:R-:W-:-:S04]  /*1850*/  IMAD.U32 R0, R0, 0x10000, RZ ;  /* 0x0001000000007824 */ /* 0x004fc800078e00ff */
[----:B------:R-:W-:-:S04]  /*1860*/  FMUL.FTZ R0, R0, 1 ;  /* 0x3f80000000007820 */ /* 0x000fc80000410000 */
[----:B------:R4:W0:Y:S02]  /*1870*/  F2F.F64.F32 R28, R0 ;  /* 0x00000000001c7310 */ /* 0x0008240000201800 */
[----:B0---4-:R-:W-:Y:S05]  /*1880*/  BRA `(.L_x_2102) ;  /* 0x0000000400b07947 */ /* 0x011fea0003800000 */
.L_x_2109:
        /* <DEDUP_REMOVED lines=11> */
.L_x_2116:
        /* <DEDUP_REMOVED lines=21> */
.L_x_2118:
[----:B------:R-:W-:Y:S05]  /*1a90*/  BSYNC.RECONVERGENT B0 ;  /* 0x0000000000007941 */ /* 0x000fea0003800200 */
.L_x_2117:
[----:B------:R-:W-:Y:S01]  /*1aa0*/  IMAD.SHL.U32 R0, R0, 0x100000, RZ ;  /* 0x0010000000007824 */ /* 0x000fe200078e00ff */
[----:B------:R-:W-:-:S04]  /*1ab0*/  LEA R3, R3, 0x3b800000, 0x17 ;  /* 0x3b80000003037811 */ /* 0x000fc800078eb8ff */
[----:B------:R-:W-:-:S05]  /*1ac0*/  LOP3.LUT R0, R3, R0, R7, 0xfe, !PT ;  /* 0x0000000003007212 */ /* 0x000fca00078efe07 */
[----:B------:R-:W-:-:S04]  /*1ad0*/  FMUL.FTZ R0, R0, 1 ;  /* 0x3f80000000007820 */ /* 0x000fc80000410000 */
[----:B------:R4:W0:Y:S02]  /*1ae0*/  F2F.F64.F32 R28, R0 ;  /* 0x00000000001c7310 */ /* 0x0008240000201800 */
[----:B0---4-:R-:W-:Y:S05]  /*1af0*/  BRA `(.L_x_2102) ;  /* 0x0000000400147947 */ /* 0x011fea0003800000 */
.L_x_2115:
        /* <DEDUP_REMOVED lines=21> */
.L_x_2120:
[----:B------:R-:W-:Y:S05]  /*1c50*/  BSYNC.RECONVERGENT B0 ;  /* 0x0000000000007941 */ /* 0x000fea0003800200 */
.L_x_2119:
[----:B------:R-:W-:Y:S01]  /*1c60*/  IMAD.SHL.U32 R0, R0, 0x200000, RZ ;  /* 0x0020000000007824 */ /* 0x000fe200078e00ff */
[----:B------:R-:W-:-:S04]  /*1c70*/  LEA R3, R3, 0x37800000, 0x17 ;  /* 0x3780000003037811 */ /* 0x000fc800078eb8ff */
[----:B------:R-:W-:-:S05]  /*1c80*/  LOP3.LUT R0, R3, R0, R7, 0xfe, !PT ;  /* 0x0000000003007212 */ /* 0x000fca00078efe07 */
[----:B------:R-:W-:-:S04]  /*1c90*/  FMUL.FTZ R0, R0, 1 ;  /* 0x3f80000000007820 */ /* 0x000fc80000410000 */
[----:B------:R4:W0:Y:S02]  /*1ca0*/  F2F.F64.F32 R28, R0 ;  /* 0x00000000001c7310 */ /* 0x0008240000201800 */
[----:B0---4-:R-:W-:Y:S05]  /*1cb0*/  BRA `(.L_x_2102) ;  /* 0x0000000000a47947 */ /* 0x011fea0003800000 */
.L_x_2114:
        /* <DEDUP_REMOVED lines=16> */
[----:B------:R1:W2:Y:S02]  /*1dc0*/  @P0 F2F.F64.F32 R28, R0 ;  /* 0x00000000001c0310 */ /* 0x0002a40000201800 */
[----:B-12---:R-:W-:Y:S05]  /*1dd0*/  BRA `(.L_x_2102) ;  /* 0x00000000005c7947 */ /* 0x006fea0003800000 */
.L_x_2101:
        /* <DEDUP_REMOVED lines=15> */
[----:B--23-5:R-:W-:Y:S05]  /*1ed0*/  CALL.ABS.NOINC R14 ;  /* 0x000000000e007343 */ /* 0x02cfea0003c00000 */
.L_x_2123:
[----:B------:R-:W-:Y:S01]  /*1ee0*/  CS2R R28, SRZ ;  /* 0x00000000001c7805 */ /* 0x000fe2000001ff00 */
[----:B------:R-:W-:Y:S06]  /*1ef0*/  BRA `(.L_x_2102) ;  /* 0x0000000000147947 */ /* 0x000fec0003800000 */
.L_x_2122:
[----:B------:R-:W2:Y:S02]  /*1f00*/  LDG.E.64 R28, desc[UR36][R4.64] ;  /* 0x00000024041c7981 */ /* 0x000ea4000c1e1b00 */
[----:B--2---:R-:W1:Y:S02]  /*1f10*/  I2F.F64.U64 R28, R28 ;  /* 0x0000001c001c7312 */ /* 0x004e640000301800 */
[----:B-1----:R-:W-:Y:S05]  /*1f20*/  BRA `(.L_x_2102) ;  /* 0x0000000000087947 */ /* 0x002fea0003800000 */
.L_x_2121:
[----:B------:R-:W2:Y:S02]  /*1f30*/  LDG.E R4, desc[UR36][R4.64] ;  /* 0x0000002404047981 */ /* 0x000ea4000c1e1900 */
[----:B--2---:R1:W2:Y:S02]  /*1f40*/  I2F.F64.U32 R28, R4 ;  /* 0x00000004001c7312 */ /* 0x0042a40000201800 */
.L_x_2102:
[----:B------:R-:W-:Y:S05]  /*1f50*/  BSYNC.RECONVERGENT B7 ;  /* 0x0000000000077941 */ /* 0x000fea0003800200 */
.L_x_2096:
[----:B------:R-:W-:-:S07]  /*1f60*/  VIADD R2, R2, 0x80 ;  /* 0x0000008002027836 */ /* 0x000fce0000000000 */
.L_x_2095:
[----:B------:R-:W-:Y:S05]  /*1f70*/  BSYNC.RECONVERGENT B6 ;  /* 0x0000000000067941 */ /* 0x000fea0003800200 */
.L_x_2094:
[----:B------:R-:W-:Y:S01]  /*1f80*/  ISETP.GE.AND P0, PT, R2, R19, PT ;  /* 0x000000130200720c */ /* 0x000fe20003f06270 */
[----:B------:R-:W-:Y:S01]  /*1f90*/  BSSY.RECONVERGENT B6, `(.L_x_2124) ;  /* 0x00000f6000067945 */ /* 0x000fe20003800200 */
[----:B------:R-:W-:-:S11]  /*1fa0*/  CS2R R24, SRZ ;  /* 0x0000000000187805 */ /* 0x000fd6000001ff00 */
[----:B------:R-:W-:Y:S05]  /*1fb0*/  @P0 BRA `(.L_x_2125) ;  /* 0x0000000c00cc0947 */ /* 0x000fea0003800000 */
[----:B01--4-:R-:W0:Y:S01]  /*1fc0*/  LDC.64 R4, c[0x0][0x390] ;  /* 0x0000e400ff047b82 */ /* 0x013e220000000a00 */
        /* <DEDUP_REMOVED lines=17> */
[----:B------:R-:W4:Y:S02]  /*20e0*/  LDG.E.S8 R4, desc[UR36][R4.64] ;  /* 0x0000002404047981 */ /* 0x000f24000c1e1300 */
[----:B----4-:R0:W1:Y:S02]  /*20f0*/  I2F.F64.S16 R24, R4 ;  /* 0x0000000400187312 */ /* 0x0100640000101c00 */
[----:B01----:R-:W-:Y:S05]  /*2100*/  BRA `(.L_x_2132) ;  /* 0x0000000c00707947 */ /* 0x003fea0003800000 */
.L_x_2130:
[----:B------:R-:W4:Y:S02]  /*2110*/  LDG.E.U8 R4, desc[UR36][R4.64] ;  /* 0x0000002404047981 */ /* 0x000f24000c1e1100 */
[----:B----4-:R0:W1:Y:S02]  /*2120*/  I2F.F64.U16 R24, R4 ;  /* 0x0000000400187312 */ /* 0x0100640000101800 */
[----:B01----:R-:W-:Y:S05]  /*2130*/  BRA `(.L_x_2132) ;  /* 0x0000000c00647947 */ /* 0x003fea0003800000 */
.L_x_2129:
[----:B------:R-:W-:-:S09]  /*2140*/  UISETP.NE.AND UP0, UPT, UR4, 0x2, UPT ;  /* 0x000000020400788c */ /* 0x000fd2000bf05270 */
[----:B------:R-:W-:Y:S05]  /*2150*/  BRA.U !UP0, `(.L_x_2133) ;  /* 0x0000000108287547 */ /* 0x000fea000b800000 */
[----:B------:R-:W-:-:S09]  /*2160*/  UISETP.NE.AND UP0, UPT, UR4, 0x3, UPT ;  /* 0x000000030400788c */ /* 0x000fd2000bf05270 */
[----:B------:R-:W-:Y:S05]  /*2170*/  BRA.U !UP0, `(.L_x_2134) ;  /* 0x0000000108147547 */ /* 0x000fea000b800000 */
[----:B------:R-:W-:-:S09]  /*2180*/  UISETP.NE.AND UP0, UPT, UR4, 0x4, UPT ;  /* 0x000000040400788c */ /* 0x000fd2000bf05270 */
[----:B------:R-:W-:Y:S05]  /*2190*/  BRA.U UP0, `(.L_x_2131) ;  /* 0x0000000900f07547 */ /* 0x000fea000b800000 */
[----:B------:R-:W4:Y:S02]  /*21a0*/  LDG.E.64 R24, desc[UR36][R4.64] ;  /* 0x0000002404187981 */ /* 0x000f24000c1e1b00 */
[----:B----4-:R-:W0:Y:S02]  /*21b0*/  I2F.F64.S64 R24, R24 ;  /* 0x0000001800187312 */ /* 0x010e240000301c00 */
[----:B0-----:R-:W-:Y:S05]  /*21c0*/  BRA `(.L_x_2132) ;  /* 0x0000000c00407947 */ /* 0x001fea0003800000 */
.L_x_2134:
[----:B------:R-:W4:Y:S02]  /*21d0*/  LDG.E R4, desc[UR36][R4.64] ;  /* 0x0000002404047981 */ /* 0x000f24000c1e1900 */
[----:B----4-:R0:W1:Y:S02]  /*21e0*/  I2F.F64 R24, R4 ;  /* 0x0000000400187312 */ /* 0x0100640000201c00 */
[----:B01----:R-:W-:Y:S05]  /*21f0*/  BRA `(.L_x_2132) ;  /* 0x0000000c00347947 */ /* 0x003fea0003800000 */
.L_x_2133:
[----:B------:R-:W4:Y:S02]  /*2200*/  LDG.E.U16 R4, desc[UR36][R4.64] ;  /* 0x0000002404047981 */ /* 0x000f24000c1e1500 */
[----:B----4-:R0:W1:Y:S02]  /*2210*/  I2F.F64.S16 R24, R4 ;  /* 0x0000000400187312 */ /* 0x0100640000101c00 */
[----:B01----:R-:W-:Y:S05]  /*2220*/  BRA `(.L_x_2132) ;  /* 0x0000000c00287947 */ /* 0x003fea0003800000 */
.L_x_2128:
[----:B------:R-:W-:-:S09]  /*2230*/  UISETP.GT.AND UP0, UPT, UR4, 0x6, UPT ;  /* 0x000000060400788c */ /* 0x000fd2000bf04270 */
[----:B------:R-:W-:Y:S05]  /*2240*/  BRA.U UP0, `(.L_x_2135) ;  /* 0x0000000100347547 */ /* 0x000fea000b800000 */
[----:B------:R-:W-:-:S09]  /*2250*/  UISETP.NE.AND UP0, UPT, UR4, 0x5, UPT ;  /* 0x000000050400788c */ /* 0x000fd2000bf05270 */
[----:B------:R-:W-:Y:S05]  /*2260*/  BRA.U !UP0, `(.L_x_2136) ;  /* 0x0000000108187547 */ /* 0x000fea000b800000 */
[----:B------:R-:W-:-:S09]  /*2270*/  UISETP.NE.AND UP0, UPT, UR4, 0x6, UPT ;  /* 0x000000060400788c */ /* 0x000fd2000bf05270 */
[----:B------:R-:W-:Y:S05]  /*2280*/  BRA.U UP0, `(.L_x_2131) ;  /* 0x0000000900b47547 */ /* 0x000fea000b800000 */
[----:B------:R-:W4:Y:S02]  /*2290*/  LDG.E R24, desc[UR36][R4.64] ;  /* 0x0000002404187981 */ /* 0x000f24000c1e1900 */
[----:B----4-:R-:W-:-:S06]  /*22a0*/  FMUL.FTZ R24, R24, 1 ;  /* 0x3f80000018187820 */ /* 0x010fcc0000410000 */
[----:B------:R-:W1:Y:S02]  /*22b0*/  F2F.F64.F32 R24, R24 ;  /* 0x0000001800187310 */ /* 0x000e640000201800 */
[----:B-1----:R-:W-:Y:S05]  /*22c0*/  BRA `(.L_x_2132) ;  /* 0x0000000c00007947 */ /* 0x002fea0003800000 */
.L_x_2136:
[----:B------:R-:W4:Y:S02]  /*22d0*/  LDG.E.U16 R0, desc[UR36][R4.64] ;  /* 0x0000002404007981 */ /* 0x000f24000c1e1500 */
[----:B----4-:R-:W-:-:S05]  /*22e0*/  HADD2.F32 R0, -RZ, R0.H0_H0 ;  /* 0x20000000ff007230 */ /* 0x010fca0000004100 */
[----:B------:R-:W-:-:S04]  /*22f0*/  FMUL.FTZ R0, R0, 1 ;  /* 0x3f80000000007820 */ /* 0x000fc80000410000 */
[----:B------:R1:W4:Y:S02]  /*2300*/  F2F.F64.F32 R24, R0 ;  /* 0x0000000000187310 */ /* 0x0003240000201800 */
[----:B-1--4-:R-:W-:Y:S05]  /*2310*/  BRA `(.L_x_2132) ;  /* 0x0000000800ec7947 */ /* 0x012fea0003800000 */
.L_x_2135:
[----:B------:R-:W-:-:S09]  /*2320*/  UISETP.NE.AND UP0, UPT, UR4, 0x7, UPT ;  /* 0x000000070400788c */ /* 0x000fd2000bf05270 */
[----:B------:R-:W-:Y:S05]  /*2330*/  BRA.U !UP0, `(.L_x_2137) ;  /* 0x0000000108347547 */ /* 0x000fea000b800000 */
        /* <DEDUP_REMOVED lines=8> */
.L_x_2138:
[----:B------:R-:W4:Y:S02]  /*23c0*/  LDG.E.U16 R4, desc[UR36][R4.64] ;  /* 0x0000002404047981 */ /* 0x000f24000c1e1500 */
[----:B----4-:R-:W-:-:S05]  /*23d0*/  HADD2.F32 R0, -RZ, R4.H0_H0 ;  /* 0x20000004ff007230 */ /* 0x010fca0000004100 */
[----:B------:R-:W-:-:S04]  /*23e0*/  FMUL.FTZ R0, R0, 1 ;  /* 0x3f80000000007820 */ /* 0x000fc80000410000 */
[----:B------:R1:W4:Y:S02]  /*23f0*/  F2F.F64.F32 R24, R0 ;  /* 0x0000000000187310 */ /* 0x0003240000201800 */
[----:B-1--4-:R-:W-:Y:S05]  /*2400*/  BRA `(.L_x_2132) ;  /* 0x0000000800b07947 */ /* 0x012fea0003800000 */
.L_x_2137:
[----:B------:R0:W5:Y:S01]  /*2410*/  LDG.E.64 R24, desc[UR36][R4.64] ;  /* 0x0000002404187981 */ /* 0x000162000c1e1b00 */
[----:B------:R-:W-:Y:S05]  /*2420*/  BRA `(.L_x_2132) ;  /* 0x0000000800a87947 */ /* 0x000fea0003800000 */
.L_x_2127:
        /* <DEDUP_REMOVED lines=8> */
[----:B------:R-:W4:Y:S01]  /*24b0*/  LDG.E.U8 R4, desc[UR36][R4.64] ;  /* 0x0000002404047981 */ /* 0x000f22000c1e1100 */
[----:B------:R-:W-:Y:S01]  /*24c0*/  IMAD.MOV.U32 R24, RZ, RZ, RZ ;  /* 0x000000ffff187224 */ /* 0x000fe200078e00ff */
[----:B----4-:R-:W-:-:S04]  /*24d0*/  ISETP.NE.AND P0, PT, R4, RZ, PT ;  /* 0x000000ff0400720c */ /* 0x010fc80003f05270 */
[----:B------:R-:W-:Y:S01]  /*24e0*/  FSEL R25, RZ, 1.875, !P0 ;  /* 0x3ff00000ff197808 */ /* 0x000fe20004000000 */
[----:B------:R-:W-:Y:S08]  /*24f0*/  BRA `(.L_x_2132) ;  /* 0x0000000800747947 */ /* 0x000ff00003800000 */
.L_x_2141:
[----:B------:R1:W5:Y:S01]  /*2500*/  LDG.E.64 R24, desc[UR36][R4.64] ;  /* 0x0000002404187981 */ /* 0x000362000c1e1b00 */
[----:B------:R-:W-:Y:S05]  /*2510*/  BRA `(.L_x_2132) ;  /* 0x00000008006c7947 */ /* 0x000fea0003800000 */
.L_x_2140:
[----:B------:R-:W-:-:S09]  /*2520*/  UISETP.NE.AND UP0, UPT, UR4, 0xf, UPT ;  /* 0x0000000f0400788c */ /* 0x000fd2000bf05270 */
[----:B------:R-:W-:Y:S05]  /*2530*/  BRA.U !UP0, `(.L_x_2142) ;  /* 0x0000000108a07547 */ /* 0x000fea000b800000 */
[----:B------:R-:W-:-:S09]  /*2540*/  UISETP.NE.AND UP0, UPT, UR4, 0x17, UPT ;  /* 0x000000170400788c */ /* 0x000fd2000bf05270 */
[----:B------:R-:W-:Y:S05]  /*2550*/  BRA.U !UP0, `(.L_x_2143) ;  /* 0x00000001085c7547 */ /* 0x000fea000b800000 */
[----:B------:R-:W-:-:S09]  /*2560*/  UISETP.NE.AND UP0, UPT, UR4, 0x18, UPT ;  /* 0x000000180400788c */ /* 0x000fd2000bf05270 */
[----:B------:R-:W-:Y:S05]  /*2570*/  BRA.U UP0, `(.L_x_2131) ;  /* 0x0000000500f87547 */ /* 0x000fea000b800000 */
[----:B------:R-:W4:Y:S01]  /*2580*/  LDG.E.U8 R0, desc[UR36][R4.64] ;  /* 0x0000002404007981 */ /* 0x000f22000c1e1100 */
[----:B------:R-:W-:Y:S02]  /*2590*/  IMAD.MOV.U32 R7, RZ, RZ, 0x1f ;  /* 0x0000001fff077424 */ /* 0x000fe400078e00ff */
[----:B----4-:R-:W-:-:S05]  /*25a0*/  IMAD.SHL.U32 R0, R0, 0x1000000, RZ ;  /* 0x0100000000007824 */ /* 0x010fca00078e00ff */
        /* <DEDUP_REMOVED lines=18> */
.L_x_2143:
[----:B------:R-:W4:Y:S02]  /*26d0*/  LDG.E.U8 R4, desc[UR36][R4.64] ;  /* 0x0000002404047981 */ /* 0x000f24000c1e1100 */
[C---:B----4-:R-:W-:Y:S02]  /*26e0*/  IMAD.SHL.U32 R0, R4.reuse, 0x2000000, RZ ;  /* 0x0200000004007824 */ /* 0x050fe400078e00ff */
        /* <DEDUP_REMOVED lines=13> */
.L_x_2142:
[----:B------:R-:W4:Y:S02]  /*27c0*/  LDG.E.U16 R0, desc[UR36][R4.64] ;  /* 0x0000002404007981 */ /* 0x000f24000c1e1500 */
[----:B----4-:R-:W-:-:S04]  /*27d0*/  IMAD.U32 R0, R0, 0x10000, RZ ;  /* 0x0001000000007824 */ /* 0x010fc800078e00ff */
[----:B------:R-:W-:-:S04]  /*27e0*/  FMUL.FTZ R0, R0, 1 ;  /* 0x3f80000000007820 */ /* 0x000fc80000410000 */
[----:B------:R4:W0:Y:S02]  /*27f0*/  F2F.F64.F32 R24, R0 ;  /* 0x0000000000187310 */ /* 0x0008240000201800 */
[----:B0---4-:R-:W-:Y:S05]  /*2800*/  BRA `(.L_x_2132) ;  /* 0x0000000400b07947 */ /* 0x011fea0003800000 */
.L_x_2139:
        /* <DEDUP_REMOVED lines=8> */
[----:B------:R-:W4:Y:S02]  /*2890*/  LDG.E.U16 R4, desc[UR36][R4.64] ;  /* 0x0000002404047981 */ /* 0x000f24000c1e1500 */
[----:B----4-:R0:W1:Y:S02]  /*28a0*/  I2F.F64.U16 R24, R4 ;  /* 0x0000000400187312 */ /* 0x0100640000101800 */
[----:B01----:R-:W-:Y:S05]  /*28b0*/  BRA `(.L_x_2132) ;  /* 0x0000000400847947 */ /* 0x003fea0003800000 */
.L_x_2146:
[----:B------:R-:W4:Y:S01]  /*28c0*/  LDG.E.U8 R4, desc[UR36][R4.64] ;  /* 0x0000002404047981 */ /* 0x000f22000c1e1100 */
[----:B------:R-:W-:Y:S02]  /*28d0*/  CS2R R24, SRZ ;  /* 0x0000000000187805 */ /* 0x000fe4000001ff00 */
[----:B----4-:R-:W-:-:S13]  /*28e0*/  ISETP.NE.AND P0, PT, R4, RZ, PT ;  /* 0x000000ff0400720c */ /* 0x010fda0003f05270 */
        /* <DEDUP_REMOVED lines=18> */
.L_x_2148:
[----:B------:R-:W-:Y:S05]  /*2a10*/  BSYNC.RECONVERGENT B0 ;  /* 0x0000000000007941 */ /* 0x000fea0003800200 */
.L_x_2147:
[----:B------:R-:W-:Y:S01]  /*2a20*/  IMAD.SHL.U32 R0, R0, 0x100000, RZ ;  /* 0x0010000000007824 */ /* 0x000fe200078e00ff */
[----:B------:R-:W-:-:S04]  /*2a30*/  LEA R3, R3, 0x3b800000, 0x17 ;  /* 0x3b80000003037811 */ /* 0x000fc800078eb8ff */
[----:B------:R-:W-:-:S05]  /*2a40*/  LOP3.LUT R0, R3, R0, R7, 0xfe, !PT ;  /* 0x0000000003007212 */ /* 0x000fca00078efe07 */
[----:B------:R-:W-:-:S04]  /*2a50*/  FMUL.FTZ R0, R0, 1 ;  /* 0x3f80000000007820 */ /* 0x000fc80000410000 */
[----:B------:R0:W1:Y:S02]  /*2a60*/  F2F.F64.F32 R24, R0 ;  /* 0x0000000000187310 */ /* 0x0000640000201800 */
[----:B01----:R-:W-:Y:S05]  /*2a70*/  BRA `(.L_x_2132) ;  /* 0x0000000400147947 */ /* 0x003fea0003800000 */
.L_x_2145:
        /* <DEDUP_REMOVED lines=21> */
.L_x_2150:
[----:B------:R-:W-:Y:S05]  /*2bd0*/  BSYNC.RECONVERGENT B0 ;  /* 0x0000000000007941 */ /* 0x000fea0003800200 */
.L_x_2149:
[----:B------:R-:W-:Y:S01]  /*2be0*/  IMAD.SHL.U32 R0, R0, 0x200000, RZ ;  /* 0x0020000000007824 */ /* 0x000fe200078e00ff */
[----:B------:R-:W-:-:S04]  /*2bf0*/  LEA R3, R3, 0x37800000, 0x17 ;  /* 0x3780000003037811 */ /* 0x000fc800078eb8ff */
[----:B------:R-:W-:-:S05]  /*2c00*/  LOP3.LUT R0, R3, R0, R7, 0xfe, !PT ;  /* 0x0000000003007212 */ /* 0x000fca00078efe07 */
[----:B------:R-:W-:-:S04]  /*2c10*/  FMUL.FTZ R0, R0, 1 ;  /* 0x3f80000000007820 */ /* 0x000fc80000410000 */
[----:B------:R0:W1:Y:S02]  /*2c20*/  F2F.F64.F32 R24, R0 ;  /* 0x0000000000187310 */ /* 0x0000640000201800 */
[----:B01----:R-:W-:Y:S05]  /*2c30*/  BRA `(.L_x_2132) ;  /* 0x0000000000a47947 */ /* 0x003fea0003800000 */
.L_x_2144:
        /* <DEDUP_REMOVED lines=8> */
[----:B------:R-:W-:Y:S01]  /*2cc0*/  IMAD.MOV.U32 R25, RZ, RZ, 0x38000000 ;  /* 0x38000000ff197424 */ /* 0x000fe200078e00ff */
[----:B----4-:R-:W-:-:S13]  /*2cd0*/  ISETP.NE.AND P0, PT, R0, RZ, PT ;  /* 0x000000ff0000720c */ /* 0x010fda0003f05270 */
[----:B------:R-:W-:Y:S05]  /*2ce0*/  @!P0 BRA `(.L_x_2132) ;  /* 0x0000000000788947 */ /* 0x000fea0003800000 */
[----:B------:R-:W-:-:S13]  /*2cf0*/  ISETP.NE.AND P0, PT, R0, 0xff, PT ;  /* 0x000000ff0000780c */ /* 0x000fda0003f05270 */
[----:B------:R-:W-:Y:S02]  /*2d00*/  @P0 IMAD.SHL.U32 R0, R0, 0x800000, RZ ;  /* 0x0080000000000824 */ /* 0x000fe400078e00ff */
[----:B------:R-:W-:Y:S02]  /*2d10*/  @!P0 IMAD.MOV.U32 R24, RZ, RZ, 0x20000000 ;  /* 0x20000000ff188424 */ /* 0x000fe400078e00ff */
[----:B------:R-:W-:Y:S02]  /*2d20*/  @!P0 IMAD.MOV.U32 R25, RZ, RZ, 0x7ff80000 ;  /* 0x7ff80000ff198424 */ /* 0x000fe400078e00ff */
[----:B------:R-:W-:-:S04]  /*2d30*/  @P0 FMUL.FTZ R0, R0, 1 ;  /* 0x3f80000000000820 */ /* 0x000fc80000410000 */
[----:B------:R0:W1:Y:S02]  /*2d40*/  @P0 F2F.F64.F32 R24, R0 ;  /* 0x0000000000180310 */ /* 0x0000640000201800 */
[----:B01----:R-:W-:Y:S05]  /*2d50*/  BRA `(.L_x_2132) ;  /* 0x00000000005c7947 */ /* 0x003fea0003800000 */
.L_x_2131:
[----:B------:R-:W-:Y:S01]  /*2d60*/  MOV R14, 0x0 ;  /* 0x00000000000e7802 */ /* 0x000fe20000000f00 */
[----:B------:R-:W0:Y:S01]  /*2d70*/  LDCU.64 UR4, c[0x4][0x158] ;  /* 0x01002b00ff0477ac */ /* 0x000e220008000a00 */
[----:B------:R-:W-:Y:S02]  /*2d80*/  IMAD.MOV.U32 R8, RZ, RZ, 0x4e ;  /* 0x0000004eff087424 */ /* 0x000fe400078e00ff */
[----:B------:R-:W-:Y:S01]  /*2d90*/  IMAD.MOV.U32 R12, RZ, RZ, 0x1 ;  /* 0x00000001ff0c7424 */ /* 0x000fe200078e00ff */
[----:B------:R-:W1:Y:S01]  /*2da0*/  LDCU.64 UR6, c[0x4][0x160] ;  /* 0x01002c00ff0677ac */ /* 0x000e620008000a00 */
[----:B------:R-:W4:Y:S01]  /*2db0*/  LDC.64 R14, c[0x4][R14] ;  /* 0x010000000e0e7b82 */ /* 0x000f220000000a00 */
[----:B------:R-:W-:Y:S01]  /*2dc0*/  IMAD.MOV.U32 R13, RZ, RZ, RZ ;  /* 0x000000ffff0d7224 */ /* 0x000fe200078e00ff */
[----:B------:R-:W2:Y:S01]  /*2dd0*/  LDCU.64 UR8, c[0x4][0x38] ;  /* 0x01000700ff0877ac */ /* 0x000ea20008000a00 */
[----:B0-----:R-:W-:Y:S02]  /*2de0*/  IMAD.U32 R4, RZ, RZ, UR4 ;  /* 0x00000004ff047e24 */ /* 0x001fe4000f8e00ff */
[----:B------:R-:W-:-:S02]  /*2df0*/  IMAD.U32 R5, RZ, RZ, UR5 ;  /* 0x00000005ff057e24 */ /* 0x000fc4000f8e00ff */
[----:B-1----:R-:W-:Y:S02]  /*2e00*/  IMAD.U32 R6, RZ, RZ, UR6 ;  /* 0x00000006ff067e24 */ /* 0x002fe4000f8e00ff */
[----:B------:R-:W-:Y:S02]  /*2e10*/  IMAD.U32 R7, RZ, RZ, UR7 ;  /* 0x00000007ff077e24 */ /* 0x000fe4000f8e00ff */
[----:B--2---:R-:W-:Y:S02]  /*2e20*/  IMAD.U32 R10, RZ, RZ, UR8 ;  /* 0x00000008ff0a7e24 */ /* 0x004fe4000f8e00ff */
[----:B------:R-:W-:-:S07]  /*2e30*/  IMAD.U32 R11, RZ, RZ, UR9 ;  /* 0x00000009ff0b7e24 */ /* 0x000fce000f8e00ff */
[----:B------:R-:W-:-:S07]  /*2e40*/  LEPC R20, `(.L_x_2153) ;  /* 0x000000001014794e */ /* 0x000fce0000000000 */
[----:B---345:R-:W-:Y:S05]  /*2e50*/  CALL.ABS.NOINC R14 ;  /* 0x000000000e007343 */ /* 0x038fea0003c00000 */
.L_x_2153:
[----:B------:R-:W-:Y:S01]  /*2e60*/  CS2R R24, SRZ ;  /* 0x0000000000187805 */ /* 0x000fe2000001ff00 */
[----:B------:R-:W-:Y:S06]  /*2e70*/  BRA `(.L_x_2132) ;  /* 0x0000000000147947 */ /* 0x000fec0003800000 */
.L_x_2152:
[----:B------:R-:W4:Y:S02]  /*2e80*/  LDG.E.64 R24, desc[UR36][R4.64] ;  /* 0x0000002404187981 */ /* 0x000f24000c1e1b00 */
[----:B----4-:R-:W0:Y:S02]  /*2e90*/  I2F.F64.U64 R24, R24 ;  /* 0x0000001800187312 */ /* 0x010e240000301800 */
[----:B0-----:R-:W-:Y:S05]  /*2ea0*/  BRA `(.L_x_2132) ;  /* 0x0000000000087947 */ /* 0x001fea0003800000 */
.L_x_2151:
[----:B------:R-:W4:Y:S02]  /*2eb0*/  LDG.E R4, desc[UR36][R4.64] ;  /* 0x0000002404047981 */ /* 0x000f24000c1e1900 */
[----:B----4-:R4:W0:Y:S02]  /*2ec0*/  I2F.F64.U32 R24, R4 ;  /* 0x0000000400187312 */ /* 0x0108240000201800 */
.L_x_2132:
[----:B------:R-:W-:Y:S05]  /*2ed0*/  BSYNC.RECONVERGENT B7 ;  /* 0x0000000000077941 */ /* 0x000fea0003800200 */
.L_x_2126:
[----:B------:R-:W-:-:S07]  /*2ee0*/  VIADD R2, R2, 0x80 ;  /* 0x0000008002027836 */ /* 0x000fce0000000000 */
.L_x_2125:
[----:B------:R-:W-:Y:S05]  /*2ef0*/  BSYNC.RECONVERGENT B6 ;  /* 0x0000000000067941 */ /* 0x000fea0003800200 */
.L_x_2124:
[----:B------:R-:W-:Y:S01]  /*2f00*/  ISETP.GE.AND P0, PT, R2, R19, PT ;  /* 0x000000130200720c */ /* 0x000fe20003f06270 */
[----:B------:R-:W-:Y:S01]  /*2f10*/  BSSY.RECONVERGENT B6, `(.L_x_2154) ;  /* 0x00000ef000067945 */ /* 0x000fe20003800200 */
[----:B------:R-:W-:-:S11]  /*2f20*/  CS2R R16, SRZ ;  /* 0x0000000000107805 */ /* 0x000fd6000001ff00 */
[----:B------:R-:W-:Y:S05]  /*2f30*/  @P0 BRA `(.L_x_2155) ;  /* 0x0000000c00b00947 */ /* 0x000fea0003800000 */
[----:B01--4-:R-:W0:Y:S01]  /*2f40*/  LDC.64 R4, c[0x0][0x390] ;  /* 0x0000e400ff047b82 */ /* 0x013e220000000a00 */
        /* <DEDUP_REMOVED lines=19> */
.L_x_2159:
[----:B------:R-:W4:Y:S02]  /*3080*/  LDG.E.U8 R2, desc[UR36][R2.64] ;  /* 0x0000002402027981 */ /* 0x000f24000c1e1100 */
[----:B----4-:R0:W1:Y:S02]  /*3090*/  I2F.F64.U16 R16, R2 ;  /* 0x0000000200107312 */ /* 0x0100640000101800 */
[----:B01----:R-:W-:Y:S05]  /*30a0*/  BRA `(.L_x_2155) ;  /* 0x0000000c00547947 */ /* 0x003fea0003800000 */
.L_x_2158:
        /* <DEDUP_REMOVED lines=9> */
.L_x_2162:
[----:B------:R-:W4:Y:S02]  /*3140*/  LDG.E R2, desc[UR36][R2.64] ;  /* 0x0000002402027981 */ /* 0x000f24000c1e1900 */
[----:B----4-:R0:W1:Y:S02]  /*3150*/  I2F.F64 R16, R2 ;  /* 0x0000000200107312 */ /* 0x0100640000201c00 */
[----:B01----:R-:W-:Y:S05]  /*3160*/  BRA `(.L_x_2155) ;  /* 0x0000000c00247947 */ /* 0x003fea0003800000 */
.L_x_2161:
[----:B------:R-:W4:Y:S02]  /*3170*/  LDG.E.U16 R2, desc[UR36][R2.64] ;  /* 0x0000002402027981 */ /* 0x000f24000c1e1500 */
[----:B----4-:R0:W1:Y:S02]  /*3180*/  I2F.F64.S16 R16, R2 ;  /* 0x0000000200107312 */ /* 0x0100640000101c00 */
[----:B01----:R-:W-:Y:S05]  /*3190*/  BRA `(.L_x_2155) ;  /* 0x0000000c00187947 */ /* 0x003fea0003800000 */
.L_x_2157:
        /* <DEDUP_REMOVED lines=8> */
[----:B------:R-:W0:Y:S02]  /*3220*/  F2F.F64.F32 R16, R16 ;  /* 0x0000001000107310 */ /* 0x000e240000201800 */
[----:B0-----:R-:W-:Y:S05]  /*3230*/  BRA `(.L_x_2155) ;  /* 0x0000000800f07947 */ /* 0x001fea0003800000 */
.L_x_2164:
[----:B------:R-:W4:Y:S02]  /*3240*/  LDG.E.U16 R0, desc[UR36][R2.64] ;  /* 0x0000002402007981 */ /* 0x000f24000c1e1500 */
[----:B----4-:R-:W-:-:S05]  /*3250*/  HADD2.F32 R0, -RZ, R0.H0_H0 ;  /* 0x20000000ff007230 */ /* 0x010fca0000004100 */
[----:B------:R-:W-:-:S04]  /*3260*/  FMUL.FTZ R0, R0, 1 ;  /* 0x3f80000000007820 */ /* 0x000fc80000410000 */
[----:B------:R0:W1:Y:S02]  /*3270*/  F2F.F64.F32 R16, R0 ;  /* 0x0000000000107310 */ /* 0x0000640000201800 */
[----:B01----:R-:W-:Y:S05]  /*3280*/  BRA `(.L_x_2155) ;  /* 0x0000000800dc7947 */ /* 0x003fea0003800000 */
.L_x_2163:
        /* <DEDUP_REMOVED lines=10> */
.L_x_2166:
[----:B------:R-:W4:Y:S02]  /*3330*/  LDG.E.U16 R2, desc[UR36][R2.64] ;  /* 0x0000002402027981 */ /* 0x000f24000c1e1500 */
[----:B----4-:R-:W-:-:S05]  /*3340*/  HADD2.F32 R0, -RZ, R2.H0_H0 ;  /* 0x20000002ff007230 */ /* 0x010fca0000004100 */
[----:B------:R-:W-:-:S04]  /*3350*/  FMUL.FTZ R0, R0, 1 ;  /* 0x3f80000000007820 */ /* 0x000fc80000410000 */
[----:B------:R0:W1:Y:S02]  /*3360*/  F2F.F64.F32 R16, R0 ;  /* 0x0000000000107310 */ /* 0x0000640000201800 */
[----:B01----:R-:W-:Y:S05]  /*3370*/  BRA `(.L_x_2155) ;  /* 0x0000000800a07947 */ /* 0x003fea0003800000 */
.L_x_2165:
[----:B------:R0:W5:Y:S01]  /*3380*/  LDG.E.64 R16, desc[UR36][R2.64] ;  /* 0x0000002402107981 */ /* 0x000162000c1e1b00 */
[----:B------:R-:W-:Y:S05]  /*3390*/  BRA `(.L_x_2155) ;  /* 0x0000000800987947 */ /* 0x000fea0003800000 */
.L_x_2156:
        /* <DEDUP_REMOVED lines=13> */
.L_x_2169:
[----:B------:R0:W5:Y:S01]  /*3470*/  LDG.E.64 R16, desc[UR36][R2.64] ;  /* 0x0000002402107981 */ /* 0x000162000c1e1b00 */
[----:B------:R-:W-:Y:S05]  /*3480*/  BRA `(.L_x_2155) ;  /* 0x00000008005c7947 */ /* 0x000fea0003800000 */
.L_x_2168:
        /* <DEDUP_REMOVED lines=25> */
[----:B------:R0:W1:Y:S02]  /*3620*/  F2F.F64.F32 R16, R5 ;  /* 0x0000000500107310 */ /* 0x0000640000201800 */
[----:B01----:R-:W-:Y:S05]  /*3630*/  BRA `(.L_x_2155) ;  /* 0x0000000400f07947 */ /* 0x003fea0003800000 */
.L_x_2171:
[----:B------:R-:W4:Y:S02]  /*3640*/  LDG.E.U8 R2, desc[UR36][R2.64] ;  /* 0x0000002402027981 */ /* 0x000f24000c1e1100 */
[C---:B----4-:R-:W-:Y:S02]  /*3650*/  IMAD.SHL.U32 R0, R2.reuse, 0x2000000, RZ ;  /* 0x0200000002007824 */ /* 0x050fe400078e00ff */
        /* <DEDUP_REMOVED lines=10> */
[----:B------:R0:W1:Y:S02]  /*3700*/  F2F.F64.F32 R16, R0 ;  /* 0x0000000000107310 */ /* 0x0000640000201800 */
[----:B01----:R-:W-:Y:S05]  /*3710*/  BRA `(.L_x_2155) ;  /* 0x0000000400b87947 */ /* 0x003fea0003800000 */
.L_x_2170:
[----:B------:R-:W4:Y:S02]  /*3720*/  LDG.E.U16 R0, desc[UR36][R2.64] ;  /* 0x0000002402007981 */ /* 0x000f24000c1e1500 */
[----:B----4-:R-:W-:-:S04]  /*3730*/  IMAD.U32 R0, R0, 0x10000, RZ ;  /* 0x0001000000007824 */ /* 0x010fc800078e00ff */
[----:B------:R-:W-:-:S04]  /*3740*/  FMUL.FTZ R0, R0, 1 ;  /* 0x3f80000000007820 */ /* 0x000fc80000410000 */
[----:B------:R0:W1:Y:S02]  /*3750*/  F2F.F64.F32 R16, R0 ;  /* 0x0000000000107310 */ /* 0x0000640000201800 */
[----:B01----:R-:W-:Y:S05]  /*3760*/  BRA `(.L_x_2155) ;  /* 0x0000000400a47947 */ /* 0x003fea0003800000 */
.L_x_2167:
        /* <DEDUP_REMOVED lines=11> */
.L_x_2174:
[----:B------:R-:W4:Y:S02]  /*3820*/  LDG.E.U8 R3, desc[UR36][R2.64] ;  /* 0x0000002402037981 */ /* 0x000f24000c1e1100 */
        /* <DEDUP_REMOVED lines=19> */
.L_x_2176:
[----:B------:R-:W-:Y:S05]  /*3960*/  BSYNC.RECONVERGENT B0 ;  /* 0x0000000000007941 */ /* 0x000fea0003800200 */
.L_x_2175:
[----:B------:R-:W-:Y:S01]  /*3970*/  IMAD.SHL.U32 R0, R0, 0x100000, RZ ;  /* 0x0010000000007824 */ /* 0x000fe200078e00ff */
[----:B------:R-:W-:-:S04]  /*3980*/  LEA R2, R2, 0x3b800000, 0x17 ;  /* 0x3b80000002027811 */ /* 0x000fc800078eb8ff */
[----:B------:R-:W-:-:S05]  /*3990*/  LOP3.LUT R0, R2, R0, R7, 0xfe, !PT ;  /* 0x0000000002007212 */ /* 0x000fca00078efe07 */
[----:B------:R-:W-:-:S04]  /*39a0*/  FMUL.FTZ R0, R0, 1 ;  /* 0x3f80000000007820 */ /* 0x000fc80000410000 */
[----:B------:R0:W1:Y:S02]  /*39b0*/  F2F.F64.F32 R16, R0 ;  /* 0x0000000000107310 */ /* 0x0000640000201800 */
[----:B01----:R-:W-:Y:S05]  /*39c0*/  BRA `(.L_x_2155) ;  /* 0x00000004000c7947 */ /* 0x003fea0003800000 */
.L_x_2173:
        /* <DEDUP_REMOVED lines=20> */
.L_x_2178:
[----:B------:R-:W-:Y:S05]  /*3b10*/  BSYNC.RECONVERGENT B0 ;  /* 0x0000000000007941 */ /* 0x000fea0003800200 */
.L_x_2177:
[----:B------:R-:W-:Y:S01]  /*3b20*/  IMAD.SHL.U32 R0, R0, 0x200000, RZ ;  /* 0x0020000000007824 */ /* 0x000fe200078e00ff */
[----:B------:R-:W-:-:S04]  /*3b30*/  LEA R2, R2, 0x37800000, 0x17 ;  /* 0x3780000002027811 */ /* 0x000fc800078eb8ff */
[----:B------:R-:W-:-:S05]  /*3b40*/  LOP3.LUT R0, R2, R0, R7, 0xfe, !PT ;  /* 0x0000000002007212 */ /* 0x000fca00078efe07 */
[----:B------:R-:W-:-:S04]  /*3b50*/  FMUL.FTZ R0, R0, 1 ;  /* 0x3f80000000007820 */ /* 0x000fc80000410000 */
[----:B------:R0:W1:Y:S02]  /*3b60*/  F2F.F64.F32 R16, R0 ;  /* 0x0000000000107310 */ /* 0x0000640000201800 */
[----:B01----:R-:W-:Y:S05]  /*3b70*/  BRA `(.L_x_2155) ;  /* 0x0000000000a07947 */ /* 0x003fea0003800000 */
.L_x_2172:
        /* <DEDUP_REMOVED lines=18> */
.L_x_2160:
        /* <DEDUP_REMOVED lines=16> */
.L_x_2181:
[----:B------:R-:W-:Y:S05]  /*3da0*/  BRA `(.L_x_2155) ;  /* 0x0000000000147947 */ /* 0x000fea0003800000 */
.L_x_2180:
[----:B------:R-:W4:Y:S02]  /*3db0*/  LDG.E.64 R16, desc[UR36][R2.64] ;  /* 0x0000002402107981 */ /* 0x000f24000c1e1b00 */
[----:B----4-:R-:W0:Y:S02]  /*3dc0*/  I2F.F64.U64 R16, R16 ;  /* 0x0000001000107312 */ /* 0x010e240000301800 */
[----:B0-----:R-:W-:Y:S05]  /*3dd0*/  BRA `(.L_x_2155) ;  /* 0x0000000000087947 */ /* 0x001fea0003800000 */
.L_x_2179:
[----:B------:R-:W4:Y:S02]  /*3de0*/  LDG.E R2, desc[UR36][R2.64] ;  /* 0x0000002402027981 */ /* 0x000f24000c1e1900 */
[----:B----4-:R0:W1:Y:S02]  /*3df0*/  I2F.F64.U32 R16, R2 ;  /* 0x0000000200107312 */ /* 0x0100640000201800 */
.L_x_2155:
[----:B------:R-:W-:Y:S05]  /*3e00*/  BSYNC.RECONVERGENT B6 ;  /* 0x0000000000067941 */ /* 0x000fea0003800200 */
.L_x_2154:
[----:B------:R-:W-:Y:S01]  /*3e10*/  ISETP.GE.AND P0, PT, R22, R19, PT ;  /* 0x000000131600720c */ /* 0x000fe20003f06270 */
[----:B------:R-:W-:-:S12]  /*3e20*/  BSSY.RECONVERGENT B2, `(.L_x_2182) ;  /* 0x00000d5000027945 */ /* 0x000fd80003800200 */
[----:B------:R-:W-:Y:S05]  /*3e30*/  @P0 BRA `(.L_x_2183) ;  /* 0x0000000c004c0947 */ /* 0x000fea0003800000 */
[----:B---3-5:R-:W3:Y:S01]  /*3e40*/  DSETP.NEU.AND P1, PT, |R26|, +INF , PT ;  /* 0x7ff000001a00742a */ /* 0x028ee20003f2d200 */
[----:B------:R-:W-:Y:S01]  /*3e50*/  BSSY.RECONVERGENT B3, `(.L_x_2184) ;  /* 0x000003b000037945 */ /* 0x000fe20003800200 */
[----:B---3--:R-:W-:-:S15]  /*3e60*/  @!P1 PLOP3.LUT P0, PT, PT, PT, PT, 0x80, 0x8 ;  /* 0x000000000008981c */ /* 0x008fde0003f0f070 */
[----:B------:R-:W-:-:S15]  /*3e70*/  NOP ;  /* 0x0000000000007918 */ /* 0x000fde0000000000 */
[----:B------:R-:W-:-:S15]  /*3e80*/  NOP ;  /* 0x0000000000007918 */ /* 0x000fde0000000000 */
[----:B------:R-:W-:-:S15]  /*3e90*/  NOP ;  /* 0x0000000000007918 */ /* 0x000fde0000000000 */
[----:B------:R-:W-:-:S02]  /*3ea0*/  NOP ;  /* 0x0000000000007918 */ /* 0x000fc40000000000 */
[----:B0-----:R0:W3:Y:S02]  /*3eb0*/  @!P1 DMUL R2, RZ, R26 ;  /* 0x0000001aff029228 */ /* 0x0010e40000000000 */
[----:B0--3--:R-:W-:Y:S05]  /*3ec0*/  @!P1 BRA `(.L_x_2185) ;  /* 0x0000000000cc9947 */ /* 0x009fea0003800000 */
        /* <DEDUP_REMOVED lines=8> */
[----:B-1--4-:R-:W0:Y:S01]  /*3f50*/  DMUL R4, R26, UR4 ;  /* 0x000000041a047c28 */ /* 0x012e220008000000 */
        /* <DEDUP_REMOVED lines=33> */
[----:B------:R-:W-:Y:S01]  /*4170*/  MOV R10, 0x41a0 ;  /* 0x000041a0000a7802 */ /* 0x000fe20000000f00 */
[----:B------:R-:W-:-:S07]  /*4180*/  IMAD.MOV.U32 R9, RZ, RZ, R27 ;  /* 0x000000ffff097224 */ /* 0x000fce00078e001b */
[----:B--2---:R-:W-:Y:S05]  /*4190*/  CALL.REL.NOINC `($_ZN2at6native27unrolled_elementwise_kernelIZZZNS0_15tan_kernel_cudaERNS_18TensorIteratorBaseEENKUlvE0_clEvENKUlvE_clEvEUldE_St5arrayIPcLm2EELi4E23TrivialOffsetCalculatorILi1EjESB_NS0_6memory12LoadWithCastILi1EEENSC_13StoreWithCastILi1EEEEEviT_T0_T2_T3_T4_T5_$__internal_trig_reduction_slowpathd) ;  /* 0x0000008000907944 */ /* 0x004fea0003c00000 */
[----:B------:R-:W-:Y:S02]  /*41a0*/  IMAD.MOV.U32 R4, RZ, RZ, R0 ;  /* 0x000000ffff047224 */ /* 0x000fe400078e0000 */
[----:B------:R-:W-:Y:S02]  /*41b0*/  IMAD.MOV.U32 R2, RZ, RZ, R6 ;  /* 0x000000ffff027224 */ /* 0x000fe400078e0006 */
[----:B------:R-:W-:-:S07]  /*41c0*/  IMAD.MOV.U32 R3, RZ, RZ, R7 ;  /* 0x000000ffff037224 */ /* 0x000fce00078e0007 */
.L_x_2187:
[----:B------:R-:W-:Y:S05]  /*41d0*/  BSYNC.RECONVERGENT B4 ;  /* 0x0000000000047941 */ /* 0x000fea0003800200 */
.L_x_2186:
[----:B------:R-:W-:-:S04]  /*41e0*/  LOP3.LUT R4, R4, 0x1, RZ, 0xc0, !PT ;  /* 0x0000000104047812 */ /* 0x000fc800078ec0ff */
[----:B------:R-:W-:-:S13]  /*41f0*/  ISETP.NE.U32.AND P0, PT, R4, 0x1, PT ;  /* 0x000000010400780c */ /* 0x000fda0003f05070 */
.L_x_2185:
[----:B------:R-:W-:Y:S05]  /*4200*/  BSYNC.RECONVERGENT B3 ;  /* 0x0000000000037941 */ /* 0x000fea0003800200 */
.L_x_2184:
[----:B------:R-:W-:Y:S01]  /*4210*/  IMAD.MOV.U32 R6, RZ, RZ, 0x5b27ebb1 ;  /* 0x5b27ebb1ff067424 */ /* 0x000fe200078e00ff */
[----:B------:R-:W-:Y:S01]  /*4220*/  UMOV UR4, 0x2799bcb9 ;  /* 0x2799bcb900047882 */ /* 0x000fe20000000000 */
[----:B------:R-:W-:Y:S01]  /*4230*/  IMAD.MOV.U32 R7, RZ, RZ, 0x3ef9757c ;  /* 0x3ef9757cff077424 */ /* 0x000fe200078e00ff */
[----:B------:R-:W-:Y:S01]  /*4240*/  UMOV UR5, 0x3ee48dac ;  /* 0x3ee48dac00057882 */ /* 0x000fe20000000000 */
[----:B-1--4-:R-:W0:-:S15]  /*4250*/  DMUL R4, R2, R2 ;  /* 0x0000000202047228 */ /* 0x012e1e0000000000 */
[----:B------:R-:W-:-:S15]  /*4260*/  NOP ;  /* 0x0000000000007918 */ /* 0x000fde0000000000 */
[----:B------:R-:W-:-:S15]  /*4270*/  NOP ;  /* 0x0000000000007918 */ /* 0x000fde0000000000 */
[----:B------:R-:W-:-:S15]  /*4280*/  NOP ;  /* 0x0000000000007918 */ /* 0x000fde0000000000 */
[----:B------:R-:W-:-:S04]  /*4290*/  NOP ;  /* 0x0000000000007918 */ /* 0x000fc80000000000 */
        /* <DEDUP_REMOVED lines=141> */
.L_x_2183:
[----:B------:R-:W-:Y:S05]  /*4b70*/  BSYNC.RECONVERGENT B2 ;  /* 0x0000000000027941 */ /* 0x000fea0003800200 */
.L_x_2182:
[----:B---3-5:R-:W-:Y:S01]  /*4b80*/  VIADD R26, R22, 0x80 ;  /* 0x00000080161a7836 */ /* 0x028fe20000000000 */
[----:B------:R-:W-:Y:S04]  /*4b90*/  BSSY.RECONVERGENT B2, `(.L_x_2188) ;  /* 0x00000d2000027945 */ /* 0x000fe80003800200 */
[----:B------:R-:W-:-:S13]  /*4ba0*/  ISETP.GE.AND P0, PT, R26, R19, PT ;  /* 0x000000131a00720c */ /* 0x000fda0003f06270 */
[----:B------:R-:W-:Y:S05]  /*4bb0*/  @P0 BRA `(.L_x_2189) ;  /* 0x0000000c003c0947 */ /* 0x000fea0003800000 */
[----:B--2---:R-:W2:Y:S01]  /*4bc0*/  DSETP.NEU.AND P0, PT, |R28|, +INF , PT ;  /* 0x7ff000001c00742a */ /* 0x004ea20003f0d200 */
        /* <DEDUP_REMOVED lines=41> */
[----:B0-----:R0:W2:Y:S02]  /*4e60*/  DFMA R2, R2, -UR4, R8 ;  /* 0x8000000402027c2b */ /* 0x0010a40008000008 */
[----:B0-2---:R-:W-:Y:S05]  /*4e70*/  @!P0 BRA `(.L_x_2193) ;  /* 0x0000000000188947 */ /* 0x005fea0003800000 */
[----:B------:R-:W-:Y:S01]  /*4e80*/  IMAD.MOV.U32 R6, RZ, RZ, R28 ;  /* 0x000000ffff067224 */ /* 0x000fe200078e001c */
[----:B------:R-:W-:Y:S01]  /*4e90*/  MOV R10, 0x4ec0 ;  /* 0x00004ec0000a7802 */ /* 0x000fe20000000f00 */
[----:B------:R-:W-:-:S07]  /*4ea0*/  IMAD.MOV.U32 R9, RZ, RZ, R29 ;  /* 0x000000ffff097224 */ /* 0x000fce00078e001d */
[----:B-1--4-:R-:W-:Y:S05]  /*4eb0*/  CALL.REL.NOINC `($_ZN2at6native27unrolled_elementwise_kernelIZZZNS0_15tan_kernel_cudaERNS_18TensorIteratorBaseEENKUlvE0_clEvENKUlvE_clEvEUldE_St5arrayIPcLm2EELi4E23TrivialOffsetCalculatorILi1EjESB_NS0_6memory12LoadWithCastILi1EEENSC_13StoreWithCastILi1EEEEEviT_T0_T2_T3_T4_T5_$__internal_trig_reduction_slowpathd) ;  /* 0x0000007400487944 */ /* 0x012fea0003c00000 */
[----:B------:R-:W-:Y:S02]  /*4ec0*/  IMAD.MOV.U32 R2, RZ, RZ, R6 ;  /* 0x000000ffff027224 */ /* 0x000fe400078e0006 */
[----:B------:R-:W-:-:S07]  /*4ed0*/  IMAD.MOV.U32 R3, RZ, RZ, R7 ;  /* 0x000000ffff037224 */ /* 0x000fce00078e0007 */
.L_x_2193:
[----:B------:R-:W-:Y:S05]  /*4ee0*/  BSYNC.RECONVERGENT B4 ;  /* 0x0000000000047941 */ /* 0x000fea0003800200 */
.L_x_2192:
[----:B------:R-:W-:-:S04]  /*4ef0*/  LOP3.LUT R0, R0, 0x1, RZ, 0xc0, !PT ;  /* 0x0000000100007812 */ /* 0x000fc800078ec0ff */
[----:B------:R-:W-:Y:S01]  /*4f00*/  ISETP.NE.U32.AND P0, PT, R0, 0x1, PT ;  /* 0x000000010000780c */ /* 0x000fe20003f05070 */
[----:B------:R-:W-:-:S12]  /*4f10*/  BRA `(.L_x_2194) ;  /* 0x0000000000087947 */ /* 0x000fd80003800000 */
.L_x_2191:
[----:B0-----:R0:W2:Y:S02]  /*4f20*/  DMUL R2, RZ, R28 ;  /* 0x0000001cff027228 */ /* 0x0010a40000000000 */
[----:B0-2---:R-:W-:-:S13]  /*4f30*/  PLOP3.LUT P0, PT, PT, PT, PT, 0x80, 0x8 ;  /* 0x000000000008781c */ /* 0x005fda0003f0f070 */
.L_x_2194:
[----:B------:R-:W-:Y:S05]  /*4f40*/  BSYNC.RECONVERGENT B3 ;  /* 0x0000000000037941 */ /* 0x000fea0003800200 */
.L_x_2190:
[----:B------:R-:W-:Y:S01]  /*4f50*/  IMAD.MOV.U32 R8, RZ, RZ, 0x5b27ebb1 ;  /* 0x5b27ebb1ff087424 */ /* 0x000fe200078e00ff */
[----:B------:R-:W-:Y:S01]  /*4f60*/  UMOV UR4, 0x2799bcb9 ;  /* 0x2799bcb900047882 */ /* 0x000fe20000000000 */
[----:B------:R-:W-:Y:S01]  /*4f70*/  IMAD.MOV.U32 R9, RZ, RZ, 0x3ef9757c ;  /* 0x3ef9757cff097424 */ /* 0x000fe200078e00ff */
[----:B------:R-:W-:Y:S01]  /*4f80*/  UMOV UR5, 0x3ee48dac ;  /* 0x3ee48dac00057882 */ /* 0x000fe20000000000 */
[----:B------:R-:W0:-:S15]  /*4f90*/  DMUL R6, R2, R2 ;  /* 0x0000000202067228 */ /* 0x000e1e0000000000 */
        /* <DEDUP_REMOVED lines=105> */
[----:B0-----:R3:W0:Y:S02]  /*5630*/  DFMA R28, R8, R2, R2 ;  /* 0x00000002081c722b */ /* 0x0016240000000002 */
[----:B0--3--:R-:W-:Y:S05]  /*5640*/  @P0 BRA `(.L_x_2189) ;  /* 0x0000000000980947 */ /* 0x009fea0003800000 */
        /* <DEDUP_REMOVED lines=37> */
[----:B0-----:R3:W0:Y:S02]  /*58a0*/  DFMA R28, -R8, R2, -R8 ;  /* 0x00000002081c722b */ /* 0x0016240000000908 */
.L_x_2189:
[----:B------:R-:W-:Y:S05]  /*58b0*/  BSYNC.RECONVERGENT B2 ;  /* 0x0000000000027941 */ /* 0x000fea0003800200 */
.L_x_2188:
[----:B------:R-:W-:Y:S01]  /*58c0*/  VIADD R0, R22, 0x100 ;  /* 0x0000010016007836 */ /* 0x000fe20000000000 */
[----:B------:R-:W-:Y:S04]  /*58d0*/  BSSY.RECONVERGENT B2, `(.L_x_2195) ;  /* 0x00000d2000027945 */ /* 0x000fe80003800200 */
[----:B------:R-:W-:-:S13]  /*58e0*/  ISETP.GE.AND P0, PT, R0, R19, PT ;  /* 0x000000130000720c */ /* 0x000fda0003f06270 */
[----:B------:R-:W-:Y:S05]  /*58f0*/  @P0 BRA `(.L_x_2196) ;  /* 0x0000000c003c0947 */ /* 0x000fea0003800000 */
[----:B0-----:R-:W0:Y:S01]  /*5900*/  DSETP.NEU.AND P0, PT, |R24|, +INF , PT ;  /* 0x7ff000001800742a */ /* 0x001e220003f0d200 */
[----:B------:R-:W-:Y:S04]  /*5910*/  BSSY.RECONVERGENT B3, `(.L_x_2197) ;  /* 0x0000037000037945 */ /* 0x000fe80003800200 */
[----:B0-----:R-:W-:Y:S05]  /*5920*/  @!P0 BRA `(.L_x_2198) ;  /* 0x0000000000cc8947 */ /* 0x001fea0003800000 */
        /* <DEDUP_REMOVED lines=14> */
[----:B0-----:R-:W3:Y:S01]  /*5a10*/  F2I.F64 R0, R6 ;  /* 0x0000000600007311 */ /* 0x001ee20000301100 */
[----:B------:R-:W-:-:S15]  /*5a20*/  UMOV UR5, 0x3ff921fb ;  /* 0x3ff921fb00057882 */ /* 0x000fde0000000000 */
[----:B------:R-:W-:-:S15]  /*5a30*/  NOP ;  /* 0x0000000000007918 */ /* 0x000fde0000000000 */
[----:B------:R-:W-:-:S15]  /*5a40*/  NOP ;  /* 0x0000000000007918 */ /* 0x000fde0000000000 */
[----:B------:R-:W-:-:S15]  /*5a50*/  NOP ;  /* 0x0000000000007918 */ /* 0x000fde0000000000 */
[----:B------:R-:W-:-:S03]  /*5a60*/  NOP ;  /* 0x0000000000007918 */ /* 0x000fc60000000000 */
[----:B---3--:R-:W0:-:S15]  /*5a70*/  I2F.F64 R2, R0 ;  /* 0x0000000000027312 */ /* 0x008e1e0000201c00 */
        /* <DEDUP_REMOVED lines=18> */
[----:B0-----:R0:W3:Y:S02]  /*5ba0*/  DFMA R2, R2, -UR4, R8 ;  /* 0x8000000402027c2b */ /* 0x0010e40008000008 */
[----:B0--3--:R-:W-:Y:S05]  /*5bb0*/  @!P0 BRA `(.L_x_2200) ;  /* 0x0000000000188947 */ /* 0x009fea0003800000 */
[----:B------:R-:W-:Y:S01]  /*5bc0*/  IMAD.MOV.U32 R6, RZ, RZ, R24 ;  /* 0x000000ffff067224 */ /* 0x000fe200078e0018 */
[----:B------:R-:W-:Y:S01]  /*5bd0*/  MOV R10, 0x5c00 ;  /* 0x00005c00000a7802 */ /* 0x000fe20000000f00 */
[----:B------:R-:W-:-:S07]  /*5be0*/  IMAD.MOV.U32 R9, RZ, RZ, R25 ;  /* 0x000000ffff097224 */ /* 0x000fce00078e0019 */
[----:B-12-4-:R-:W-:Y:S05]  /*5bf0*/  CALL.REL.NOINC `($_ZN2at6native27unrolled_elementwise_kernelIZZZNS0_15tan_kernel_cudaERNS_18TensorIteratorBaseEENKUlvE0_clEvENKUlvE_clEvEUldE_St5arrayIPcLm2EELi4E23TrivialOffsetCalculatorILi1EjESB_NS0_6memory12LoadWithCastILi1EEENSC_13StoreWithCastILi1EEEEEviT_T0_T2_T3_T4_T5_$__internal_trig_reduction_slowpathd) ;  /* 0x0000006400f87944 */ /* 0x016fea0003c00000 */
[----:B------:R-:W-:Y:S02]  /*5c00*/  IMAD.MOV.U32 R2, RZ, RZ, R6 ;  /* 0x000000ffff027224 */ /* 0x000fe400078e0006 */
[----:B------:R-:W-:-:S07]  /*5c10*/  IMAD.MOV.U32 R3, RZ, RZ, R7 ;  /* 0x000000ffff037224 */ /* 0x000fce00078e0007 */
.L_x_2200:
[----:B------:R-:W-:Y:S05]  /*5c20*/  BSYNC.RECONVERGENT B4 ;  /* 0x0000000000047941 */ /* 0x000fea0003800200 */
.L_x_2199:
[----:B------:R-:W-:-:S04]  /*5c30*/  LOP3.LUT R0, R0, 0x1, RZ, 0xc0, !PT ;  /* 0x0000000100007812 */ /* 0x000fc800078ec0ff */
[----:B------:R-:W-:Y:S01]  /*5c40*/  ISETP.NE.U32.AND P0, PT, R0, 0x1, PT ;  /* 0x000000010000780c */ /* 0x000fe20003f05070 */
[----:B------:R-:W-:-:S12]  /*5c50*/  BRA `(.L_x_2201) ;  /* 0x0000000000087947 */ /* 0x000fd80003800000 */
.L_x_2198:
[----:B---3--:R0:W3:Y:S02]  /*5c60*/  DMUL R2, RZ, R24 ;  /* 0x00000018ff027228 */ /* 0x0080e40000000000 */
[----:B0--3--:R-:W-:-:S13]  /*5c70*/  PLOP3.LUT P0, PT, PT, PT, PT, 0x80, 0x8 ;  /* 0x000000000008781c */ /* 0x009fda0003f0f070 */
.L_x_2201:
[----:B------:R-:W-:Y:S05]  /*5c80*/  BSYNC.RECONVERGENT B3 ;  /* 0x0000000000037941 */ /* 0x000fea0003800200 */
.L_x_2197:
        /* <DEDUP_REMOVED lines=110> */
[----:B0-----:R0:W3:Y:S02]  /*6370*/  DFMA R24, R8, R2, R2 ;  /* 0x000000020818722b */ /* 0x0010e40000000002 */
        /* <DEDUP_REMOVED lines=38> */
[----:B0-----:R0:W3:Y:S02]  /*65e0*/  DFMA R24, -R8, R2, -R8 ;  /* 0x000000020818722b */ /* 0x0010e40000000908 */
.L_x_2196:
[----:B------:R-:W-:Y:S05]  /*65f0*/  BSYNC.RECONVERGENT B2 ;  /* 0x0000000000027941 */ /* 0x000fea0003800200 */
.L_x_2195:
[----:B------:R-:W-:Y:S01]  /*6600*/  VIADD R0, R22, 0x180 ;  /* 0x0000018016007836 */ /* 0x000fe20000000000 */
[----:B------:R-:W-:Y:S04]  /*6610*/  BSSY.RECONVERGENT B2, `(.L_x_2202) ;  /* 0x00000d2000027945 */ /* 0x000fe80003800200 */
[----:B------:R-:W-:-:S13]  /*6620*/  ISETP.GE.AND P0, PT, R0, R19, PT ;  /* 0x000000130000720c */ /* 0x000fda0003f06270 */
[----:B------:R-:W-:Y:S05]  /*6630*/  @P0 BRA `(.L_x_2203) ;  /* 0x0000000c003c0947 */ /* 0x000fea0003800000 */
[----:B-1----:R-:W1:Y:S01]  /*6640*/  DSETP.NEU.AND P0, PT, |R16|, +INF , PT ;  /* 0x7ff000001000742a */ /* 0x002e620003f0d200 */
[----:B------:R-:W-:Y:S04]  /*6650*/  BSSY.RECONVERGENT B3, `(.L_x_2204) ;  /* 0x0000037000037945 */ /* 0x000fe80003800200 */
[----:B-1----:R-:W-:Y:S05]  /*6660*/  @!P0 BRA `(.L_x_2205) ;  /* 0x0000000000cc8947 */ /* 0x002fea0003800000 */
        /* <DEDUP_REMOVED lines=8> */
[----:B------:R-:W1:Y:S01]  /*66f0*/  DMUL R6, R16, UR4 ;  /* 0x0000000410067c28 */ /* 0x000e620008000000 */
[----:B------:R-:W-:-:S15]  /*6700*/  UMOV UR4, 0x54442d18 ;  /* 0x54442d1800047882 */ /* 0x000fde0000000000 */
[----:B------:R-:W-:-:S15]  /*6710*/  NOP ;  /* 0x0000000000007918 */ /* 0x000fde0000000000 */
[----:B------:R-:W-:-:S15]  /*6720*/  NOP ;  /* 0x0000000000007918 */ /* 0x000fde0000000000 */
[----:B------:R-:W-:-:S15]  /*6730*/  NOP ;  /* 0x0000000000007918 */ /* 0x000fde0000000000 */
[----:B------:R-:W-:-:S03]  /*6740*/  NOP ;  /* 0x0000000000007918 */ /* 0x000fc60000000000 */
[----:B-1----:R-:W0:Y:S01]  /*6750*/  F2I.F64 R0, R6 ;  /* 0x0000000600007311 */ /* 0x002e220000301100 */
[----:B------:R-:W-:-:S15]  /*6760*/  UMOV UR5, 0x3ff921fb ;  /* 0x3ff921fb00057882 */ /* 0x000fde0000000000 */
[----:B------:R-:W-:-:S15]  /*6770*/  NOP ;  /* 0x0000000000007918 */ /* 0x000fde0000000000 */
[----:B------:R-:W-:-:S15]  /*6780*/  NOP ;  /* 0x0000000000007918 */ /* 0x000fde0000000000 */
[----:B------:R-:W-:-:S15]  /*6790*/  NOP ;  /* 0x0000000000007918 */ /* 0x000fde0000000000 */
[----:B------:R-:W-:-:S03]  /*67a0*/  NOP ;  /* 0x0000000000007918 */ /* 0x000fc60000000000 */
[----:B0--3--:R-:W0:-:S15]  /*67b0*/  I2F.F64 R2, R0 ;  /* 0x0000000000027312 */ /* 0x009e1e0000201c00 */
        /* <DEDUP_REMOVED lines=23> */
[----:B--2-4-:R-:W-:Y:S05]  /*6930*/  CALL.REL.NOINC `($_ZN2at6native27unrolled_elementwise_kernelIZZZNS0_15tan_kernel_cudaERNS_18TensorIteratorBaseEENKUlvE0_clEvENKUlvE_clEvEUldE_St5arrayIPcLm2EELi4E23TrivialOffsetCalculatorILi1EjESB_NS0_6memory12LoadWithCastILi1EEENSC_13StoreWithCastILi1EEEEEviT_T0_T2_T3_T4_T5_$__internal_trig_reduction_slowpathd) ;  /* 0x0000005800a87944 */ /* 0x014fea0003c00000 */
[----:B------:R-:W-:Y:S02]  /*6940*/  IMAD.MOV.U32 R2, RZ, RZ, R6 ;  /* 0x000000ffff027224 */ /* 0x000fe400078e0006 */
[----:B------:R-:W-:-:S07]  /*6950*/  IMAD.MOV.U32 R3, RZ, RZ, R7 ;  /* 0x000000ffff037224 */ /* 0x000fce00078e0007 */
.L_x_2207:
[----:B------:R-:W-:Y:S05]  /*6960*/  BSYNC.RECONVERGENT B4 ;  /* 0x0000000000047941 */ /* 0x000fea0003800200 */
.L_x_2206:
[----:B------:R-:W-:-:S04]  /*6970*/  LOP3.LUT R0, R0, 0x1, RZ, 0xc0, !PT ;  /* 0x0000000100007812 */ /* 0x000fc800078ec0ff */
[----:B------:R-:W-:Y:S01]  /*6980*/  ISETP.NE.U32.AND P0, PT, R0, 0x1, PT ;  /* 0x000000010000780c */ /* 0x000fe20003f05070 */
[----:B------:R-:W-:-:S12]  /*6990*/  BRA `(.L_x_2208) ;  /* 0x0000000000087947 */ /* 0x000fd80003800000 */
.L_x_2205:
[----:B0--3--:R0:W1:Y:S02]  /*69a0*/  DMUL R2, RZ, R16 ;  /* 0x00000010ff027228 */ /* 0x0090640000000000 */
[----:B01----:R-:W-:-:S13]  /*69b0*/  PLOP3.LUT P0, PT, PT, PT, PT, 0x80, 0x8 ;  /* 0x000000000008781c */ /* 0x003fda0003f0f070 */
.L_x_2208:
[----:B------:R-:W-:Y:S05]  /*69c0*/  BSYNC.RECONVERGENT B3 ;  /* 0x0000000000037941 */ /* 0x000fea0003800200 */
.L_x_2204:
        /* <DEDUP_REMOVED lines=150> */
.L_x_2203:
[----:B------:R-:W-:Y:S05]  /*7330*/  BSYNC.RECONVERGENT B2 ;  /* 0x0000000000027941 */ /* 0x000fea0003800200 */
.L_x_2202:
[----:B0--3--:R-:W0:Y:S01]  /*7340*/  LDC.U8 R2, c[0x0][0x3a4] ;  /* 0x0000e900ff027b82 */ /* 0x009e220000000000 */
[----:B------:R-:W-:Y:S01]  /*7350*/  ISETP.GE.AND P0, PT, R22, R19, PT ;  /* 0x000000131600720c */ /* 0x000fe20003f06270 */
[----:B------:R-:W-:Y:S04]  /*7360*/  BSSY.RECONVERGENT B7, `(.L_x_2209) ;  /* 0x00003cc000077945 */ /* 0x000fe80003800200 */
[----:B------:R-:W-:Y:S08]  /*7370*/  BSSY.RELIABLE B6, `(.L_x_2210) ;  /* 0x0000290000067945 */ /* 0x000ff00003800100 */
[----:B------:R-:W-:Y:S05]  /*7380*/  @P0 BRA `(.L_x_2211) ;  /* 0x00000028002c0947 */ /* 0x000fea0003800000 */
[----:B------:R-:W3:Y:S01]  /*7390*/  LDCU UR4, c[0x0][0x3a8] ;  /* 0x00007500ff0477ac */ /* 0x000ee20008000800 */
[----:B------:R-:W5:Y:S01]  /*73a0*/  LDC.64 R8, c[0x0][0x388] ;  /* 0x0000e200ff087b82 */ /* 0x000f620000000a00 */
[----:B------:R-:W-:Y:S01]  /*73b0*/  IMAD R0, R18, 0x200, R22 ;  /* 0x0000020012007824 */ /* 0x000fe200078e0216 */
[----:B0-----:R-:W-:-:S03]  /*73c0*/  PRMT R6, R2, 0x9910, RZ ;  /* 0x0000991002067816 */ /* 0x001fc600000000ff */
[----:B---3--:R-:W-:Y:S02]  /*73d0*/  IMAD R3, R0, UR4, RZ ;  /* 0x0000000400037c24 */ /* 0x008fe4000f8e02ff */
[----:B------:R-:W-:-:S05]  /*73e0*/  IMAD.MOV.U32 R0, RZ, RZ, R6 ;  /* 0x000000ffff007224 */ /* 0x000fca00078e0006 */
[----:B------:R-:W-:Y:S02]  /*73f0*/  ISETP.GT.AND P0, PT, R0, 0x9, PT ;  /* 0x000000090000780c */ /* 0x000fe40003f04270 */
[----:B-----5:R-:W-:-:S05]  /*7400*/  IADD3 R8, P1, PT, R3, R8, RZ ;  /* 0x0000000803087210 */ /* 0x020fca0007f3e0ff */
        /* <DEDUP_REMOVED lines=10> */
[----:B-1--4-:R-:W0:Y:S01]  /*74b0*/  F2I.F64.TRUNC R5, R4 ;  /* 0x0000000400057311 */ /* 0x012e22000030d100 */
[----:B------:R-:W-:Y:S01]  /*74c0*/  IMAD.MOV.U32 R22, RZ, RZ, R26 ;  /* 0x000000ffff167224 */ /* 0x000fe200078e001a */
[----:B0-----:R0:W-:Y:S01]  /*74d0*/  STG.E.U8 desc[UR36][R8.64], R5 ;  /* 0x0000000508007986 */ /* 0x0011e2000c101124 */
[----:B------:R-:W-:Y:S05]  /*74e0*/  BRA `(.L_x_2217) ;  /* 0x0000001000e07947 */ /* 0x000fea0003800000 */
.L_x_2215:
[----:B-1--4-:R-:W0:Y:S01]  /*74f0*/  F2I.S64.F64.TRUNC R4, R4 ;  /* 0x0000000400047311 */ /* 0x012e22000030d900 */
[----:B------:R-:W-:Y:S02]  /*7500*/  IMAD.MOV.U32 R22, RZ, RZ, R26 ;  /* 0x000000ffff167224 */ /* 0x000fe400078e001a */
[----:B0-----:R-:W-:-:S05]  /*7510*/  IMAD.MOV.U32 R3, RZ, RZ, R4 ;  /* 0x000000ffff037224 */ /* 0x001fca00078e0004 */
[----:B------:R0:W-:Y:S01]  /*7520*/  STG.E.U8 desc[UR36][R8.64], R3 ;  /* 0x0000000308007986 */ /* 0x0001e2000c101124 */
[----:B------:R-:W-:Y:S05]  /*7530*/  BRA `(.L_x_2217) ;  /* 0x0000001000cc7947 */ /* 0x000fea0003800000 */
.L_x_2214:
[----:B------:R-:W-:-:S13]  /*7540*/  ISETP.NE.AND P0, PT, R0, 0x2, PT ;  /* 0x000000020000780c */ /* 0x000fda0003f05270 */
[----:B------:R-:W-:Y:S05]  /*7550*/  @!P0 BRA `(.L_x_2218) ;  /* 0x0000000000308947 */ /* 0x000fea0003800000 */
[----:B------:R-:W-:-:S13]  /*7560*/  ISETP.NE.AND P0, PT, R0, 0x3, PT ;  /* 0x000000030000780c */ /* 0x000fda0003f05270 */
[----:B------:R-:W-:Y:S05]  /*7570*/  @!P0 BRA `(.L_x_2219) ;  /* 0x0000000000188947 */ /* 0x000fea0003800000 */
[----:B------:R-:W-:-:S13]  /*7580*/  ISETP.NE.AND P0, PT, R0, 0x4, PT ;  /* 0x000000040000780c */ /* 0x000fda0003f05270 */
[----:B------:R-:W-:Y:S05]  /*7590*/  @P0 BRA `(.L_x_2216) ;  /* 0x0000000c00ec0947 */ /* 0x000fea0003800000 */
[----:B-1--4-:R-:W0:Y:S01]  /*75a0*/  F2I.S64.F64.TRUNC R4, R4 ;  /* 0x0000000400047311 */ /* 0x012e22000030d900 */
[----:B------:R-:W-:Y:S01]  /*75b0*/  IMAD.MOV.U32 R22, RZ, RZ, R26 ;  /* 0x000000ffff167224 */ /* 0x000fe200078e001a */
[----:B0-----:R0:W-:Y:S01]  /*75c0*/  STG.E.64 desc[UR36][R8.64], R4 ;  /* 0x0000000408007986 */ /* 0x0011e2000c101b24 */
[----:B------:R-:W-:Y:S05]  /*75d0*/  BRA `(.L_x_2217) ;  /* 0x0000001000a47947 */ /* 0x000fea0003800000 */
.L_x_2219:
[----:B-1--4-:R-:W0:Y:S01]  /*75e0*/  F2I.F64.TRUNC R5, R4 ;  /* 0x0000000400057311 */ /* 0x012e22000030d100 */
[----:B------:R-:W-:Y:S01]  /*75f0*/  IMAD.MOV.U32 R22, RZ, RZ, R26 ;  /* 0x000000ffff167224 */ /* 0x000fe200078e001a */
[----:B0-----:R0:W-:Y:S01]  /*7600*/  STG.E desc[UR36][R8.64], R5 ;  /* 0x0000000508007986 */ /* 0x0011e2000c101924 */
[----:B------:R-:W-:Y:S05]  /*7610*/  BRA `(.L_x_2217) ;  /* 0x0000001000947947 */ /* 0x000fea0003800000 */
.L_x_2218:
[----:B-1--4-:R-:W0:Y:S01]  /*7620*/  F2I.F64.TRUNC R5, R4 ;  /* 0x0000000400057311 */ /* 0x012e22000030d100 */
[----:B------:R-:W-:Y:S01]  /*7630*/  IMAD.MOV.U32 R22, RZ, RZ, R26 ;  /* 0x000000ffff167224 */ /* 0x000fe200078e001a */
[----:B0-----:R0:W-:Y:S01]  /*7640*/  STG.E.U16 desc[UR36][R8.64], R5 ;  /* 0x0000000508007986 */ /* 0x0011e2000c101524 */
[----:B------:R-:W-:Y:S05]  /*7650*/  BRA `(.L_x_2217) ;  /* 0x0000001000847947 */ /* 0x000fea0003800000 */
.L_x_2213:
[----:B------:R-:W-:-:S13]  /*7660*/  ISETP.GT.AND P0, PT, R0, 0x6, PT ;  /* 0x000000060000780c */ /* 0x000fda0003f04270 */
[----:B------:R-:W-:Y:S05]  /*7670*/  @P0 BRA `(.L_x_2220) ;  /* 0x0000000000740947 */ /* 0x000fea0003800000 */
[----:B------:R-:W-:-:S13]  /*7680*/  ISETP.NE.AND P0, PT, R0, 0x5, PT ;  /* 0x000000050000780c */ /* 0x000fda0003f05270 */
[----:B------:R-:W-:Y:S05]  /*7690*/  @!P0 BRA `(.L_x_2221) ;  /* 0x0000000000388947 */ /* 0x000fea0003800000 */
[----:B------:R-:W-:-:S13]  /*76a0*/  ISETP.NE.AND P0, PT, R0, 0x6, PT ;  /* 0x000000060000780c */ /* 0x000fda0003f05270 */
[----:B------:R-:W-:Y:S05]  /*76b0*/  @P0 BRA `(.L_x_2216) ;  /* 0x0000000c00a40947 */ /* 0x000fea0003800000 */
[----:B------:R-:W-:Y:S01]  /*76c0*/  UMOV UR4, 0xf0000000 ;  /* 0xf000000000047882 */ /* 0x000fe20000000000 */
[----:B------:R-:W-:Y:S01]  /*76d0*/  UMOV UR5, 0x380fffff ;  /* 0x380fffff00057882 */ /* 0x000fe20000000000 */
[----:B-1----:R-:W0:-:S15]  /*76e0*/  F2F.F32.F64 R3, R4 ;  /* 0x0000000400037310 */ /* 0x002e1e0000301000 */
[----:B------:R-:W-:-:S15]  /*76f0*/  NOP ;  /* 0x0000000000007918 */ /* 0x000fde0000000000 */
[----:B------:R-:W-:-:S15]  /*7700*/  NOP ;  /* 0x0000000000007918 */ /* 0x000fde0000000000 */
[----:B------:R-:W-:-:S15]  /*7710*/  NOP ;  /* 0x0000000000007918 */ /* 0x000fde0000000000 */
[----:B------:R-:W-:-:S04]  /*7720*/  NOP ;  /* 0x0000000000007918 */ /* 0x000fc80000000000 */
[----:B------:R-:W0:Y:S01]  /*7730*/  DSETP.GEU.AND P0, PT, |R4|, UR4, PT ;  /* 0x0000000404007e2a */ /* 0x000e22000bf0e200 */
[----:B------:R-:W-:Y:S02]  /*7740*/  IMAD.MOV.U32 R22, RZ, RZ, R26 ;  /* 0x000000ffff167224 */ /* 0x000fe400078e001a */
[----:B0-----:R-:W-:-:S05]  /*7750*/  @!P0 FMUL R3, R3, 1.175494350822287508e-38 ;  /* 0x0080000003038820 */ /* 0x001fca0000400000 */
[----:B------:R0:W-:Y:S01]  /*7760*/  STG.E desc[UR36][R8.64], R3 ;  /* 0x0000000308007986 */ /* 0x0001e2000c101924 */
[----:B------:R-:W-:Y:S05]  /*7770*/  BRA `(.L_x_2217) ;  /* 0x00000010003c7947 */ /* 0x000fea0003800000 */
.L_x_2221:
        /* <DEDUP_REMOVED lines=10> */
[----:B------:R-:W-:-:S05]  /*7820*/  F2FP.F16.F32.PACK_AB R0, RZ, R0 ;  /* 0x00000000ff00723e */ /* 0x000fca00000000ff */
[----:B------:R0:W-:Y:S01]  /*7830*/  STG.E.U16 desc[UR36][R8.64], R0 ;  /* 0x0000000008007986 */ /* 0x0001e2000c101524 */
[----:B------:R-:W-:Y:S05]  /*7840*/  BRA `(.L_x_2217) ;  /* 0x0000001000087947 */ /* 0x000fea0003800000 */
.L_x_2220:
[----:B------:R-:W-:-:S13]  /*7850*/  ISETP.NE.AND P0, PT, R0, 0x7, PT ;  /* 0x000000070000780c */ /* 0x000fda0003f05270 */
[----:B------:R-:W-:Y:S05]  /*7860*/  @!P0 BRA `(.L_x_2222) ;  /* 0x00000000007c8947 */ /* 0x000fea0003800000 */
        /* <DEDUP_REMOVED lines=12> */
[----:B------:R-:W-:Y:S02]  /*7930*/  IMAD.MOV.U32 R7, RZ, RZ, RZ ;  /* 0x000000ffff077224 */ /* 0x000fe400078e00ff */
[----:B0-----:R-:W-:Y:S01]  /*7940*/  @!P0 FMUL R6, R6, 1.175494350822287508e-38 ;  /* 0x0080000006068820 */ /* 0x001fe20000400000 */
[----:B------:R-:W-:-:S04]  /*7950*/  IMAD.MOV.U32 R22, RZ, RZ, R26 ;  /* 0x000000ffff167224 */ /* 0x000fc800078e001a */
[----:B------:R0:W-:Y:S01]  /*7960*/  STG.E.64 desc[UR36][R8.64], R6 ;  /* 0x0000000608007986 */ /* 0x0001e2000c101b24 */
[----:B------:R-:W-:Y:S05]  /*7970*/  BRA `(.L_x_2217) ;  /* 0x0000000c00bc7947 */ /* 0x000fea0003800000 */
.L_x_2223:
        /* <DEDUP_REMOVED lines=10> */
[----:B------:R-:W-:-:S04]  /*7a20*/  F2FP.F16.F32.PACK_AB R3, RZ, R0 ;  /* 0x00000000ff03723e */ /* 0x000fc800000000ff */
[----:B------:R-:W-:-:S05]  /*7a30*/  PRMT R3, R3, 0x5410, RZ ;  /* 0x0000541003037816 */ /* 0x000fca00000000ff */
[----:B------:R0:W-:Y:S01]  /*7a40*/  STG.E desc[UR36][R8.64], R3 ;  /* 0x0000000308007986 */ /* 0x0001e2000c101924 */
[----:B------:R-:W-:Y:S05]  /*7a50*/  BRA `(.L_x_2217) ;  /* 0x0000000c00847947 */ /* 0x000fea0003800000 */
.L_x_2222:
[----:B-1----:R0:W-:Y:S01]  /*7a60*/  STG.E.64 desc[UR36][R8.64], R4 ;  /* 0x0000000408007986 */ /* 0x0021e2000c101b24 */
[----:B------:R-:W-:Y:S01]  /*7a70*/  IMAD.MOV.U32 R22, RZ, RZ, R26 ;  /* 0x000000ffff167224 */ /* 0x000fe200078e001a */
[----:B------:R-:W-:Y:S06]  /*7a80*/  BRA `(.L_x_2217) ;  /* 0x0000000c00787947 */ /* 0x000fec0003800000 */
.L_x_2212:
        /* <DEDUP_REMOVED lines=8> */
[----:B-1----:R-:W0:Y:S01]  /*7b10*/  DSETP.NEU.AND P0, PT, R4, RZ, PT ;  /* 0x000000ff0400722a */ /* 0x002e220003f0d000 */
[----:B------:R-:W-:Y:S01]  /*7b20*/  IMAD.MOV.U32 R22, RZ, RZ, R26 ;  /* 0x000000ffff167224 */ /* 0x000fe200078e001a */
[----:B0-----:R-:W-:-:S05]  /*7b30*/  SEL R3, RZ, 0x1, !P0 ;  /* 0x00000001ff037807 */ /* 0x001fca0004000000 */
[----:B------:R0:W-:Y:S01]  /*7b40*/  STG.E.U8 desc[UR36][R8.64], R3 ;  /* 0x0000000308007986 */ /* 0x0001e2000c101124 */
[----:B------:R-:W-:Y:S05]  /*7b50*/  BRA `(.L_x_2217) ;  /* 0x0000000c00447947 */ /* 0x000fea0003800000 */
.L_x_2226:
[----:B------:R-:W-:Y:S01]  /*7b60*/  CS2R R6, SRZ ;  /* 0x0000000000067805 */ /* 0x000fe2000001ff00 */
[----:B------:R-:W-:-:S04]  /*7b70*/  IMAD.MOV.U32 R22, RZ, RZ, R26 ;  /* 0x000000ffff167224 */ /* 0x000fc800078e001a */
[----:B-1----:R0:W-:Y:S01]  /*7b80*/  STG.E.128 desc[UR36][R8.64], R4 ;  /* 0x0000000408007986 */ /* 0x0021e2000c101d24 */
[----:B------:R-:W-:Y:S05]  /*7b90*/  BRA `(.L_x_2217) ;  /* 0x0000000c00347947 */ /* 0x000fea0003800000 */
.L_x_2225:
        /* <DEDUP_REMOVED lines=27> */
.L_x_2230:
[----:B------:R-:W-:Y:S05]  /*7d50*/  BSYNC.RECONVERGENT B0 ;  /* 0x0000000000007941 */ /* 0x000fea0003800200 */
.L_x_2229:
[----:B------:R-:W-:Y:S01]  /*7d60*/  LOP3.LUT R7, R0, 0x80, R7, 0xf8, !PT ;  /* 0x0000008000077812 */ /* 0x000fe200078ef807 */
[----:B------:R-:W-:-:S04]  /*7d70*/  IMAD.MOV.U32 R22, RZ, RZ, R26 ;  /* 0x000000ffff167224 */ /* 0x000fc800078e001a */
[----:B------:R0:W-:Y:S01]  /*7d80*/  STG.E.U8 desc[UR36][R8.64], R7 ;  /* 0x0000000708007986 */ /* 0x0001e2000c101124 */
[----:B------:R-:W-:Y:S05]  /*7d90*/  BRA `(.L_x_2217) ;  /* 0x0000000800b47947 */ /* 0x000fea0003800000 */
.L_x_2228:
        /* <DEDUP_REMOVED lines=9> */
[----:B0-----:R-:W-:-:S05]  /*7e30*/  @!P0 FMUL R10, R10, 1.175494350822287508e-38 ;  /* 0x008000000a0a8820 */ /* 0x001fca0000400000 */
        /* <DEDUP_REMOVED lines=13> */
.L_x_2232:
[----:B------:R-:W-:Y:S05]  /*7f10*/  BSYNC.RECONVERGENT B0 ;  /* 0x0000000000007941 */ /* 0x000fea0003800200 */
.L_x_2231:
[----:B------:R-:W-:Y:S01]  /*7f20*/  LOP3.LUT R7, R0, 0x80, R7, 0xf8, !PT ;  /* 0x0000008000077812 */ /* 0x000fe200078ef807 */
[----:B------:R-:W-:-:S04]  /*7f30*/  IMAD.MOV.U32 R22, RZ, RZ, R26 ;  /* 0x000000ffff167224 */ /* 0x000fc800078e001a */
[----:B------:R0:W-:Y:S01]  /*7f40*/  STG.E.U8 desc[UR36][R8.64], R7 ;  /* 0x0000000708007986 */ /* 0x0001e2000c101124 */
[----:B------:R-:W-:Y:S05]  /*7f50*/  BRA `(.L_x_2217) ;  /* 0x0000000800447947 */ /* 0x000fea0003800000 */
.L_x_2227:
        /* <DEDUP_REMOVED lines=10> */
[----:B------:R-:W-:-:S05]  /*8000*/  F2FP.BF16.F32.PACK_AB R0, RZ, R0 ;  /* 0x00000000ff00723e */ /* 0x000fca00000010ff */
[----:B------:R0:W-:Y:S01]  /*8010*/  STG.E.U16 desc[UR36][R8.64], R0 ;  /* 0x0000000008007986 */ /* 0x0001e2000c101524 */
[----:B------:R-:W-:Y:S05]  /*8020*/  BRA `(.L_x_2217) ;  /* 0x0000000800107947 */ /* 0x000fea0003800000 */
.L_x_2224:
        /* <DEDUP_REMOVED lines=8> */
[----:B-1--4-:R-:W0:Y:S01]  /*80b0*/  F2I.U32.F64.TRUNC R5, R4 ;  /* 0x0000000400057311 */ /* 0x012e22000030d000 */
[----:B------:R-:W-:Y:S01]  /*80c0*/  IMAD.MOV.U32 R22, RZ, RZ, R26 ;  /* 0x000000ffff167224 */ /* 0x000fe200078e001a */
[----:B0-----:R0:W-:Y:S01]  /*80d0*/  STG.E.U16 desc[UR36][R8.64], R5 ;  /* 0x0000000508007986 */ /* 0x0011e2000c101524 */
[----:B------:R-:W-:Y:S05]  /*80e0*/  BRA `(.L_x_2217) ;  /* 0x0000000400e07947 */ /* 0x000fea0003800000 */
.L_x_2235:
        /* <DEDUP_REMOVED lines=21> */
.L_x_2238:
[----:B------:R-:W-:-:S04]  /*8240*/  SHF.R.U32.HI R0, RZ, 0x14, R7 ;  /* 0x00000014ff007819 */ /* 0x000fc80000011607 */
[----:B------:R-:W-:-:S04]  /*8250*/  LOP3.LUT R0, R0, 0x1, RZ, 0xc0, !PT ;  /* 0x0000000100007812 */ /* 0x000fc800078ec0ff */
[----:B------:R-:W-:-:S04]  /*8260*/  IADD3 R0, PT, PT, R7, 0x487ffff, R0 ;  /* 0x0487ffff07007810 */ /* 0x000fc80007ffe000 */
[----:B------:R-:W-:-:S04]  /*8270*/  SHF.R.U32.HI R0, RZ, 0x14, R0 ;  /* 0x00000014ff007819 */ /* 0x000fc80000011600 */
[----:B------:R-:W-:-:S07]  /*8280*/  LOP3.LUT R3, R0, 0xff, RZ, 0xc0, !PT ;  /* 0x000000ff00037812 */ /* 0x000fce00078ec0ff */
.L_x_2239:
[----:B------:R-:W-:-:S04]  /*8290*/  SHF.R.U32.HI R0, RZ, 0x18, R7 ;  /* 0x00000018ff007819 */ /* 0x000fc80000011607 */
[----:B------:R-:W-:-:S07]  /*82a0*/  LOP3.LUT R0, R3, 0x80, R0, 0xf8, !PT ;  /* 0x0000008003007812 */ /* 0x000fce00078ef800 */
.L_x_2237:
[----:B------:R-:W-:Y:S05]  /*82b0*/  BSYNC.RECONVERGENT B0 ;  /* 0x0000000000007941 */ /* 0x000fea0003800200 */
.L_x_2236:
[----:B------:R0:W-:Y:S01]  /*82c0*/  STG.E.U8 desc[UR36][R8.64], R0 ;  /* 0x0000000008007986 */ /* 0x0001e2000c101124 */
[----:B------:R-:W-:Y:S01]  /*82d0*/  IMAD.MOV.U32 R22, RZ, RZ, R26 ;  /* 0x000000ffff167224 */ /* 0x000fe200078e001a */
[----:B------:R-:W-:Y:S06]  /*82e0*/  BRA `(.L_x_2217) ;  /* 0x0000000400607947 */ /* 0x000fec0003800000 */
.L_x_2234:
        /* <DEDUP_REMOVED lines=21> */
.L_x_2242:
[----:B------:R-:W-:-:S04]  /*8440*/  SHF.R.U32.HI R0, RZ, 0x15, R7 ;  /* 0x00000015ff007819 */ /* 0x000fc80000011607 */
[----:B------:R-:W-:-:S04]  /*8450*/  LOP3.LUT R0, R0, 0x1, RZ, 0xc0, !PT ;  /* 0x0000000100007812 */ /* 0x000fc800078ec0ff */
[----:B------:R-:W-:-:S04]  /*8460*/  IADD3 R0, PT, PT, R7, 0x88fffff, R0 ;  /* 0x088fffff07007810 */ /* 0x000fc80007ffe000 */
[----:B------:R-:W-:-:S04]  /*8470*/  SHF.R.U32.HI R0, RZ, 0x15, R0 ;  /* 0x00000015ff007819 */ /* 0x000fc80000011600 */
[----:B------:R-:W-:-:S07]  /*8480*/  LOP3.LUT R3, R0, 0xff, RZ, 0xc0, !PT ;  /* 0x000000ff00037812 */ /* 0x000fce00078ec0ff */
.L_x_2243:
[----:B------:R-:W-:-:S04]  /*8490*/  SHF.R.U32.HI R0, RZ, 0x18, R7 ;  /* 0x00000018ff007819 */ /* 0x000fc80000011607 */
[----:B------:R-:W-:-:S07]  /*84a0*/  LOP3.LUT R0, R3, 0x80, R0, 0xf8, !PT ;  /* 0x0000008003007812 */ /* 0x000fce00078ef800 */
.L_x_2241:
[----:B------:R-:W-:Y:S05]  /*84b0*/  BSYNC.RECONVERGENT B0 ;  /* 0x0000000000007941 */ /* 0x000fea0003800200 */
.L_x_2240:
[----:B------:R0:W-:Y:S01]  /*84c0*/  STG.E.U8 desc[UR36][R8.64], R0 ;  /* 0x0000000008007986 */ /* 0x0001e2000c101124 */
[----:B------:R-:W-:Y:S01]  /*84d0*/  IMAD.MOV.U32 R22, RZ, RZ, R26 ;  /* 0x000000ffff167224 */ /* 0x000fe200078e001a */
[----:B------:R-:W-:Y:S06]  /*84e0*/  BRA `(.L_x_2217) ;  /* 0x0000000000e07947 */ /* 0x000fec0003800000 */
.L_x_2233:
[----:B------:R-:W-:-:S13]  /*84f0*/  ISETP.NE.AND P0, PT, R0, 0x1c, PT ;  /* 0x0000001c0000780c */ /* 0x000fda0003f05270 */
[----:B------:R-:W-:Y:S05]  /*8500*/  @!P0 BRA `(.L_x_2244) ;  /* 0x0000000000cc8947 */ /* 0x000fea0003800000 */
[----:B------:R-:W-:-:S13]  /*8510*/  ISETP.NE.AND P0, PT, R0, 0x1d, PT ;  /* 0x0000001d0000780c */ /* 0x000fda0003f05270 */
[----:B------:R-:W-:Y:S05]  /*8520*/  @!P0 BRA `(.L_x_2245) ;  /* 0x0000000000b48947 */ /* 0x000fea0003800000 */
[----:B------:R-:W-:-:S13]  /*8530*/  ISETP.NE.AND P0, PT, R0, 0x2c, PT ;  /* 0x0000002c0000780c */ /* 0x000fda0003f05270 */
[----:B------:R-:W-:Y:S05]  /*8540*/  @!P0 BRA `(.L_x_2246) ;  /* 0x0000000000488947 */ /* 0x000fea0003800000 */
.L_x_2216:
[----:B------:R-:W-:Y:S01]  /*8550*/  MOV R14, 0x0 ;  /* 0x00000000000e7802 */ /* 0x000fe20000000f00 */
[----:B------:R-:W1:Y:S01]  /*8560*/  LDCU.64 UR6, c[0x4][0x158] ;  /* 0x01002b00ff0677ac */ /* 0x000e620008000a00 */
[----:B------:R-:W-:Y:S02]  /*8570*/  IMAD.MOV.U32 R8, RZ, RZ, 0x65 ;  /* 0x00000065ff087424 */ /* 0x000fe400078e00ff */
[----:B------:R-:W-:Y:S01]  /*8580*/  IMAD.MOV.U32 R12, RZ, RZ, 0x1 ;  /* 0x00000001ff0c7424 */ /* 0x000fe200078e00ff */
[----:B------:R-:W0:Y:S01]  /*8590*/  LDCU.64 UR8, c[0x4][0x160] ;  /* 0x01002c00ff0877ac */ /* 0x000e220008000a00 */
[----:B------:R-:W3:Y:S01]  /*85a0*/  LDC.64 R14, c[0x4][R14] ;  /* 0x010000000e0e7b82 */ /* 0x000ee20000000a00 */
[----:B------:R-:W-:Y:S01]  /*85b0*/  IMAD.MOV.U32 R13, RZ, RZ, RZ ;  /* 0x000000ffff0d7224 */ /* 0x000fe200078e00ff */
[----:B------:R-:W5:Y:S01]  /*85c0*/  LDCU.64 UR4, c[0x4][0x40] ;  /* 0x01000800ff0477ac */ /* 0x000f620008000a00 */
[----:B-1--4-:R-:W-:Y:S02]  /*85d0*/  IMAD.U32 R4, RZ, RZ, UR6 ;  /* 0x00000006ff047e24 */ /* 0x012fe4000f8e00ff */
[----:B------:R-:W-:-:S02]  /*85e0*/  IMAD.U32 R5, RZ, RZ, UR7 ;  /* 0x00000007ff057e24 */ /* 0x000fc4000f8e00ff */
[----:B0-----:R-:W-:Y:S02]  /*85f0*/  IMAD.U32 R6, RZ, RZ, UR8 ;  /* 0x00000008ff067e24 */ /* 0x001fe4000f8e00ff */
[----:B------:R-:W-:Y:S02]  /*8600*/  IMAD.U32 R7, RZ, RZ, UR9 ;  /* 0x00000009ff077e24 */ /* 0x000fe4000f8e00ff */
[----:B-----5:R-:W-:Y:S02]  /*8610*/  IMAD.U32 R10, RZ, RZ, UR4 ;  /* 0x00000004ff0a7e24 */ /* 0x020fe4000f8e00ff */
[----:B------:R-:W-:-:S07]  /*8620*/  IMAD.U32 R11, RZ, RZ, UR5 ;  /* 0x00000005ff0b7e24 */ /* 0x000fce000f8e00ff */
[----:B------:R-:W-:-:S07]  /*8630*/  LEPC R20, `(.L_x_2247) ;  /* 0x000000001014794e */ /* 0x000fce0000000000 */
[----:B--23--:R-:W-:Y:S05]  /*8640*/  CALL.ABS.NOINC R14 ;  /* 0x000000000e007343 */ /* 0x00cfea0003c00000 */
.L_x_2247:
[----:B------:R-:W-:Y:S01]  /*8650*/  IMAD.MOV.U32 R22, RZ, RZ, R26 ;  /* 0x000000ffff167224 */ /* 0x000fe200078e001a */
[----:B------:R-:W-:Y:S06]  /*8660*/  BRA `(.L_x_2217) ;  /* 0x0000000000807947 */ /* 0x000fec0003800000 */
.L_x_2246:
        /* <DEDUP_REMOVED lines=25> */
.L_x_2245:
[----:B-1--4-:R-:W0:Y:S01]  /*8800*/  F2I.U64.F64.TRUNC R4, R4 ;  /* 0x0000000400047311 */ /* 0x012e22000030d800 */
[----:B------:R-:W-:Y:S01]  /*8810*/  IMAD.MOV.U32 R22, RZ, RZ, R26 ;  /* 0x000000ffff167224 */ /* 0x000fe200078e001a */
[----:B0-----:R1:W-:Y:S01]  /*8820*/  STG.E.64 desc[UR36][R8.64], R4 ;  /* 0x0000000408007986 */ /* 0x0013e2000c101b24 */
[----:B------:R-:W-:Y:S05]  /*8830*/  BRA `(.L_x_2217) ;  /* 0x00000000000c7947 */ /* 0x000fea0003800000 */
.L_x_2244:
[----:B-1--4-:R-:W0:Y:S01]  /*8840*/  F2I.U32.F64.TRUNC R5, R4 ;  /* 0x0000000400057311 */ /* 0x012e22000030d000 */
[----:B------:R-:W-:Y:S01]  /*8850*/  IMAD.MOV.U32 R22, RZ, RZ, R26 ;  /* 0x000000ffff167224 */ /* 0x000fe200078e001a */
[----:B0-----:R0:W-:Y:S06]  /*8860*/  STG.E desc[UR36][R8.64], R5 ;  /* 0x0000000508007986 */ /* 0x0011ec000c101924 */
.L_x_2217:
[----:B------:R-:W-:-:S13]  /*8870*/  ISETP.GE.AND P0, PT, R22, R19, PT ;  /* 0x000000131600720c */ /* 0x000fda0003f06270 */
[----:B------:R-:W-:Y:S05]  /*8880*/  @P0 BREAK.RELIABLE B6 ;  /* 0x0000000000060942 */ /* 0x000fea0003800100 */
[----:B------:R-:W-:Y:S05]  /*8890*/  @P0 BRA `(.L_x_2248) ;  /* 0x0000002400e00947 */ /* 0x000fea0003800000 */
[----:B------:R-:W3:Y:S01]  /*88a0*/  LDCU UR4, c[0x0][0x3a8] ;  /* 0x00007500ff0477ac */ /* 0x000ee20008000800 */
[----:B01--4-:R-:W0:Y:S01]  /*88b0*/  LDC.64 R4, c[0x0][0x388] ;  /* 0x0000e200ff047b82 */ /* 0x013e220000000a00 */
[----:B------:R-:W-:Y:S01]  /*88c0*/  IMAD R0, R18, 0x200, R22 ;  /* 0x0000020012007824 */ /* 0x000fe200078e0216 */
[----:B------:R-:W-:-:S03]  /*88d0*/  PRMT R6, R2, 0x9910, RZ ;  /* 0x0000991002067816 */ /* 0x000fc600000000ff */
[----:B---3--:R-:W-:Y:S02]  /*88e0*/  IMAD R3, R0, UR4, RZ ;  /* 0x0000000400037c24 */ /* 0x008fe4000f8e02ff */
        /* <DEDUP_REMOVED lines=13> */
[----:B--2---:R-:W0:Y:S02]  /*89c0*/  F2I.F64.TRUNC R29, R28 ;  /* 0x0000001c001d7311 */ /* 0x004e24000030d100 */
[----:B0-----:R0:W-:Y:S01]  /*89d0*/  STG.E.U8 desc[UR36][R4.64], R29 ;  /* 0x0000001d04007986 */ /* 0x0011e2000c101124 */
[----:B------:R-:W-:Y:S05]  /*89e0*/  BRA `(.L_x_2254) ;  /* 0x0000001000907947 */ /* 0x000fea0003800000 */
.L_x_2252:
[----:B--2---:R-:W0:Y:S02]  /*89f0*/  F2I.S64.F64.TRUNC R28, R28 ;  /* 0x0000001c001c7311 */ /* 0x004e24000030d900 */
[----:B0-----:R-:W-:-:S05]  /*8a00*/  IMAD.MOV.U32 R3, RZ, RZ, R28 ;  /* 0x000000ffff037224 */ /* 0x001fca00078e001c */
[----:B------:R0:W-:Y:S01]  /*8a10*/  STG.E.U8 desc[UR36][R4.64], R3 ;  /* 0x0000000304007986 */ /* 0x0001e2000c101124 */
[----:B------:R-:W-:Y:S05]  /*8a20*/  BRA `(.L_x_2254) ;  /* 0x0000001000807947 */ /* 0x000fea0003800000 */
.L_x_2251:
[----:B------:R-:W-:-:S13]  /*8a30*/  ISETP.NE.AND P0, PT, R0, 0x2, PT ;  /* 0x000000020000780c */ /* 0x000fda0003f05270 */
[----:B------:R-:W-:Y:S05]  /*8a40*/  @!P0 BRA `(.L_x_2255) ;  /* 0x0000000000288947 */ /* 0x000fea0003800000 */
[----:B------:R-:W-:-:S13]  /*8a50*/  ISETP.NE.AND P0, PT, R0, 0x3, PT ;  /* 0x000000030000780c */ /* 0x000fda0003f05270 */
[----:B------:R-:W-:Y:S05]  /*8a60*/  @!P0 BRA `(.L_x_2256) ;  /* 0x0000000000148947 */ /* 0x000fea0003800000 */
[----:B------:R-:W-:-:S13]  /*8a70*/  ISETP.NE.AND P0, PT, R0, 0x4, PT ;  /* 0x000000040000780c */ /* 0x000fda0003f05270 */
[----:B------:R-:W-:Y:S05]  /*8a80*/  @P0 BRA `(.L_x_2253) ;  /* 0x0000000c00240947 */ /* 0x000fea0003800000 */
[----:B--2---:R-:W0:Y:S02]  /*8a90*/  F2I.S64.F64.TRUNC R28, R28 ;  /* 0x0000001c001c7311 */ /* 0x004e24000030d900 */
[----:B0-----:R0:W-:Y:S01]  /*8aa0*/  STG.E.64 desc[UR36][R4.64], R28 ;  /* 0x0000001c04007986 */ /* 0x0011e2000c101b24 */
[----:B------:R-:W-:Y:S05]  /*8ab0*/  BRA `(.L_x_2254) ;  /* 0x00000010005c7947 */ /* 0x000fea0003800000 */
.L_x_2256:
[----:B--2---:R-:W0:Y:S02]  /*8ac0*/  F2I.F64.TRUNC R29, R28 ;  /* 0x0000001c001d7311 */ /* 0x004e24000030d100 */
[----:B0-----:R0:W-:Y:S01]  /*8ad0*/  STG.E desc[UR36][R4.64], R29 ;  /* 0x0000001d04007986 */ /* 0x0011e2000c101924 */
[----:B------:R-:W-:Y:S05]  /*8ae0*/  BRA `(.L_x_2254) ;  /* 0x0000001000507947 */ /* 0x000fea0003800000 */
.L_x_2255:
[----:B--2---:R-:W0:Y:S02]  /*8af0*/  F2I.F64.TRUNC R29, R28 ;  /* 0x0000001c001d7311 */ /* 0x004e24000030d100 */
[----:B0-----:R0:W-:Y:S01]  /*8b00*/  STG.E.U16 desc[UR36][R4.64], R29 ;  /* 0x0000001d04007986 */ /* 0x0011e2000c101524 */
[----:B------:R-:W-:Y:S05]  /*8b10*/  BRA `(.L_x_2254) ;  /* 0x0000001000447947 */ /* 0x000fea0003800000 */
.L_x_2250:
        /* <DEDUP_REMOVED lines=8> */
[----:B--2---:R-:W0:-:S15]  /*8ba0*/  F2F.F32.F64 R3, R28 ;  /* 0x0000001c00037310 */ /* 0x004e1e0000301000 */
        /* <DEDUP_REMOVED lines=8> */
.L_x_2258:
        /* <DEDUP_REMOVED lines=9> */
[----:B------:R-:W-:-:S05]  /*8cc0*/  F2FP.F16.F32.PACK_AB R0, RZ, R0 ;  /* 0x00000000ff00723e */ /* 0x000fca00000000ff */
[----:B------:R0:W-:Y:S01]  /*8cd0*/  STG.E.U16 desc[UR36][R4.64], R0 ;  /* 0x0000000004007986 */ /* 0x0001e2000c101524 */
[----:B------:R-:W-:Y:S05]  /*8ce0*/  BRA `(.L_x_2254) ;  /* 0x0000000c00d07947 */ /* 0x000fea0003800000 */
.L_x_2257:
        /* <DEDUP_REMOVED lines=18> */
.L_x_2260:
        /* <DEDUP_REMOVED lines=9> */
[----:B------:R-:W-:-:S04]  /*8ea0*/  F2FP.F16.F32.PACK_AB R3, RZ, R0 ;  /* 0x00000000ff03723e */ /* 0x000fc800000000ff */
[----:B------:R-:W-:-:S05]  /*8eb0*/  PRMT R3, R3, 0x5410, RZ ;  /* 0x0000541003037816 */ /* 0x000fca00000000ff */
[----:B------:R0:W-:Y:S01]  /*8ec0*/  STG.E desc[UR36][R4.64], R3 ;  /* 0x0000000304007986 */ /* 0x0001e2000c101924 */
[----:B------:R-:W-:Y:S05]  /*8ed0*/  BRA `(.L_x_2254) ;  /* 0x0000000c00547947 */ /* 0x000fea0003800000 */
.L_x_2259:
[----:B--2---:R0:W-:Y:S01]  /*8ee0*/  STG.E.64 desc[UR36][R4.64], R28 ;  /* 0x0000001c04007986 */ /* 0x0041e2000c101b24 */
[----:B------:R-:W-:Y:S05]  /*8ef0*/  BRA `(.L_x_2254) ;  /* 0x0000000c004c7947 */ /* 0x000fea0003800000 */
.L_x_2249:
        /* <DEDUP_REMOVED lines=10> */
[----:B--2---:R-:W0:Y:S02]  /*8fa0*/  F2I.U32.F64.TRUNC R29, R28 ;  /* 0x0000001c001d7311 */ /* 0x004e24000030d000 */
[----:B0-----:R0:W-:Y:S01]  /*8fb0*/  STG.E.U16 desc[UR36][R4.64], R29 ;  /* 0x0000001d04007986 */ /* 0x0011e2000c101524 */
[----:B------:R-:W-:Y:S05]  /*8fc0*/  BRA `(.L_x_2254) ;  /* 0x0000000c00187947 */ /* 0x000fea0003800000 */
.L_x_2264:
        /* <DEDUP_REMOVED lines=26> */
.L_x_2267:
[----:B------:R-:W-:-:S04]  /*9170*/  SHF.R.U32.HI R3, RZ, 0x18, R7 ;  /* 0x00000018ff037819 */ /* 0x000fc80000011607 */
[----:B------:R-:W-:-:S07]  /*9180*/  LOP3.LUT R0, R0, 0x80, R3, 0xf8, !PT ;  /* 0x0000008000007812 */ /* 0x000fce00078ef803 */
.L_x_2266:
[----:B------:R-:W-:Y:S05]  /*9190*/  BSYNC.RECONVERGENT B0 ;  /* 0x0000000000007941 */ /* 0x000fea0003800200 */
.L_x_2265:
[----:B------:R4:W-:Y:S01]  /*91a0*/  STG.E.U8 desc[UR36][R4.64], R0 ;  /* 0x0000000004007986 */ /* 0x0009e2000c101124 */
[----:B------:R-:W-:Y:S05]  /*91b0*/  BRA `(.L_x_2254) ;  /* 0x00000008009c7947 */ /* 0x000fea0003800000 */
.L_x_2263:
        /* <DEDUP_REMOVED lines=26> */
.L_x_2270:
[----:B------:R-:W-:-:S04]  /*9360*/  SHF.R.U32.HI R3, RZ, 0x18, R7 ;  /* 0x00000018ff037819 */ /* 0x000fc80000011607 */
[----:B------:R-:W-:-:S07]  /*9370*/  LOP3.LUT R0, R0, 0x80, R3, 0xf8, !PT ;  /* 0x0000008000007812 */ /* 0x000fce00078ef803 */
.L_x_2269:
[----:B------:R-:W-:Y:S05]  /*9380*/  BSYNC.RECONVERGENT B0 ;  /* 0x0000000000007941 */ /* 0x000fea0003800200 */
.L_x_2268:
[----:B------:R3:W-:Y:S01]  /*9390*/  STG.E.U8 desc[UR36][R4.64], R0 ;  /* 0x0000000004007986 */ /* 0x0007e2000c101124 */
[----:B------:R-:W-:Y:S05]  /*93a0*/  BRA `(.L_x_2254) ;  /* 0x0000000800207947 */ /* 0x000fea0003800000 */
.L_x_2262:
        /* <DEDUP_REMOVED lines=30> */
.L_x_2272:
[----:B--2---:R-:W0:Y:S02]  /*9590*/  F2I.U64.F64.TRUNC R28, R28 ;  /* 0x0000001c001c7311 */ /* 0x004e24000030d800 */
[----:B0-----:R0:W-:Y:S01]  /*95a0*/  STG.E.64 desc[UR36][R4.64], R28 ;  /* 0x0000001c04007986 */ /* 0x0011e2000c101b24 */
[----:B------:R-:W-:Y:S05]  /*95b0*/  BRA `(.L_x_2254) ;  /* 0x00000004009c7947 */ /* 0x000fea0003800000 */
.L_x_2271:
[----:B--2---:R-:W0:Y:S02]  /*95c0*/  F2I.U32.F64.TRUNC R29, R28 ;  /* 0x0000001c001d7311 */ /* 0x004e24000030d000 */
[----:B0-----:R2:W-:Y:S01]  /*95d0*/  STG.E desc[UR36][R4.64], R29 ;  /* 0x0000001d04007986 */ /* 0x0015e2000c101924 */
[----:B------:R-:W-:Y:S05]  /*95e0*/  BRA `(.L_x_2254) ;  /* 0x0000000400907947 */ /* 0x000fea0003800000 */
.L_x_2261:
[----:B------:R-:W-:-:S13]  /*95f0*/  ISETP.GT.AND P0, PT, R0, 0xe, PT ;  /* 0x0000000e0000780c */ /* 0x000fda0003f04270 */
[----:B------:R-:W-:Y:S05]  /*9600*/  @P0 BRA `(.L_x_2273) ;  /* 0x00000000002c0947 */ /* 0x000fea0003800000 */
[----:B------:R-:W-:-:S13]  /*9610*/  ISETP.NE.AND P0, PT, R0, 0xa, PT ;  /* 0x0000000a0000780c */ /* 0x000fda0003f05270 */
[----:B------:R-:W-:Y:S05]  /*9620*/  @!P0 BRA `(.L_x_2274) ;  /* 0x0000000000188947 */ /* 0x000fea0003800000 */
[----:B------:R-:W-:-:S13]  /*9630*/  ISETP.NE.AND P0, PT, R0, 0xb, PT ;  /* 0x0000000b0000780c */ /* 0x000fda0003f05270 */
[----:B------:R-:W-:Y:S05]  /*9640*/  @P0 BRA `(.L_x_2253) ;  /* 0x0000000000340947 */ /* 0x000fea0003800000 */
[----:B--2---:R-:W0:Y:S02]  /*9650*/  DSETP.NEU.AND P0, PT, R28, RZ, PT ;  /* 0x000000ff1c00722a */ /* 0x004e240003f0d000 */
[----:B0-----:R-:W-:-:S05]  /*9660*/  SEL R3, RZ, 0x1, !P0 ;  /* 0x00000001ff037807 */ /* 0x001fca0004000000 */
[----:B------:R0:W-:Y:S01]  /*9670*/  STG.E.U8 desc[UR36][R4.64], R3 ;  /* 0x0000000304007986 */ /* 0x0001e2000c101124 */
[----:B------:R-:W-:Y:S05]  /*9680*/  BRA `(.L_x_2254) ;  /* 0x0000000400687947 */ /* 0x000fea0003800000 */
.L_x_2274:
[----:B------:R-:W-:-:S05]  /*9690*/  CS2R R30, SRZ ;  /* 0x00000000001e7805 */ /* 0x000fca000001ff00 */
[----:B--2---:R0:W-:Y:S01]  /*96a0*/  STG.E.128 desc[UR36][R4.64], R28 ;  /* 0x0000001c04007986 */ /* 0x0041e2000c101d24 */
[----:B------:R-:W-:Y:S05]  /*96b0*/  BRA `(.L_x_2254) ;  /* 0x00000004005c7947 */ /* 0x000fea0003800000 */
.L_x_2273:
[----:B------:R-:W-:-:S13]  /*96c0*/  ISETP.NE.AND P0, PT, R0, 0xf, PT ;  /* 0x0000000f0000780c */ /* 0x000fda0003f05270 */
[----:B------:R-:W-:Y:S05]  /*96d0*/  @!P0 BRA `(.L_x_2275) ;  /* 0x0000000400288947 */ /* 0x000fea0003800000 */
[----:B------:R-:W-:-:S13]  /*96e0*/  ISETP.NE.AND P0, PT, R0, 0x17, PT ;  /* 0x000000170000780c */ /* 0x000fda0003f05270 */
[----:B------:R-:W-:Y:S05]  /*96f0*/  @!P0 BRA `(.L_x_2276) ;  /* 0x0000000000b08947 */ /* 0x000fea0003800000 */
[----:B------:R-:W-:-:S13]  /*9700*/  ISETP.NE.AND P0, PT, R0, 0x18, PT ;  /* 0x000000180000780c */ /* 0x000fda0003f05270 */
[----:B------:R-:W-:Y:S05]  /*9710*/  @!P0 BRA `(.L_x_2277) ;  /* 0x0000000000448947 */ /* 0x000fea0003800000 */
.L_x_2253:
[----:B------:R-:W-:Y:S01]  /*9720*/  MOV R14, 0x0 ;  /* 0x00000000000e7802 */ /* 0x000fe20000000f00 */
[----:B------:R-:W0:Y:S01]  /*9730*/  LDCU.64 UR4, c[0x4][0x158] ;  /* 0x01002b00ff0477ac */ /* 0x000e220008000a00 */
[----:B------:R-:W-:Y:S02]  /*9740*/  IMAD.MOV.U32 R8, RZ, RZ, 0x65 ;  /* 0x00000065ff087424 */ /* 0x000fe400078e00ff */
[----:B------:R-:W-:Y:S01]  /*9750*/  IMAD.MOV.U32 R12, RZ, RZ, 0x1 ;  /* 0x00000001ff0c7424 */ /* 0x000fe200078e00ff */
[----:B------:R-:W1:Y:S01]  /*9760*/  LDCU.64 UR6, c[0x4][0x160] ;  /* 0x01002c00ff0677ac */ /* 0x000e620008000a00 */
[----:B------:R-:W3:Y:S01]  /*9770*/  LDC.64 R14, c[0x4][R14] ;  /* 0x010000000e0e7b82 */ /* 0x000ee20000000a00 */
        /* <DEDUP_REMOVED lines=10> */
.L_x_2278:
[----:B------:R-:W-:Y:S05]  /*9820*/  BRA `(.L_x_2254) ;  /* 0x0000000400007947 */ /* 0x000fea0003800000 */
.L_x_2277:
        /* <DEDUP_REMOVED lines=21> */
.L_x_2280:
[----:B------:R-:W-:Y:S05]  /*9980*/  BSYNC.RECONVERGENT B0 ;  /* 0x0000000000007941 */ /* 0x000fea0003800200 */
.L_x_2279:
[----:B------:R-:W-:-:S05]  /*9990*/  LOP3.LUT R3, R0, 0x80, R3, 0xf8, !PT ;  /* 0x0000008000037812 */ /* 0x000fca00078ef803 */
[----:B------:R0:W-:Y:S01]  /*99a0*/  STG.E.U8 desc[UR36][R4.64], R3 ;  /* 0x0000000304007986 */ /* 0x0001e2000c101124 */
[----:B------:R-:W-:Y:S05]  /*99b0*/  BRA `(.L_x_2254) ;  /* 0x00000000009c7947 */ /* 0x000fea0003800000 */
.L_x_2276:
        /* <DEDUP_REMOVED lines=20> */
.L_x_2282:
[----:B------:R-:W-:Y:S01]  /*9b00*/  IMAD.MOV.U32 R0, RZ, RZ, 0x7f ;  /* 0x0000007fff007424 */ /* 0x000fe200078e00ff */
[----:B------:R-:W-:-:S04]  /*9b10*/  ISETP.GT.U32.AND P0, PT, R3, 0x7f800000, PT ;  /* 0x7f8000000300780c */ /* 0x000fc80003f04070 */
[----:B------:R-:W-:-:S09]  /*9b20*/  SEL R0, R0, 0x7c, P0 ;  /* 0x0000007c00007807 */ /* 0x000fd20000000000 */
.L_x_2283:
[----:B------:R-:W-:Y:S05]  /*9b30*/  BSYNC.RECONVERGENT B0 ;  /* 0x0000000000007941 */ /* 0x000fea0003800200 */
.L_x_2281:
[----:B------:R-:W-:-:S04]  /*9b40*/  SHF.R.U32.HI R3, RZ, 0x18, R7 ;  /* 0x00000018ff037819 */ /* 0x000fc80000011607 */
[----:B------:R-:W-:-:S05]  /*9b50*/  LOP3.LUT R3, R0, 0x80, R3, 0xf8, !PT ;  /* 0x0000008000037812 */ /* 0x000fca00078ef803 */
[----:B------:R0:W-:Y:S01]  /*9b60*/  STG.E.U8 desc[UR36][R4.64], R3 ;  /* 0x0000000304007986 */ /* 0x0001e2000c101124 */
[----:B------:R-:W-:Y:S05]  /*9b70*/  BRA `(.L_x_2254) ;  /* 0x00000000002c7947 */ /* 0x000fea0003800000 */
.L_x_2275:
        /* <DEDUP_REMOVED lines=9> */
[----:B------:R-:W-:-:S05]  /*9c10*/  F2FP.BF16.F32.PACK_AB R0, RZ, R0 ;  /* 0x00000000ff00723e */ /* 0x000fca00000010ff */
[----:B------:R0:W-:Y:S02]  /*9c20*/  STG.E.U16 desc[UR36][R4.64], R0 ;  /* 0x0000000004007986 */ /* 0x0001e4000c101524 */
.L_x_2254:
[----:B------:R-:W-:-:S07]  /*9c30*/  VIADD R22, R22, 0x80 ;  /* 0x0000008016167836 */ /* 0x000fce0000000000 */
.L_x_2211:
[----:B------:R-:W-:-:S13]  /*9c40*/  ISETP.GE.AND P0, PT, R22, R19, PT ;  /* 0x000000131600720c */ /* 0x000fda0003f06270 */
[----:B------:R-:W-:Y:S05]  /*9c50*/  @P0 BREAK.RELIABLE B6 ;  /* 0x0000000000060942 */ /* 0x000fea0003800100 */
[----:B------:R-:W-:Y:S05]  /*9c60*/  @P0 BRA `(.L_x_2248) ;  /* 0x0000001000ec0947 */ /* 0x000fea0003800000 */
[----:B------:R-:W-:Y:S05]  /*9c70*/  BSYNC.RELIABLE B6 ;  /* 0x0000000000067941 */ /* 0x000fea0003800100 */
.L_x_2210:
        /* <DEDUP_REMOVED lines=18> */
[----:B------:R-:W0:Y:S02]  /*9da0*/  F2I.F64.TRUNC R25, R24 ;  /* 0x0000001800197311 */ /* 0x000e24000030d100 */
[----:B0-----:R0:W-:Y:S01]  /*9db0*/  STG.E.U8 desc[UR36][R4.64], R25 ;  /* 0x0000001904007986 */ /* 0x0011e2000c101124 */
[----:B------:R-:W-:Y:S05]  /*9dc0*/  BRA `(.L_x_2289) ;  /* 0x0000001000907947 */ /* 0x000fea0003800000 */
.L_x_2287:
[----:B------:R-:W0:Y:S02]  /*9dd0*/  F2I.S64.F64.TRUNC R24, R24 ;  /* 0x0000001800187311 */ /* 0x000e24000030d900 */
[----:B0-----:R-:W-:-:S05]  /*9de0*/  IMAD.MOV.U32 R3, RZ, RZ, R24 ;  /* 0x000000ffff037224 */ /* 0x001fca00078e0018 */
[----:B------:R0:W-:Y:S01]  /*9df0*/  STG.E.U8 desc[UR36][R4.64], R3 ;  /* 0x0000000304007986 */ /* 0x0001e2000c101124 */
[----:B------:R-:W-:Y:S05]  /*9e00*/  BRA `(.L_x_2289) ;  /* 0x0000001000807947 */ /* 0x000fea0003800000 */
.L_x_2286:
[----:B------:R-:W-:-:S13]  /*9e10*/  ISETP.NE.AND P0, PT, R0, 0x2, PT ;  /* 0x000000020000780c */ /* 0x000fda0003f05270 */
[----:B------:R-:W-:Y:S05]  /*9e20*/  @!P0 BRA `(.L_x_2290) ;  /* 0x0000000000288947 */ /* 0x000fea0003800000 */
[----:B------:R-:W-:-:S13]  /*9e30*/  ISETP.NE.AND P0, PT, R0, 0x3, PT ;  /* 0x000000030000780c */ /* 0x000fda0003f05270 */
[----:B------:R-:W-:Y:S05]  /*9e40*/  @!P0 BRA `(.L_x_2291) ;  /* 0x0000000000148947 */ /* 0x000fea0003800000 */
[----:B------:R-:W-:-:S13]  /*9e50*/  ISETP.NE.AND P0, PT, R0, 0x4, PT ;  /* 0x000000040000780c */ /* 0x000fda0003f05270 */
[----:B------:R-:W-:Y:S05]  /*9e60*/  @P0 BRA `(.L_x_2288) ;  /* 0x0000000c00240947 */ /* 0x000fea0003800000 */
[----:B------:R-:W0:Y:S02]  /*9e70*/  F2I.S64.F64.TRUNC R24, R24 ;  /* 0x0000001800187311 */ /* 0x000e24000030d900 */
[----:B0-----:R0:W-:Y:S01]  /*9e80*/  STG.E.64 desc[UR36][R4.64], R24 ;  /* 0x0000001804007986 */ /* 0x0011e2000c101b24 */
[----:B------:R-:W-:Y:S05]  /*9e90*/  BRA `(.L_x_2289) ;  /* 0x00000010005c7947 */ /* 0x000fea0003800000 */
.L_x_2291:
[----:B------:R-:W0:Y:S02]  /*9ea0*/  F2I.F64.TRUNC R25, R24 ;  /* 0x0000001800197311 */ /* 0x000e24000030d100 */
[----:B0-----:R0:W-:Y:S01]  /*9eb0*/  STG.E desc[UR36][R4.64], R25 ;  /* 0x0000001904007986 */ /* 0x0011e2000c101924 */
[----:B------:R-:W-:Y:S05]  /*9ec0*/  BRA `(.L_x_2289) ;  /* 0x0000001000507947 */ /* 0x000fea0003800000 */
.L_x_2290:
[----:B------:R-:W0:Y:S02]  /*9ed0*/  F2I.F64.TRUNC R25, R24 ;  /* 0x0000001800197311 */ /* 0x000e24000030d100 */
[----:B0-----:R0:W-:Y:S01]  /*9ee0*/  STG.E.U16 desc[UR36][R4.64], R25 ;  /* 0x0000001904007986 */ /* 0x0011e2000c101524 */
[----:B------:R-:W-:Y:S05]  /*9ef0*/  BRA `(.L_x_2289) ;  /* 0x0000001000447947 */ /* 0x000fea0003800000 */
.L_x_2285:
        /* <DEDUP_REMOVED lines=8> */
[----:B------:R-:W0:-:S15]  /*9f80*/  F2F.F32.F64 R3, R24 ;  /* 0x0000001800037310 */ /* 0x000e1e0000301000 */
        /* <DEDUP_REMOVED lines=8> */
.L_x_2293:
        /* <DEDUP_REMOVED lines=12> */
.L_x_2292:
        /* <DEDUP_REMOVED lines=18> */
.L_x_2295:
        /* <DEDUP_REMOVED lines=13> */
.L_x_2294:
[----:B------:R0:W-:Y:S01]  /*a2c0*/  STG.E.64 desc[UR36][R4.64], R24 ;  /* 0x0000001804007986 */ /* 0x0001e2000c101b24 */
[----:B------:R-:W-:Y:S05]  /*a2d0*/  BRA `(.L_x_2289) ;  /* 0x0000000c004c7947 */ /* 0x000fea0003800000 */
.L_x_2284:
        /* <DEDUP_REMOVED lines=10> */
[----:B------:R-:W0:Y:S02]  /*a380*/  F2I.U32.F64.TRUNC R25, R24 ;  /* 0x0000001800197311 */ /* 0x000e24000030d000 */
[----:B0-----:R0:W-:Y:S01]  /*a390*/  STG.E.U16 desc[UR36][R4.64], R25 ;  /* 0x0000001904007986 */ /* 0x0011e2000c101524 */
[----:B------:R-:W-:Y:S05]  /*a3a0*/  BRA `(.L_x_2289) ;  /* 0x0000000c00187947 */ /* 0x000fea0003800000 */
.L_x_2299:
        /* <DEDUP_REMOVED lines=26> */
.L_x_2302:
[----:B------:R-:W-:-:S04]  /*a550*/  SHF.R.U32.HI R3, RZ, 0x18, R7 ;  /* 0x00000018ff037819 */ /* 0x000fc80000011607 */
[----:B------:R-:W-:-:S07]  /*a560*/  LOP3.LUT R0, R0, 0x80, R3, 0xf8, !PT ;  /* 0x0000008000007812 */ /* 0x000fce00078ef803 */
.L_x_2301:
[----:B------:R-:W-:Y:S05]  /*a570*/  BSYNC.RECONVERGENT B0 ;  /* 0x0000000000007941 */ /* 0x000fea0003800200 */
.L_x_2300:
[----:B------:R0:W-:Y:S01]  /*a580*/  STG.E.U8 desc[UR36][R4.64], R0 ;  /* 0x0000000004007986 */ /* 0x0001e2000c101124 */
[----:B------:R-:W-:Y:S05]  /*a590*/  BRA `(.L_x_2289) ;  /* 0x00000008009c7947 */ /* 0x000fea0003800000 */
.L_x_2298:
        /* <DEDUP_REMOVED lines=26> */
.L_x_2305:
[----:B------:R-:W-:-:S04]  /*a740*/  SHF.R.U32.HI R3, RZ, 0x18, R7 ;  /* 0x00000018ff037819 */ /* 0x000fc80000011607 */
[----:B------:R-:W-:-:S07]  /*a750*/  LOP3.LUT R0, R0, 0x80, R3, 0xf8, !PT ;  /* 0x0000008000007812 */ /* 0x000fce00078ef803 */
.L_x_2304:
[----:B------:R-:W-:Y:S05]  /*a760*/  BSYNC.RECONVERGENT B0 ;  /* 0x0000000000007941 */ /* 0x000fea0003800200 */
.L_x_2303:
[----:B------:R0:W-:Y:S01]  /*a770*/  STG.E.U8 desc[UR36][R4.64], R0 ;  /* 0x0000000004007986 */ /* 0x0001e2000c101124 */
[----:B------:R-:W-:Y:S05]  /*a780*/  BRA `(.L_x_2289) ;  /* 0x0000000800207947 */ /* 0x000fea0003800000 */
.L_x_2297:
        /* <DEDUP_REMOVED lines=30> */
.L_x_2307:
[----:B------:R-:W0:Y:S02]  /*a970*/  F2I.U64.F64.TRUNC R24, R24 ;  /* 0x0000001800187311 */ /* 0x000e24000030d800 */
[----:B0-----:R0:W-:Y:S01]  /*a980*/  STG.E.64 desc[UR36][R4.64], R24 ;  /* 0x0000001804007986 */ /* 0x0011e2000c101b24 */
[----:B------:R-:W-:Y:S05]  /*a990*/  BRA `(.L_x_2289) ;  /* 0x00000004009c7947 */ /* 0x000fea0003800000 */
.L_x_2306:
[----:B------:R-:W0:Y:S02]  /*a9a0*/  F2I.U32.F64.TRUNC R25, R24 ;  /* 0x0000001800197311 */ /* 0x000e24000030d000 */
[----:B0-----:R0:W-:Y:S01]  /*a9b0*/  STG.E desc[UR36][R4.64], R25 ;  /* 0x0000001904007986 */ /* 0x0011e2000c101924 */
[----:B------:R-:W-:Y:S05]  /*a9c0*/  BRA `(.L_x_2289) ;  /* 0x0000000400907947 */ /* 0x000fea0003800000 */
.L_x_2296:
[----:B------:R-:W-:-:S13]  /*a9d0*/  ISETP.GT.AND P0, PT, R0, 0xe, PT ;  /* 0x0000000e0000780c */ /* 0x000fda0003f04270 */
[----:B------:R-:W-:Y:S05]  /*a9e0*/  @P0 BRA `(.L_x_2308) ;  /* 0x00000000002c0947 */ /* 0x000fea0003800000 */
[----:B------:R-:W-:-:S13]  /*a9f0*/  ISETP.NE.AND P0, PT, R0, 0xa, PT ;  /* 0x0000000a0000780c */ /* 0x000fda0003f05270 */
[----:B------:R-:W-:Y:S05]  /*aa00*/  @!P0 BRA `(.L_x_2309) ;  /* 0x0000000000188947 */ /* 0x000fea0003800000 */
[----:B------:R-:W-:-:S13]  /*aa10*/  ISETP.NE.AND P0, PT, R0, 0xb, PT ;  /* 0x0000000b0000780c */ /* 0x000fda0003f05270 */
[----:B------:R-:W-:Y:S05]  /*aa20*/  @P0 BRA `(.L_x_2288) ;  /* 0x0000000000340947 */ /* 0x000fea0003800000 */
[----:B------:R-:W0:Y:S02]  /*aa30*/  DSETP.NEU.AND P0, PT, R24, RZ, PT ;  /* 0x000000ff1800722a */ /* 0x000e240003f0d000 */
[----:B0-----:R-:W-:-:S05]  /*aa40*/  SEL R3, RZ, 0x1, !P0 ;  /* 0x00000001ff037807 */ /* 0x001fca0004000000 */
[----:B------:R1:W-:Y:S01]  /*aa50*/  STG.E.U8 desc[UR36][R4.64], R3 ;  /* 0x0000000304007986 */ /* 0x0003e2000c101124 */
[----:B------:R-:W-:Y:S05]  /*aa60*/  BRA `(.L_x_2289) ;  /* 0x0000000400687947 */ /* 0x000fea0003800000 */
.L_x_2309:
[----:B------:R-:W-:-:S05]  /*aa70*/  CS2R R26, SRZ ;  /* 0x00000000001a7805 */ /* 0x000fca000001ff00 */
[----:B------:R0:W-:Y:S01]  /*aa80*/  STG.E.128 desc[UR36][R4.64], R24 ;  /* 0x0000001804007986 */ /* 0x0001e2000c101d24 */
[----:B------:R-:W-:Y:S05]  /*aa90*/  BRA `(.L_x_2289) ;  /* 0x00000004005c7947 */ /* 0x000fea0003800000 */
.L_x_2308:
[----:B------:R-:W-:-:S13]  /*aaa0*/  ISETP.NE.AND P0, PT, R0, 0xf, PT ;  /* 0x0000000f0000780c */ /* 0x000fda0003f05270 */
[----:B------:R-:W-:Y:S05]  /*aab0*/  @!P0 BRA `(.L_x_2310) ;  /* 0x0000000400288947 */ /* 0x000fea0003800000 */
[----:B------:R-:W-:-:S13]  /*aac0*/  ISETP.NE.AND P0, PT, R0, 0x17, PT ;  /* 0x000000170000780c */ /* 0x000fda0003f05270 */
[----:B------:R-:W-:Y:S05]  /*aad0*/  @!P0 BRA `(.L_x_2311) ;  /* 0x0000000000b08947 */ /* 0x000fea0003800000 */
[----:B------:R-:W-:-:S13]  /*aae0*/  ISETP.NE.AND P0, PT, R0, 0x18, PT ;  /* 0x000000180000780c */ /* 0x000fda0003f05270 */
[----:B------:R-:W-:Y:S05]  /*aaf0*/  @!P0 BRA `(.L_x_2312) ;  /* 0x0000000000448947 */ /* 0x000fea0003800000 */
.L_x_2288:
        /* <DEDUP_REMOVED lines=16> */
.L_x_2313:
[----:B------:R-:W-:Y:S05]  /*ac00*/  BRA `(.L_x_2289) ;  /* 0x0000000400007947 */ /* 0x000fea0003800000 */
.L_x_2312:
        /* <DEDUP_REMOVED lines=21> */
.L_x_2315:
[----:B------:R-:W-:Y:S05]  /*ad60*/  BSYNC.RECONVERGENT B0 ;  /* 0x0000000000007941 */ /* 0x000fea0003800200 */
.L_x_2314:
[----:B------:R-:W-:-:S05]  /*ad70*/  LOP3.LUT R3, R0, 0x80, R3, 0xf8, !PT ;  /* 0x0000008000037812 */ /* 0x000fca00078ef803 */
[----:B------:R2:W-:Y:S01]  /*ad80*/  STG.E.U8 desc[UR36][R4.64], R3 ;  /* 0x0000000304007986 */ /* 0x0005e2000c101124 */
[----:B------:R-:W-:Y:S05]  /*ad90*/  BRA `(.L_x_2289) ;  /* 0x00000000009c7947 */ /* 0x000fea0003800000 */
.L_x_2311:
        /* <DEDUP_REMOVED lines=20> */
.L_x_2317:
[----:B------:R-:W-:Y:S01]  /*aee0*/  IMAD.MOV.U32 R0, RZ, RZ, 0x7f ;  /* 0x0000007fff007424 */ /* 0x000fe200078e00ff */
[----:B------:R-:W-:-:S04]  /*aef0*/  ISETP.GT.U32.AND P0, PT, R3, 0x7f800000, PT ;  /* 0x7f8000000300780c */ /* 0x000fc80003f04070 */
[----:B------:R-:W-:-:S09]  /*af00*/  SEL R0, R0, 0x7c, P0 ;  /* 0x0000007c00007807 */ /* 0x000fd20000000000 */
.L_x_2318:
[----:B------:R-:W-:Y:S05]  /*af10*/  BSYNC.RECONVERGENT B0 ;  /* 0x0000000000007941 */ /* 0x000fea0003800200 */
.L_x_2316:
[----:B------:R-:W-:-:S04]  /*af20*/  SHF.R.U32.HI R3, RZ, 0x18, R7 ;  /* 0x00000018ff037819 */ /* 0x000fc80000011607 */
[----:B------:R-:W-:-:S05]  /*af30*/  LOP3.LUT R3, R0, 0x80, R3, 0xf8, !PT ;  /* 0x0000008000037812 */ /* 0x000fca00078ef803 */
[----:B------:R3:W-:Y:S01]  /*af40*/  STG.E.U8 desc[UR36][R4.64], R3 ;  /* 0x0000000304007986 */ /* 0x0007e2000c101124 */
[----:B------:R-:W-:Y:S05]  /*af50*/  BRA `(.L_x_2289) ;  /* 0x00000000002c7947 */ /* 0x000fea0003800000 */
.L_x_2310:
        /* <DEDUP_REMOVED lines=11> */
.L_x_2289:
[----:B------:R-:W-:-:S07]  /*b010*/  VIADD R22, R22, 0x80 ;  /* 0x0000008016167836 */ /* 0x000fce0000000000 */
.L_x_2248:
[----:B------:R-:W-:Y:S05]  /*b020*/  BSYNC.RECONVERGENT B7 ;  /* 0x0000000000077941 */ /* 0x000fea0003800200 */
.L_x_2209:
        /* <DEDUP_REMOVED lines=20> */
[----:B0-----:R-:W-:Y:S01]  /*b170*/  STG.E.U8 desc[UR36][R4.64], R17 ;  /* 0x0000001104007986 */ /* 0x001fe2000c101124 */
[----:B------:R-:W-:Y:S05]  /*b180*/  EXIT ;  /* 0x000000000000794d */ /* 0x000fea0003800000 */
.L_x_2322:
[----:B------:R-:W0:Y:S02]  /*b190*/  F2I.S64.F64.TRUNC R16, R16 ;  /* 0x0000001000107311 */ /* 0x000e24000030d900 */
[----:B0-----:R-:W-:-:S05]  /*b1a0*/  IMAD.MOV.U32 R3, RZ, RZ, R16 ;  /* 0x000000ffff037224 */ /* 0x001fca00078e0010 */
[----:B------:R-:W-:Y:S01]  /*b1b0*/  STG.E.U8 desc[UR36][R4.64], R3 ;  /* 0x0000000304007986 */ /* 0x000fe2000c101124 */
[----:B------:R-:W-:Y:S05]  /*b1c0*/  EXIT ;  /* 0x000000000000794d */ /* 0x000fea0003800000 */
.L_x_2321:
[----:B------:R-:W-:-:S13]  /*b1d0*/  ISETP.NE.AND P0, PT, R0, 0x2, PT ;  /* 0x000000020000780c */ /* 0x000fda0003f05270 */
[----:B------:R-:W-:Y:S05]  /*b1e0*/  @!P0 BRA `(.L_x_2324) ;  /* 0x0000000000288947 */ /* 0x000fea0003800000 */
[----:B------:R-:W-:-:S13]  /*b1f0*/  ISETP.NE.AND P0, PT, R0, 0x3, PT ;  /* 0x000000030000780c */ /* 0x000fda0003f05270 */
[----:B------:R-:W-:Y:S05]  /*b200*/  @!P0 BRA `(.L_x_2325) ;  /* 0x0000000000148947 */ /* 0x000fea0003800000 */
[----:B------:R-:W-:-:S13]  /*b210*/  ISETP.NE.AND P0, PT, R0, 0x4, PT ;  /* 0x000000040000780c */ /* 0x000fda0003f05270 */
[----:B------:R-:W-:Y:S05]  /*b220*/  @P0 BRA `(.L_x_2323) ;  /* 0x0000000c00240947 */ /* 0x000fea0003800000 */
[----:B------:R-:W0:Y:S02]  /*b230*/  F2I.S64.F64.TRUNC R16, R16 ;  /* 0x0000001000107311 */ /* 0x000e24000030d900 */
[----:B0-----:R-:W-:Y:S01]  /*b240*/  STG.E.64 desc[UR36][R4.64], R16 ;  /* 0x0000001004007986 */ /* 0x001fe2000c101b24 */
[----:B------:R-:W-:Y:S05]  /*b250*/  EXIT ;  /* 0x000000000000794d */ /* 0x000fea0003800000 */
.L_x_2325:
[----:B------:R-:W0:Y:S02]  /*b260*/  F2I.F64.TRUNC R17, R16 ;  /* 0x0000001000117311 */ /* 0x000e24000030d100 */
[----:B0-----:R-:W-:Y:S01]  /*b270*/  STG.E desc[UR36][R4.64], R17 ;  /* 0x0000001104007986 */ /* 0x001fe2000c101924 */
[----:B------:R-:W-:Y:S05]  /*b280*/  EXIT ;  /* 0x000000000000794d */ /* 0x000fea0003800000 */
.L_x_2324:
[----:B------:R-:W0:Y:S02]  /*b290*/  F2I.F64.TRUNC R17, R16 ;  /* 0x0000001000117311 */ /* 0x000e24000030d100 */
[----:B0-----:R-:W-:Y:S01]  /*b2a0*/  STG.E.U16 desc[UR36][R4.64], R17 ;  /* 0x0000001104007986 */ /* 0x001fe2000c101524 */
[----:B------:R-:W-:Y:S05]  /*b2b0*/  EXIT ;  /* 0x000000000000794d */ /* 0x000fea0003800000 */
.L_x_2320:
        /* <DEDUP_REMOVED lines=17> */
.L_x_2327:
        /* <DEDUP_REMOVED lines=10> */
[----:B------:R-:W-:Y:S01]  /*b470*/  STG.E.U16 desc[UR36][R4.64], R0 ;  /* 0x0000000004007986 */ /* 0x000fe2000c101524 */
[----:B------:R-:W-:Y:S05]  /*b480*/  EXIT ;  /* 0x000000000000794d */ /* 0x000fea0003800000 */
.L_x_2326:
        /* <DEDUP_REMOVED lines=16> */
[----:B------:R-:W-:Y:S01]  /*b590*/  STG.E.64 desc[UR36][R4.64], R2 ;  /* 0x0000000204007986 */ /* 0x000fe2000c101b24 */
[----:B------:R-:W-:Y:S05]  /*b5a0*/  EXIT ;  /* 0x000000000000794d */ /* 0x000fea0003800000 */
.L_x_2329:
        /* <DEDUP_REMOVED lines=11> */
[----:B------:R-:W-:Y:S01]  /*b660*/  STG.E desc[UR36][R4.64], R3 ;  /* 0x0000000304007986 */ /* 0x000fe2000c101924 */
[----:B------:R-:W-:Y:S05]  /*b670*/  EXIT ;  /* 0x000000000000794d */ /* 0x000fea0003800000 */
.L_x_2328:
[----:B------:R-:W-:Y:S01]  /*b680*/  STG.E.64 desc[UR36][R4.64], R16 ;  /* 0x0000001004007986 */ /* 0x000fe2000c101b24 */
[----:B------:R-:W-:Y:S05]  /*b690*/  EXIT ;  /* 0x000000000000794d */ /* 0x000fea0003800000 */
.L_x_2319:
        /* <DEDUP_REMOVED lines=11> */
[----:B0-----:R-:W-:Y:S01]  /*b750*/  STG.E.U16 desc[UR36][R4.64], R17 ;  /* 0x0000001104007986 */ /* 0x001fe2000c101524 */
[----:B------:R-:W-:Y:S05]  /*b760*/  EXIT ;  /* 0x000000000000794d */ /* 0x000fea0003800000 */
.L_x_2333:
        /* <DEDUP_REMOVED lines=25> */
.L_x_2336:
[----:B------:R-:W-:-:S04]  /*b900*/  SHF.R.U32.HI R3, RZ, 0x18, R7 ;  /* 0x00000018ff037819 */ /* 0x000fc80000011607 */
[----:B------:R-:W-:-:S04]  /*b910*/  LOP3.LUT R0, R0, 0x80, R3, 0xf8, !PT ;  /* 0x0000008000007812 */ /* 0x000fc800078ef803 */
[----:B------:R-:W-:-:S07]  /*b920*/  PRMT R2, R0, 0x7610, R2 ;  /* 0x0000761000027816 */ /* 0x000fce0000000002 */
.L_x_2335:
[----:B------:R-:W-:Y:S05]  /*b930*/  BSYNC.RECONVERGENT B0 ;  /* 0x0000000000007941 */ /* 0x000fea0003800200 */
.L_x_2334:
[----:B------:R-:W-:Y:S01]  /*b940*/  STG.E.U8 desc[UR36][R4.64], R2 ;  /* 0x0000000204007986 */ /* 0x000fe2000c101124 */
[----:B------:R-:W-:Y:S05]  /*b950*/  EXIT ;  /* 0x000000000000794d */ /* 0x000fea0003800000 */
.L_x_2332:
        /* <DEDUP_REMOVED lines=25> */
.L_x_2339:
[----:B------:R-:W-:-:S04]  /*baf0*/  SHF.R.U32.HI R3, RZ, 0x18, R7 ;  /* 0x00000018ff037819 */ /* 0x000fc80000011607 */
[----:B------:R-:W-:-:S04]  /*bb00*/  LOP3.LUT R0, R0, 0x80, R3, 0xf8, !PT ;  /* 0x0000008000007812 */ /* 0x000fc800078ef803 */
[----:B------:R-:W-:-:S07]  /*bb10*/  PRMT R2, R0, 0x7610, R2 ;  /* 0x0000761000027816 */ /* 0x000fce0000000002 */
.L_x_2338:
[----:B------:R-:W-:Y:S05]  /*bb20*/  BSYNC.RECONVERGENT B0 ;  /* 0x0000000000007941 */ /* 0x000fea0003800200 */
.L_x_2337:
[----:B------:R-:W-:Y:S01]  /*bb30*/  STG.E.U8 desc[UR36][R4.64], R2 ;  /* 0x0000000204007986 */ /* 0x000fe2000c101124 */
[----:B------:R-:W-:Y:S05]  /*bb40*/  EXIT ;  /* 0x000000000000794d */ /* 0x000fea0003800000 */
.L_x_2331:
        /* <DEDUP_REMOVED lines=30> */
.L_x_2341:
[----:B------:R-:W0:Y:S02]  /*bd30*/  F2I.U64.F64.TRUNC R16, R16 ;  /* 0x0000001000107311 */ /* 0x000e24000030d800 */
[----:B0-----:R-:W-:Y:S01]  /*bd40*/  STG.E.64 desc[UR36][R4.64], R16 ;  /* 0x0000001004007986 */ /* 0x001fe2000c101b24 */
[----:B------:R-:W-:Y:S05]  /*bd50*/  EXIT ;  /* 0x000000000000794d */ /* 0x000fea0003800000 */
.L_x_2340:
[----:B------:R-:W0:Y:S02]  /*bd60*/  F2I.U32.F64.TRUNC R17, R16 ;  /* 0x0000001000117311 */ /* 0x000e24000030d000 */
[----:B0-----:R-:W-:Y:S01]  /*bd70*/  STG.E desc[UR36][R4.64], R17 ;  /* 0x0000001104007986 */ /* 0x001fe2000c101924 */
[----:B------:R-:W-:Y:S05]  /*bd80*/  EXIT ;  /* 0x000000000000794d */ /* 0x000fea0003800000 */
.L_x_2330:
        /* <DEDUP_REMOVED lines=8> */
[----:B------:R-:W-:Y:S01]  /*be10*/  STG.E.U8 desc[UR36][R4.64], R3 ;  /* 0x0000000304007986 */ /* 0x000fe2000c101124 */
[----:B------:R-:W-:Y:S05]  /*be20*/  EXIT ;  /* 0x000000000000794d */ /* 0x000fea0003800000 */
.L_x_2343:
[----:B------:R-:W-:-:S05]  /*be30*/  CS2R R18, SRZ ;  /* 0x0000000000127805 */ /* 0x000fca000001ff00 */
[----:B------:R-:W-:Y:S01]  /*be40*/  STG.E.128 desc[UR36][R4.64], R16 ;  /* 0x0000001004007986 */ /* 0x000fe2000c101d24 */
[----:B------:R-:W-:Y:S05]  /*be50*/  EXIT ;  /* 0x000000000000794d */ /* 0x000fea0003800000 */
.L_x_2342:
[----:B------:R-:W-:-:S13]  /*be60*/  ISETP.NE.AND P0, PT, R0, 0xf, PT ;  /* 0x0000000f0000780c */ /* 0x000fda0003f05270 */
[----:B------:R-:W-:Y:S05]  /*be70*/  @!P0 BRA `(.L_x_2344) ;  /* 0x0000000400288947 */ /* 0x000fea0003800000 */
[----:B------:R-:W-:-:S13]  /*be80*/  ISETP.NE.AND P0, PT, R0, 0x17, PT ;  /* 0x000000170000780c */ /* 0x000fda0003f05270 */
[----:B------:R-:W-:Y:S05]  /*be90*/  @!P0 BRA `(.L_x_2345) ;  /* 0x0000000000b08947 */ /* 0x000fea0003800000 */
[----:B------:R-:W-:-:S13]  /*bea0*/  ISETP.NE.AND P0, PT, R0, 0x18, PT ;  /* 0x000000180000780c */ /* 0x000fda0003f05270 */
[----:B------:R-:W-:Y:S05]  /*beb0*/  @!P0 BRA `(.L_x_2346) ;  /* 0x0000000000448947 */ /* 0x000fea0003800000 */
.L_x_2323:
        /* <DEDUP_REMOVED lines=16> */
.L_x_2347:
[----:B------:R-:W-:Y:S05]  /*bfc0*/  EXIT ;  /* 0x000000000000794d */ /* 0x000fea0003800000 */
.L_x_2346:
        /* <DEDUP_REMOVED lines=21> */
.L_x_2349:
[----:B------:R-:W-:Y:S05]  /*c120*/  BSYNC.RECONVERGENT B0 ;  /* 0x0000000000007941 */ /* 0x000fea0003800200 */
.L_x_2348:
[----:B------:R-:W-:-:S05]  /*c130*/  LOP3.LUT R3, R0, 0x80, R3, 0xf8, !PT ;  /* 0x0000008000037812 */ /* 0x000fca00078ef803 */
[----:B------:R-:W-:Y:S01]  /*c140*/  STG.E.U8 desc[UR36][R4.64], R3 ;  /* 0x0000000304007986 */ /* 0x000fe2000c101124 */
[----:B------:R-:W-:Y:S05]  /*c150*/  EXIT ;  /* 0x000000000000794d */ /* 0x000fea0003800000 */
.L_x_2345:
        /* <DEDUP_REMOVED lines=20> */
.L_x_2351:
[----:B------:R-:W-:Y:S01]  /*c2a0*/  IMAD.MOV.U32 R0, RZ, RZ, 0x7f ;  /* 0x0000007fff007424 */ /* 0x000fe200078e00ff */
[----:B------:R-:W-:-:S04]  /*c2b0*/  ISETP.GT.U32.AND P0, PT, R2, 0x7f800000, PT ;  /* 0x7f8000000200780c */ /* 0x000fc80003f04070 */
[----:B------:R-:W-:-:S09]  /*c2c0*/  SEL R0, R0, 0x7c, P0 ;  /* 0x0000007c00007807 */ /* 0x000fd20000000000 */
.L_x_2352:
[----:B------:R-:W-:Y:S05]  /*c2d0*/  BSYNC.RECONVERGENT B0 ;  /* 0x0000000000007941 */ /* 0x000fea0003800200 */
.L_x_2350:
[----:B------:R-:W-:-:S04]  /*c2e0*/  SHF.R.U32.HI R3, RZ, 0x18, R3 ;  /* 0x00000018ff037819 */ /* 0x000fc80000011603 */
[----:B------:R-:W-:-:S05]  /*c2f0*/  LOP3.LUT R3, R0, 0x80, R3, 0xf8, !PT ;  /* 0x0000008000037812 */ /* 0x000fca00078ef803 */
[----:B------:R-:W-:Y:S01]  /*c300*/  STG.E.U8 desc[UR36][R4.64], R3 ;  /* 0x0000000304007986 */ /* 0x000fe2000c101124 */
[----:B------:R-:W-:Y:S05]  /*c310*/  EXIT ;  /* 0x000000000000794d */ /* 0x000fea0003800000 */
.L_x_2344:
        /* <DEDUP_REMOVED lines=10> */
[----:B------:R-:W-:Y:S01]  /*c3c0*/  STG.E.U16 desc[UR36][R4.64], R0 ;  /* 0x0000000004007986 */ /* 0x000fe2000c101524 */
[----:B------:R-:W-:Y:S05]  /*c3d0*/  EXIT ;  /* 0x000000000000794d */ /* 0x000fea0003800000 */
        .type           $_ZN2at6native27unrolled_elementwise_kernelIZZZNS0_15tan_kernel_cudaERNS_18TensorIteratorBaseEENKUlvE0_clEvENKUlvE_clEvEUldE_St5arrayIPcLm2EELi4E23TrivialOffsetCalculatorILi1EjESB_NS0_6memory12LoadWithCastILi1EEENSC_13StoreWithCastILi1EEEEEviT_T0_T2_T3_T4_T5_$__internal_trig_reduction_slowpathd,@function
        .size           $_ZN2at6native27unrolled_elementwise_kernelIZZZNS0_15tan_kernel_cudaERNS_18TensorIteratorBaseEENKUlvE0_clEvENKUlvE_clEvEUldE_St5arrayIPcLm2EELi4E23TrivialOffsetCalculatorILi1EjESB_NS0_6memory12LoadWithCastILi1EEENSC_13StoreWithCastILi1EEEEEviT_T0_T2_T3_T4_T5_$__internal_trig_reduction_slowpathd,(.L_x_6565 - $_ZN2at6native27unrolled_elementwise_kernelIZZZNS0_15tan_kernel_cudaERNS_18TensorIteratorBaseEENKUlvE0_clEvENKUlvE_clEvEUldE_St5arrayIPcLm2EELi4E23TrivialOffsetCalculatorILi1EjESB_NS0_6memory12LoadWithCastILi1EEENSC_13StoreWithCastILi1EEEEEviT_T0_T2_T3_T4_T5_$__internal_trig_reduction_slowpathd)
$_ZN2at6native27unrolled_elementwise_kernelIZZZNS0_15tan_kernel_cudaERNS_18TensorIteratorBaseEENKUlvE0_clEvENKUlvE_clEvEUldE_St5arrayIPcLm2EELi4E23TrivialOffsetCalculatorILi1EjESB_NS0_6memory12LoadWithCastILi1EEENSC_13StoreWithCastILi1EEEEEviT_T0_T2_T3_T4_T5_$__internal_trig_reduction_slowpathd:
[----:B------:R-:W-:Y:S01]  /*c3e0*/  SHF.R.U32.HI R8, RZ, 0x14, R9 ;  /* 0x00000014ff087819 */ /* 0x000fe20000011609 */
[----:B------:R-:W-:-:S03]  /*c3f0*/  IMAD.MOV.U32 R2, RZ, RZ, RZ ;  /* 0x000000ffff027224 */ /* 0x000fc600078e00ff */
        /* <DEDUP_REMOVED lines=16> */
[----:B------:R-:W-:Y:S01]  /*c500*/  IADD3 R7, PT, PT, RZ, -R7, -R11 ;  /* 0x80000007ff077210 */ /* 0x000fe20007ffe80b */
[----:B------:R-:W-:Y:S01]  /*c510*/  IMAD.SHL.U32 R6, R6, 0x800, RZ ;  /* 0x0000080006067824 */ /* 0x000fe200078e00ff */
[----:B------:R-:W-:Y:S01]  /*c520*/  LOP3.LUT R12, R12, 0x80000000, RZ, 0xfc, !PT ;  /* 0x800000000c0c7812 */ /* 0x000fe200078efcff */
[----:B------:R-:W-:Y:S01]  /*c530*/  IMAD.MOV.U32 R11, RZ, RZ, RZ ;  /* 0x000000ffff0b7224 */ /* 0x000fe200078e00ff */
[----:B------:R-:W-:-:S07]  /*c540*/  CS2R R14, SRZ ;  /* 0x00000000000e7805 */ /* 0x000fce000001ff00 */
.L_x_2357:
[----:B------:R-:W1:Y:S01]  /*c550*/  LDC.64 R20, c[0x4][0x168] ;  /* 0x01005a00ff147b82 */ /* 0x000e620000000a00 */
[----:B0-----:R-:W-:Y:S02]  /*c560*/  R2UR UR4, R2 ;  /* 0x00000000020472ca */ /* 0x001fe400000e0000 */
[----:B------:R-:W-:Y:S01]  /*c570*/  R2UR UR5, R3 ;  /* 0x00000000030572ca */ /* 0x000fe200000e0000 */
[----:B-1----:R-:W-:-:S12]  /*c580*/  IMAD.WIDE R20, R0, 0x8, R20 ;  /* 0x0000000800147825 */ /* 0x002fd800078e0214 */
[----:B------:R-:W2:Y:S01]  /*c590*/  LDG.E.64.CONSTANT R20, desc[UR4][R20.64] ;  /* 0x0000000414147981 */ /* 0x000ea2000c1e9b00 */
[----:B------:R-:W-:Y:S02]  /*c5a0*/  IMAD.MOV.U32 R30, RZ, RZ, R14 ;  /* 0x000000ffff1e7224 */ /* 0x000fe400078e000e */
[----:B------:R-:W-:Y:S02]  /*c5b0*/  IMAD.MOV.U32 R31, RZ, RZ, R15 ;  /* 0x000000ffff1f7224 */ /* 0x000fe400078e000f */
[----:B------:R-:W-:Y:S02]  /*c5c0*/  VIADD R7, R7, 0x1 ;  /* 0x0000000107077836 */ /* 0x000fe40000000000 */
[C---:B------:R-:W-:Y:S02]  /*c5d0*/  IMAD R15, R11.reuse, 0x8, R1 ;  /* 0x000000080b0f7824 */ /* 0x040fe400078e0201 */
[----:B------:R-:W-:Y:S02]  /*c5e0*/  VIADD R11, R11, 0x1 ;  /* 0x000000010b0b7836 */ /* 0x000fe40000000000 */
[----:B------:R-:W-:-:S02]  /*c5f0*/  VIADD R0, R0, 0x1 ;  /* 0x0000000100007836 */ /* 0x000fc40000000000 */
[----:B--2---:R-:W-:-:S04]  /*c600*/  IMAD.WIDE.U32 R30, P2, R20, R6, R30 ;  /* 0x00000006141e7225 */ /* 0x004fc8000784001e */
[----:B------:R-:W-:Y:S02]  /*c610*/  IMAD R13, R20, R12, RZ ;  /* 0x0000000c140d7224 */ /* 0x000fe400078e02ff */
[----:B------:R-:W-:-:S03]  /*c620*/  IMAD R14, R21, R6, RZ ;  /* 0x00000006150e7224 */ /* 0x000fc600078e02ff */
[----:B------:R-:W-:-:S04]  /*c630*/  IADD3 R13, P0, PT, R13, R31, RZ ;  /* 0x0000001f0d0d7210 */ /* 0x000fc80007f1e0ff */
[----:B------:R-:W-:Y:S01]  /*c640*/  IADD3 R31, P1, PT, R14, R13, RZ ;  /* 0x0000000d0e1f7210 */ /* 0x000fe20007f3e0ff */
[----:B------:R-:W-:-:S04]  /*c650*/  IMAD.HI.U32 R13, R20, R12, RZ ;  /* 0x0000000c140d7227 */ /* 0x000fc800078e00ff */
[----:B------:R-:W-:Y:S01]  /*c660*/  IMAD.X R13, RZ, RZ, R13, P2 ;  /* 0x000000ffff0d7224 */ /* 0x000fe200010e060d */
[----:B------:R0:W-:Y:S01]  /*c670*/  STL.64 [R15], R30 ;  /* 0x0000001e0f007387 */ /* 0x0001e20000100a00 */
[----:B------:R-:W-:-:S04]  /*c680*/  IMAD.HI.U32 R14, R21, R6, RZ ;  /* 0x00000006150e7227 */ /* 0x000fc800078e00ff */
[CC--:B------:R-:W-:Y:S01]  /*c690*/  IMAD R20, R21.reuse, R12.reuse, RZ ;  /* 0x0000000c15147224 */ /* 0x0c0fe200078e02ff */
[----:B------:R-:W-:Y:S01]  /*c6a0*/  IADD3.X R13, P0, PT, R14, R13, RZ, P0, !PT ;  /* 0x0000000d0e0d7210 */ /* 0x000fe2000071e4ff */
[----:B------:R-:W-:-:S03]  /*c6b0*/  IMAD.HI.U32 R14, R21, R12, RZ ;  /* 0x0000000c150e7227 */ /* 0x000fc600078e00ff */
[----:B------:R-:W-:Y:S01]  /*c6c0*/  IADD3.X R13, P1, PT, R20, R13, RZ, P1, !PT ;  /* 0x0000000d140d7210 */ /* 0x000fe20000f3e4ff */
[----:B------:R-:W-:Y:S01]  /*c6d0*/  IMAD.X R14, RZ, RZ, R14, P0 ;  /* 0x000000ffff0e7224 */ /* 0x000fe200000e060e */
[----:B------:R-:W-:-:S03]  /*c6e0*/  ISETP.NE.AND P0, PT, R7, -0xf, PT ;  /* 0xfffffff10700780c */ /* 0x000fc60003f05270 */
[----:B0-----:R-:W-:Y:S02]  /*c6f0*/  IMAD.X R15, RZ, RZ, R14, P1 ;  /* 0x000000ffff0f7224 */ /* 0x001fe400008e060e */
[----:B------:R-:W-:-:S08]  /*c700*/  IMAD.MOV.U32 R14, RZ, RZ, R13 ;  /* 0x000000ffff0e7224 */ /* 0x000fd000078e000d */
[----:B------:R-:W-:Y:S05]  /*c710*/  @P0 BRA `(.L_x_2357) ;  /* 0xfffffffc008c0947 */ /* 0x000fea000383ffff */
[----:B------:R-:W-:Y:S05]  /*c720*/  BSYNC.RECONVERGENT B1 ;  /* 0x0000000000017941 */ /* 0x000fea0003800200 */
.L_x_2356:
[----:B------:R-:W-:-:S05]  /*c730*/  LOP3.LUT R0, R8, 0x7ff, RZ, 0xc0, !PT ;  /* 0x000007ff08007812 */ /* 0x000fca00078ec0ff */
[----:B------:R-:W-:-:S05]  /*c740*/  VIADD R0, R0, 0xfffffc00 ;  /* 0xfffffc0000007836 */ /* 0x000fca0000000000 */
[----:B------:R-:W-:Y:S02]  /*c750*/  SHF.R.U32.HI R2, RZ, 0x6, R0 ;  /* 0x00000006ff027819 */ /* 0x000fe40000011600 */
[----:B------:R-:W-:Y:S02]  /*c760*/  ISETP.GE.U32.AND P0, PT, R0, 0x80, PT ;  /* 0x000000800000780c */ /* 0x000fe40003f06070 */
[----:B------:R-:W-:-:S04]  /*c770*/  IADD3 R2, PT, PT, -R2, 0x13, RZ ;  /* 0x0000001302027810 */ /* 0x000fc80007ffe1ff */
[----:B------:R-:W-:-:S07]  /*c780*/  SEL R0, R2, 0x12, P0 ;  /* 0x0000001202007807 */ /* 0x000fce0000000000 */
.L_x_2355:
[----:B------:R-:W-:Y:S05]  /*c790*/  BSYNC.RECONVERGENT B0 ;  /* 0x0000000000007941 */ /* 0x000fea0003800200 */
.L_x_2354:
[C---:B------:R-:W-:Y:S02]  /*c7a0*/  LOP3.LUT R2, R8.reuse, 0x7ff, RZ, 0xc0, !PT ;  /* 0x000007ff08027812 */ /* 0x040fe400078ec0ff */
[----:B------:R-:W-:-:S03]  /*c7b0*/  LOP3.LUT P0, R21, R8, 0x3f, RZ, 0xc0, !PT ;  /* 0x0000003f08157812 */ /* 0x000fc6000780c0ff */
[----:B------:R-:W-:-:S05]  /*c7c0*/  VIADD R2, R2, 0xfffffc00 ;  /* 0xfffffc0002027836 */ /* 0x000fca0000000000 */
[----:B------:R-:W-:-:S05]  /*c7d0*/  SHF.R.U32.HI R3, RZ, 0x6, R2 ;  /* 0x00000006ff037819 */ /* 0x000fca0000011602 */
[----:B------:R-:W-:-:S04]  /*c7e0*/  IMAD.IADD R0, R3, 0x1, R0 ;  /* 0x0000000103007824 */ /* 0x000fc800078e0200 */
[----:B------:R-:W-:-:S05]  /*c7f0*/  IMAD.U32 R23, R0, 0x8, R1 ;  /* 0x0000000800177824 */ /* 0x000fca00078e0001 */
[----:B------:R0:W-:Y:S04]  /*c800*/  STL.64 [R23+-0x78], R14 ;  /* 0xffff880e17007387 */ /* 0x0001e80000100a00 */
[----:B------:R-:W2:Y:S04]  /*c810*/  LDL.64 R6, [R1+0x10] ;  /* 0x0000100001067983 */ /* 0x000ea80000100a00 */
[----:B------:R-:W3:Y:S04]  /*c820*/  LDL.64 R2, [R1+0x18] ;  /* 0x0000180001027983 */ /* 0x000ee80000100a00 */
[----:B------:R-:W4:Y:S01]  /*c830*/  @P0 LDL.64 R30, [R1+0x8] ;  /* 0x00000800011e0983 */ /* 0x000f220000100a00 */
[----:B------:R-:W-:Y:S01]  /*c840*/  @P0 LOP3.LUT R0, R21, 0x3f, RZ, 0x3c, !PT ;  /* 0x0000003f15000812 */ /* 0x000fe200078e3cff */
[----:B------:R-:W-:Y:S01]  /*c850*/  BSSY.RECONVERGENT B0, `(.L_x_2358) ;  /* 0x0000034000007945 */ /* 0x000fe20003800200 */
[----:B--2---:R-:W-:-:S02]  /*c860*/  @P0 SHF.R.U32.HI R11, RZ, 0x1, R7 ;  /* 0x00000001ff0b0819 */ /* 0x004fc40000011607 */
[----:B------:R-:W-:Y:S02]  /*c870*/  @P0 SHF.R.U64 R8, R6, 0x1, R7 ;  /* 0x0000000106080819 */ /* 0x000fe40000001207 */
[-C--:B---3--:R-:W-:Y:S02]  /*c880*/  @P0 SHF.L.U32 R13, R2, R21.reuse, RZ ;  /* 0x00000015020d0219 */ /* 0x088fe400000006ff */
[----:B------:R-:W-:Y:S02]  /*c890*/  @P0 SHF.R.U64 R8, R8, R0, R11 ;  /* 0x0000000008080219 */ /* 0x000fe4000000120b */
[----:B------:R-:W-:Y:S02]  /*c8a0*/  @P0 SHF.L.U64.HI R12, R2, R21, R3 ;  /* 0x00000015020c0219 */ /* 0x000fe40000010203 */
[----:B------:R-:W-:Y:S02]  /*c8b0*/  @P0 LOP3.LUT R2, R13, R8, RZ, 0xfc, !PT ;  /* 0x000000080d020212 */ /* 0x000fe400078efcff */
[----:B----4-:R-:W-:-:S02]  /*c8c0*/  @P0 SHF.R.U64 R13, R30, 0x1, R31 ;  /* 0x000000011e0d0819 */ /* 0x010fc4000000121f */
[----:B------:R-:W-:Y:S02]  /*c8d0*/  @P0 SHF.R.U32.HI R31, RZ, 0x1, R31 ;  /* 0x00000001ff1f0819 */ /* 0x000fe4000001161f */
[CC--:B------:R-:W-:Y:S02]  /*c8e0*/  @P0 SHF.L.U64.HI R8, R6.reuse, R21.reuse, R7 ;  /* 0x0000001506080219 */ /* 0x0c0fe40000010207 */
[----:B------:R-:W-:Y:S02]  /*c8f0*/  @P0 SHF.L.U32 R21, R6, R21, RZ ;  /* 0x0000001506150219 */ /* 0x000fe400000006ff */
[-CC-:B0-----:R-:W-:Y:S02]  /*c900*/  @P0 SHF.R.U64 R14, R13, R0.reuse, R31.reuse ;  /* 0x000000000d0e0219 */ /* 0x181fe4000000121f */
[----:B------:R-:W-:Y:S02]  /*c910*/  @P0 SHF.R.U32.HI R31, RZ, R0, R31 ;  /* 0x00000000ff1f0219 */ /* 0x000fe4000001161f */
[----:B------:R-:W-:-:S02]  /*c920*/  @P0 LOP3.LUT R6, R21, R14, RZ, 0xfc, !PT ;  /* 0x0000000e15060212 */ /* 0x000fc400078efcff */
[----:B------:R-:W-:Y:S02]  /*c930*/  @P0 LOP3.LUT R7, R8, R31, RZ, 0xfc, !PT ;  /* 0x0000001f08070212 */ /* 0x000fe400078efcff */
[----:B------:R-:W-:Y:S01]  /*c940*/  @P0 SHF.R.U32.HI R11, RZ, R0, R11 ;  /* 0x00000000ff0b0219 */ /* 0x000fe2000001160b */
[C---:B------:R-:W-:Y:S01]  /*c950*/  IMAD.SHL.U32 R8, R6.reuse, 0x4, RZ ;  /* 0x0000000406087824 */ /* 0x040fe200078e00ff */
[----:B------:R-:W-:Y:S02]  /*c960*/  SHF.L.U64.HI R6, R6, 0x2, R7 ;  /* 0x0000000206067819 */ /* 0x000fe40000010207 */
[----:B------:R-:W-:Y:S02]  /*c970*/  @P0 LOP3.LUT R3, R12, R11, RZ, 0xfc, !PT ;  /* 0x0000000b0c030212 */ /* 0x000fe400078efcff */
[----:B------:R-:W-:Y:S02]  /*c980*/  SHF.L.W.U32.HI R7, R7, 0x2, R2 ;  /* 0x0000000207077819 */ /* 0x000fe40000010e02 */
[----:B------:R-:W-:-:S02]  /*c990*/  IADD3 RZ, P0, PT, RZ, -R8, RZ ;  /* 0x80000008ffff7210 */ /* 0x000fc40007f1e0ff */
[----:B------:R-:W-:Y:S02]  /*c9a0*/  LOP3.LUT R13, RZ, R6, RZ, 0x33, !PT ;  /* 0x00000006ff0d7212 */ /* 0x000fe400078e33ff */
[----:B------:R-:W-:Y:S02]  /*c9b0*/  SHF.L.W.U32.HI R2, R2, 0x2, R3 ;  /* 0x0000000202027819 */ /* 0x000fe40000010e03 */
[----:B------:R-:W-:Y:S02]  /*c9c0*/  LOP3.LUT R0, RZ, R7, RZ, 0x33, !PT ;  /* 0x00000007ff007212 */ /* 0x000fe400078e33ff */
[----:B------:R-:W-:Y:S02]  /*c9d0*/  IADD3.X R13, P0, PT, RZ, R13, RZ, P0, !PT ;  /* 0x0000000dff0d7210 */ /* 0x000fe4000071e4ff */
[----:B------:R-:W-:Y:S02]  /*c9e0*/  LOP3.LUT R11, RZ, R2, RZ, 0x33, !PT ;  /* 0x00000002ff0b7212 */ /* 0x000fe400078e33ff */
[----:B------:R-:W-:-:S02]  /*c9f0*/  IADD3.X R0, P1, PT, RZ, R0, RZ, P0, !PT ;  /* 0x00000000ff007210 */ /* 0x000fc4000073e4ff */
        /* <DEDUP_REMOVED lines=11> */
[----:B------:R-:W-:-:S03]  /*cab0*/  IADD3 R0, PT, PT, -R7, 0x3f, RZ ;  /* 0x0000003f07007810 */ /* 0x000fc60007ffe1ff */
[----:B------:R-:W-:-:S05]  /*cac0*/  @P1 IMAD.MOV R0, RZ, RZ, R12 ;  /* 0x000000ffff001224 */ /* 0x000fca00078e020c */
[----:B------:R-:W-:-:S13]  /*cad0*/  ISETP.NE.AND P1, PT, R0, RZ, PT ;  /* 0x000000ff0000720c */ /* 0x000fda0003f25270 */
[----:B------:R-:W-:Y:S05]  /*cae0*/  @!P1 BRA `(.L_x_2359) ;  /* 0x0000000000289947 */ /* 0x000fea0003800000 */
[--C-:B------:R-:W-:Y:S02]  /*caf0*/  SHF.R.U64 R8, R8, 0x1, R15.reuse ;  /* 0x0000000108087819 */ /* 0x100fe4000000120f */
[C---:B------:R-:W-:Y:S02]  /*cb00*/  LOP3.LUT R13, R0.reuse, 0x3f, RZ, 0xc0, !PT ;  /* 0x0000003f000d7812 */ /* 0x040fe400078ec0ff */
[----:B------:R-:W-:Y:S02]  /*cb10*/  SHF.R.U32.HI R7, RZ, 0x1, R15 ;  /* 0x00000001ff077819 */ /* 0x000fe4000001160f */
[----:B------:R-:W-:Y:S02]  /*cb20*/  LOP3.LUT R6, R0, 0x3f, RZ, 0xc, !PT ;  /* 0x0000003f00067812 */ /* 0x000fe400078e0cff */
[----:B------:R-:W-:Y:S02]  /*cb30*/  SHF.L.U64.HI R11, R14, R13, R11 ;  /* 0x0000000d0e0b7219 */ /* 0x000fe4000001020b */
[----:B------:R-:W-:-:S02]  /*cb40*/  SHF.R.U64 R8, R8, R6, R7 ;  /* 0x0000000608087219 */ /* 0x000fc40000001207 */
[----:B------:R-:W-:Y:S02]  /*cb50*/  SHF.L.U32 R13, R14, R13, RZ ;  /* 0x0000000d0e0d7219 */ /* 0x000fe400000006ff */
[----:B------:R-:W-:Y:S02]  /*cb60*/  SHF.R.U32.HI R6, RZ, R6, R7 ;  /* 0x00000006ff067219 */ /* 0x000fe40000011607 */
[----:B------:R-:W-:Y:S02]  /*cb70*/  LOP3.LUT R14, R13, R8, RZ, 0xfc, !PT ;  /* 0x000000080d0e7212 */ /* 0x000fe400078efcff */
[----:B------:R-:W-:-:S07]  /*cb80*/  LOP3.LUT R11, R11, R6, RZ, 0xfc, !PT ;  /* 0x000000060b0b7212 */ /* 0x000fce00078efcff */
.L_x_2359:
[----:B------:R-:W-:Y:S05]  /*cb90*/  BSYNC.RECONVERGENT B0 ;  /* 0x0000000000007941 */ /* 0x000fea0003800200 */
.L_x_2358:
[----:B------:R-:W-:-:S04]  /*cba0*/  IMAD.WIDE.U32 R12, R14, 0x2168c235, RZ ;  /* 0x2168c2350e0c7825 */ /* 0x000fc800078e00ff */
[----:B------:R-:W-:Y:S01]  /*cbb0*/  IMAD.MOV.U32 R6, RZ, RZ, R13 ;  /* 0x000000ffff067224 */ /* 0x000fe200078e000d */
[----:B------:R-:W-:Y:S01]  /*cbc0*/  IADD3 RZ, P1, PT, R12, R12, RZ ;  /* 0x0000000c0cff7210 */ /* 0x000fe20007f3e0ff */
[----:B------:R-:W-:Y:S02]  /*cbd0*/  IMAD.MOV.U32 R7, RZ, RZ, RZ ;  /* 0x000000ffff077224 */ /* 0x000fe400078e00ff */
[----:B------:R-:W-:-:S04]  /*cbe0*/  IMAD.HI.U32 R8, R11, -0x36f0255e, RZ ;  /* 0xc90fdaa20b087827 */ /* 0x000fc800078e00ff */
[----:B------:R-:W-:-:S04]  /*cbf0*/  IMAD.WIDE.U32 R6, R14, -0x36f0255e, R6 ;  /* 0xc90fdaa20e067825 */ /* 0x000fc800078e0006 */
[----:B------:R-:W-:-:S04]  /*cc00*/  IMAD.WIDE.U32 R6, P2, R11, 0x2168c235, R6 ;  /* 0x2168c2350b067825 */ /* 0x000fc80007840006 */
[----:B------:R-:W-:Y:S01]  /*cc10*/  IMAD R11, R11, -0x36f0255e, RZ ;  /* 0xc90fdaa20b0b7824 */ /* 0x000fe200078e02ff */
[----:B------:R-:W-:Y:S01]  /*cc20*/  IADD3.X RZ, P1, PT, R6, R6, RZ, P1, !PT ;  /* 0x0000000606ff7210 */ /* 0x000fe20000f3e4ff */
[----:B------:R-:W-:-:S03]  /*cc30*/  IMAD.X R8, RZ, RZ, R8, P2 ;  /* 0x000000ffff087224 */ /* 0x000fc600010e0608 */
[----:B------:R-:W-:-:S04]  /*cc40*/  IADD3 R7, P2, PT, R11, R7, RZ ;  /* 0x000000070b077210 */ /* 0x000fc80007f5e0ff */
[C---:B------:R-:W-:Y:S01]  /*cc50*/  ISETP.GT.U32.AND P3, PT, R7.reuse, RZ, PT ;  /* 0x000000ff0700720c */ /* 0x040fe20003f64070 */
[----:B------:R-:W-:Y:S01]  /*cc60*/  IMAD.X R8, RZ, RZ, R8, P2 ;  /* 0x000000ffff087224 */ /* 0x000fe200010e0608 */
[----:B------:R-:W-:-:S04]  /*cc70*/  IADD3.X R6, P2, PT, R7, R7, RZ, P1, !PT ;  /* 0x0000000707067210 */ /* 0x000fc80000f5e4ff */
[C---:B------:R-:W-:Y:S01]  /*cc80*/  ISETP.GT.AND.EX P1, PT, R8.reuse, RZ, PT, P3 ;  /* 0x000000ff0800720c */ /* 0x040fe20003f24330 */
[----:B------:R-:W-:-:S03]  /*cc90*/  IMAD.X R11, R8, 0x1, R8, P2 ;  /* 0x00000001080b7824 */ /* 0x000fc600010e0608 */
[----:B------:R-:W-:Y:S02]  /*cca0*/  SEL R6, R6, R7, P1 ;  /* 0x0000000706067207 */ /* 0x000fe40000800000 */
[----:B------:R-:W-:Y:S02]  /*ccb0*/  SEL R7, R11, R8, P1 ;  /* 0x000000080b077207 */ /* 0x000fe40000800000 */
[----:B------:R-:W-:Y:S02]  /*ccc0*/  IADD3 R6, P2, PT, R6, 0x1, RZ ;  /* 0x0000000106067810 */ /* 0x000fe40007f5e0ff */
[----:B------:R-:W-:Y:S02]  /*ccd0*/  SEL R11, RZ, 0xffffffff, !P1 ;  /* 0xffffffffff0b7807 */ /* 0x000fe40004800000 */
[----:B------:R-:W-:Y:S01]  /*cce0*/  LOP3.LUT P1, R9, R9, 0x80000000, RZ, 0xc0, !PT ;  /* 0x8000000009097812 */ /* 0x000fe2000782c0ff */
[----:B------:R-:W-:Y:S02]  /*ccf0*/  IMAD.X R7, RZ, RZ, R7, P2 ;  /* 0x000000ffff077224 */ /* 0x000fe400010e0607 */
[----:B------:R-:W-:Y:S01]  /*cd00*/  IMAD.IADD R0, R11, 0x1, -R0 ;  /* 0x000000010b007824 */ /* 0x000fe200078e0a00 */
[----:B------:R-:W-:-:S02]  /*cd10*/  SHF.R.U32.HI R11, RZ, 0x1e, R3 ;  /* 0x0000001eff0b7819 */ /* 0x000fc40000011603 */
[----:B------:R-:W-:Y:S01]  /*cd20*/  SHF.R.U64 R6, R6, 0xa, R7 ;  /* 0x0000000a06067819 */ /* 0x000fe20000001207 */
[----:B------:R-:W-:Y:S01]  /*cd30*/  IMAD.SHL.U32 R0, R0, 0x100000, RZ ;  /* 0x0010000000007824 */ /* 0x000fe200078e00ff */
[----:B------:R-:W-:Y:S02]  /*cd40*/  LEA.HI R2, R2, R11, RZ, 0x1 ;  /* 0x0000000b02027211 */ /* 0x000fe400078f08ff */
[----:B------:R-:W-:Y:S02]  /*cd50*/  IADD3 R6, P2, PT, R6, 0x1, RZ ;  /* 0x0000000106067810 */ /* 0x000fe40007f5e0ff */
[----:B------:R-:W-:Y:S01]  /*cd60*/  @!P0 LOP3.LUT R9, R9, 0x80000000, RZ, 0x3c, !PT ;  /* 0x8000000009098812 */ /* 0x000fe200078e3cff */
[----:B------:R-:W-:Y:S01]  /*cd70*/  @P1 IMAD.MOV R2, RZ, RZ, -R2 ;  /* 0x000000ffff021224 */ /* 0x000fe200078e0a02 */
[----:B------:R-:W-:-:S04]  /*cd80*/  LEA.HI.X R7, R7, RZ, RZ, 0x16, P2 ;  /* 0x000000ff07077211 */ /* 0x000fc800010fb4ff */
[--C-:B------:R-:W-:Y:S02]  /*cd90*/  SHF.R.U64 R6, R6, 0x1, R7.reuse ;  /* 0x0000000106067819 */ /* 0x100fe40000001207 */
[----:B------:R-:W-:Y:S02]  /*cda0*/  SHF.R.U32.HI R3, RZ, 0x1, R7 ;  /* 0x00000001ff037819 */ /* 0x000fe40000011607 */
[----:B------:R-:W-:-:S04]  /*cdb0*/  IADD3 R6, P2, P3, RZ, RZ, R6 ;  /* 0x000000ffff067210 */ /* 0x000fc80007b5e006 */
[----:B------:R-:W-:-:S04]  /*cdc0*/  IADD3.X R0, PT, PT, R0, 0x3fe00000, R3, P2, P3 ;  /* 0x3fe0000000007810 */ /* 0x000fc800017e6403 */
[----:B------:R-:W-:-:S07]  /*cdd0*/  LOP3.LUT R9, R0, R9, RZ, 0xfc, !PT ;  /* 0x0000000900097212 */ /* 0x000fce00078efcff */
.L_x_2353:
[----:B------:R-:W-:Y:S02]  /*cde0*/  IMAD.MOV.U32 R11, RZ, RZ, 0x0 ;  /* 0x00000000ff0b7424 */ /* 0x000fe400078e00ff */
[----:B------:R-:W-:Y:S02]  /*cdf0*/  IMAD.MOV.U32 R0, RZ, RZ, R2 ;  /* 0x000000ffff007224 */ /* 0x000fe400078e0002 */
[----:B------:R-:W-:Y:S01]  /*ce00*/  IMAD.MOV.U32 R7, RZ, RZ, R9 ;  /* 0x000000ffff077224 */ /* 0x000fe200078e0009 */
[----:B------:R-:W-:Y:S06]  /*ce10*/  RET.REL.NODEC R10 `(_ZN2at6native27unrolled_elementwise_kernelIZZZNS0_15tan_kernel_cudaERNS_18TensorIteratorBaseEENKUlvE0_clEvENKUlvE_clEvEUldE_St5arrayIPcLm2EELi4E23TrivialOffsetCalculatorILi1EjESB_NS0_6memory12LoadWithCastILi1EEENSC_13StoreWithCastILi1EEEEEviT_T0_T2_T3_T4_T5_) ;  /* 0xffffff300a787950 */ /* 0x000fec0003c3ffff */
.L_x_2360:
        /* <DEDUP_REMOVED lines=14> */
.L_x_6565:


//--------------------- .text._ZN2at6native18elementwise_kernelILi128ELi2EZNS0_22gpu_kernel_impl_nocastIZZZNS0_15tan_kernel_cudaERNS_18TensorIteratorBaseEENKUlvE0_clEvENKUlvE_clEvEUldE_EEvS4_RKT_EUliE_EEviT1_ --------------------------
	.section	.text._ZN2at6native18elementwise_kernelILi128ELi2EZNS0_22gpu_kernel_impl_nocastIZZZNS0_15tan_kernel_cudaERNS_18TensorIteratorBaseEENKUlvE0_clEvENKUlvE_clEvEUldE_EEvS4_RKT_EUliE_EEviT1_,"ax",@progbits
	.align	128
        .global         _ZN2at6native18elementwise_kernelILi128ELi2EZNS0_22gpu_kernel_impl_nocastIZZZNS0_15tan_kernel_cudaERNS_18TensorIteratorBaseEENKUlvE0_clEvENKUlvE_clEvEUldE_EEvS4_RKT_EUliE_EEviT1_
        .type           _ZN2at6native18elementwise_kernelILi128ELi2EZNS0_22gpu_kernel_impl_nocastIZZZNS0_15tan_kernel_cudaERNS_18TensorIteratorBaseEENKUlvE0_clEvENKUlvE_clEvEUldE_EEvS4_RKT_EUliE_EEviT1_,@function
        .size           _ZN2at6native18elementwise_kernelILi128ELi2EZNS0_22gpu_kernel_impl_nocastIZZZNS0_15tan_kernel_cudaERNS_18TensorIteratorBaseEENKUlvE0_clEvENKUlvE_clEvEUldE_EEvS4_RKT_EUliE_EEviT1_,(.L_x_6566 - _ZN2at6native18elementwise_kernelILi128ELi2EZNS0_22gpu_kernel_impl_nocastIZZZNS0_15tan_kernel_cudaERNS_18TensorIteratorBaseEENKUlvE0_clEvENKUlvE_clEvEUldE_EEvS4_RKT_EUliE_EEviT1_)
        .other          _ZN2at6native18elementwise_kernelILi128ELi2EZNS0_22gpu_kernel_impl_nocastIZZZNS0_15tan_kernel_cudaERNS_18TensorIteratorBaseEENKUlvE0_clEvENKUlvE_clEvEUldE_EEvS4_RKT_EUliE_EEviT1_,@"STO_CUDA_ENTRY STV_DEFAULT"
_ZN2at6native18elementwise_kernelILi128ELi2EZNS0_22gpu_kernel_impl_nocastIZZZNS0_15tan_kernel_cudaERNS_18TensorIteratorBaseEENKUlvE0_clEvENKUlvE_clEvEUldE_EEvS4_RKT_EUliE_EEviT1_:
.text._ZN2at6native18elementwise_kernelILi128ELi2EZNS0_22gpu_kernel_impl_nocastIZZZNS0_15tan_kernel_cudaERNS_18TensorIteratorBaseEENKUlvE0_clEvENKUlvE_clEvEUldE_EEvS4_RKT_EUliE_EEviT1_:
[----:B------:R-:W0:Y:S08]  /*0000*/  LDC R1, c[0x0][0x37c] ;  /* 0x0000df00ff017b82 */ /* 0x000e300000000800 */
[----:B------:R-:W1:Y:S01]  /*0010*/  LDC R0, c[0x0][0x388] ;  /* 0x0000e200ff007b82 */ /* 0x000e620000000800 */
[----:B------:R-:W2:Y:S01]  /*0020*/  S2R R3, SR_TID.X ;  /* 0x0000000000037919 */ /* 0x000ea20000002100 */
[----:B------:R-:W3:Y:S01]  /*0030*/  LDCU.64 UR6, c[0x0][0x358] ;  /* 0x00006b00ff0677ac */ /* 0x000ee20008000a00 */
[----:B0-----:R-:W-:-:S05]  /*0040*/  VIADD R1, R1, 0xffffffd8 ;  /* 0xffffffd801017836 */ /* 0x001fca0000000000 */
[----:B------:R-:W0:Y:S01]  /*0050*/  S2UR UR4, SR_CTAID.X ;  /* 0x00000000000479c3 */ /* 0x000e220000002500 */
[----:B-1----:R-:W-:Y:S01]  /*0060*/  ISETP.NE.AND P0, PT, R0, RZ, PT ;  /* 0x000000ff0000720c */ /* 0x002fe20003f05270 */
[----:B0-----:R-:W-:-:S06]  /*0070*/  USHF.L.U32 UR4, UR4, 0x8, URZ ;  /* 0x0000000804047899 */ /* 0x001fcc00080006ff */
[----:B--2---:R-:W-:-:S06]  /*0080*/  LOP3.LUT R3, R3, UR4, RZ, 0xfc, !PT ;  /* 0x0000000403037c12 */ /* 0x004fcc000f8efcff */
[----:B---3--:R-:W-:Y:S05]  /*0090*/  @P0 BRA `(.L_x_2361) ;  /* 0x0000001800bc0947 */ /* 0x008fea0003800000 */
[----:B------:R-:W0:Y:S01]  /*00a0*/  LDCU UR4, c[0x0][0x380] ;  /* 0x00007000ff0477ac */ /* 0x000e220008000800 */
[----:B------:R-:W-:Y:S01]  /*00b0*/  BSSY.RECONVERGENT B0, `(.L_x_2362) ;  /* 0x00000d6000007945 */ /* 0x000fe20003800200 */
[----:B0-----:R-:W-:-:S13]  /*00c0*/  ISETP.GE.AND P0, PT, R3, UR4, PT ;  /* 0x0000000403007c0c */ /* 0x001fda000bf06270 */
[----:B------:R-:W-:Y:S05]  /*00d0*/  @P0 BRA `(.L_x_2363) ;  /* 0x0000000c004c0947 */ /* 0x000fea0003800000 */
[----:B------:R-:W0:Y:S02]  /*00e0*/  LDC.64 R4, c[0x0][0x588] ;  /* 0x00016200ff047b82 */ /* 0x000e240000000a00 */
[----:B0-----:R-:W2:Y:S02]  /*00f0*/  LDG.E.64 R12, desc[UR6][R4.64] ;  /* 0x00000006040c7981 */ /* 0x001ea4000c1e1b00 */
[----:B--2---:R-:W0:Y:S02]  /*0100*/  DSETP.NEU.AND P0, PT, |R12|, +INF , PT ;  /* 0x7ff000000c00742a */ /* 0x004e240003f0d200 */
[----:B0-----:R-:W-:Y:S05]  /*0110*/  @!P0 BRA `(.L_x_2364) ;  /* 0x0000000000c88947 */ /* 0x001fea0003800000 */
[----:B------:R-:W-:Y:S01]  /*0120*/  UMOV UR4, 0x6dc9c883 ;  /* 0x6dc9c88300047882 */ /* 0x000fe20000000000 */
[----:B------:R-:W-:Y:S01]  /*0130*/  UMOV UR5, 0x3fe45f30 ;  /* 0x3fe45f3000057882 */ /* 0x000fe20000000000 */
[----:B------:R-:W-:-:S15]  /*0140*/  DSETP.GE.AND P0, PT, |R12|, 2.14748364800000000000e+09, PT ;  /* 0x41e000000c00742a */ /* 0x000fde0003f06200 */
[----:B------:R-:W-:-:S15]  /*0150*/  NOP ;  /* 0x0000000000007918 */ /* 0x000fde0000000000 */
[----:B------:R-:W-:-:S15]  /*0160*/  NOP ;  /* 0x0000000000007918 */ /* 0x000fde0000000000 */
[----:B------:R-:W-:-:S15]  /*0170*/  NOP ;  /* 0x0000000000007918 */ /* 0x000fde0000000000 */
[----:B------:R-:W-:-:S04]  /*0180*/  NOP ;  /* 0x0000000000007918 */ /* 0x000fc80000000000 */
        /* <DEDUP_REMOVED lines=33> */
[----:B------:R-:W-:Y:S01]  /*03a0*/  BSSY.RECONVERGENT B1, `(.L_x_2366) ;  /* 0x0000004000017945 */ /* 0x000fe20003800200 */
[----:B------:R-:W-:Y:S01]  /*03b0*/  IMAD.MOV.U32 R8, RZ, RZ, R12 ;  /* 0x000000ffff087224 */ /* 0x000fe200078e000c */
[----:B------:R-:W-:-:S07]  /*03c0*/  MOV R12, 0x3e0 ;  /* 0x000003e0000c7802 */ /* 0x000fce0000000f00 */
[----:B------:R-:W-:Y:S05]  /*03d0*/  CALL.REL.NOINC `($_ZN2at6native18elementwise_kernelILi128ELi2EZNS0_22gpu_kernel_impl_nocastIZZZNS0_15tan_kernel_cudaERNS_18TensorIteratorBaseEENKUlvE0_clEvENKUlvE_clEvEUldE_EEvS4_RKT_EUliE_EEviT1_$__internal_trig_reduction_slowpathd) ;  /* 0x0000005800387944 */ /* 0x000fea0003c00000 */
[----:B------:R-:W-:Y:S05]  /*03e0*/  BSYNC.RECONVERGENT B1 ;  /* 0x0000000000017941 */ /* 0x000fea0003800200 */
.L_x_2366:
[----:B------:R-:W-:Y:S01]  /*03f0*/  MOV R4, R8 ;  /* 0x0000000800047202 */ /* 0x000fe20000000f00 */
[----:B------:R-:W-:-:S07]  /*0400*/  IMAD.MOV.U32 R5, RZ, RZ, R9 ;  /* 0x000000ffff057224 */ /* 0x000fce00078e0009 */
.L_x_2365:
[----:B------:R-:W-:-:S04]  /*0410*/  LOP3.LUT R6, R6, 0x1, RZ, 0xc0, !PT ;  /* 0x0000000106067812 */ /* 0x000fc800078ec0ff */
[----:B------:R-:W-:Y:S01]  /*0420*/  ISETP.NE.U32.AND P0, PT, R6, 0x1, PT ;  /* 0x000000010600780c */ /* 0x000fe20003f05070 */
[----:B------:R-:W-:-:S12]  /*0430*/  BRA `(.L_x_2367) ;  /* 0x0000000000087947 */ /* 0x000fd80003800000 */
.L_x_2364:
[----:B------:R0:W1:Y:S02]  /*0440*/  DMUL R4, RZ, R12 ;  /* 0x0000000cff047228 */ /* 0x0000640000000000 */
[----:B01----:R-:W-:-:S13]  /*0450*/  PLOP3.LUT P0, PT, PT, PT, PT, 0x80, 0x8 ;  /* 0x000000000008781c */ /* 0x003fda0003f0f070 */
.L_x_2367:
[----:B------:R-:W-:Y:S01]  /*0460*/  MOV R8, 0x5b27ebb1 ;  /* 0x5b27ebb100087802 */ /* 0x000fe20000000f00 */
[----:B------:R-:W-:Y:S01]  /*0470*/  IMAD.MOV.U32 R9, RZ, RZ, 0x3ef9757c ;  /* 0x3ef9757cff097424 */ /* 0x000fe200078e00ff */
[----:B------:R-:W-:Y:S01]  /*0480*/  UMOV UR4, 0x2799bcb9 ;  /* 0x2799bcb900047882 */ /* 0x000fe20000000000 */
[----:B------:R-:W-:Y:S01]  /*0490*/  UMOV UR5, 0x3ee48dac ;  /* 0x3ee48dac00057882 */ /* 0x000fe20000000000 */
[----:B------:R-:W0:Y:S01]  /*04a0*/  DMUL R6, R4, R4 ;  /* 0x0000000404067228 */ /* 0x000e220000000000 */
[----:B------:R-:W1:Y:S01]  /*04b0*/  LDC.64 R12, c[0x0][0x580] ;  /* 0x00016000ff0c7b82 */ /* 0x000e620000000a00 */
[----:B------:R-:W-:-:S15]  /*04c0*/  BSSY.RECONVERGENT B1, `(.L_x_2368) ;  /* 0x0000092000017945 */ /* 0x000fde0003800200 */
[----:B------:R-:W-:-:S15]  /*04d0*/  NOP ;  /* 0x0000000000007918 */ /* 0x000fde0000000000 */
[----:B------:R-:W-:-:S15]  /*04e0*/  NOP ;  /* 0x0000000000007918 */ /* 0x000fde0000000000 */
[----:B------:R-:W-:-:S15]  /*04f0*/  NOP ;  /* 0x0000000000007918 */ /* 0x000fde0000000000 */
[----:B------:R-:W-:-:S02]  /*0500*/  NOP ;  /* 0x0000000000007918 */ /* 0x000fc40000000000 */
        /* <DEDUP_REMOVED lines=101> */
[----:B0-----:R0:W2:Y:S02]  /*0b60*/  DFMA R6, R10, R4, R4 ;  /* 0x000000040a06722b */ /* 0x0010a40000000004 */
[----:B012---:R-:W-:Y:S05]  /*0b70*/  @P0 BRA `(.L_x_2369) ;  /* 0x0000000000980947 */ /* 0x007fea0003800000 */
        /* <DEDUP_REMOVED lines=38> */
.L_x_2369:
[----:B------:R-:W-:Y:S05]  /*0de0*/  BSYNC.RECONVERGENT B1 ;  /* 0x0000000000017941 */ /* 0x000fea0003800200 */
.L_x_2368:
[----:B-1----:R1:W-:Y:S01]  /*0df0*/  STG.E.64 desc[UR6][R12.64], R6 ;  /* 0x000000060c007986 */ /* 0x0023e2000c101b06 */
[----:B------:R-:W-:-:S07]  /*0e00*/  VIADD R3, R3, 0x80 ;  /* 0x0000008003037836 */ /* 0x000fce0000000000 */
.L_x_2363:
[----:B------:R-:W-:Y:S05]  /*0e10*/  BSYNC.RECONVERGENT B0 ;  /* 0x0000000000007941 */ /* 0x000fea0003800200 */
.L_x_2362:
[----:B------:R-:W2:Y:S02]  /*0e20*/  LDCU UR4, c[0x0][0x380] ;  /* 0x00007000ff0477ac */ /* 0x000ea40008000800 */
[----:B--2---:R-:W-:-:S13]  /*0e30*/  ISETP.GE.AND P0, PT, R3, UR4, PT ;  /* 0x0000000403007c0c */ /* 0x004fda000bf06270 */
[----:B------:R-:W-:Y:S05]  /*0e40*/  @P0 EXIT ;  /* 0x000000000000094d */ /* 0x000fea0003800000 */
[----:B-1----:R-:W1:Y:S02]  /*0e50*/  LDC.64 R12, c[0x0][0x588] ;  /* 0x00016200ff0c7b82 */ /* 0x002e640000000a00 */
[----:B-1----:R-:W2:Y:S02]  /*0e60*/  LDG.E.64 R12, desc[UR6][R12.64] ;  /* 0x000000060c0c7981 */ /* 0x002ea4000c1e1b00 */
[----:B--2---:R-:W1:Y:S02]  /*0e70*/  DSETP.NEU.AND P0, PT, |R12|, +INF , PT ;  /* 0x7ff000000c00742a */ /* 0x004e640003f0d200 */
[----:B-1----:R-:W-:Y:S05]  /*0e80*/  @!P0 BRA `(.L_x_2370) ;  /* 0x0000000000cc8947 */ /* 0x002fea0003800000 */
[----:B------:R-:W-:Y:S01]  /*0e90*/  UMOV UR4, 0x6dc9c883 ;  /* 0x6dc9c88300047882 */ /* 0x000fe20000000000 */
[----:B------:R-:W-:Y:S01]  /*0ea0*/  UMOV UR5, 0x3fe45f30 ;  /* 0x3fe45f3000057882 */ /* 0x000fe20000000000 */
[----:B------:R-:W-:-:S15]  /*0eb0*/  DSETP.GE.AND P0, PT, |R12|, 2.14748364800000000000e+09, PT ;  /* 0x41e000000c00742a */ /* 0x000fde0003f06200 */
[----:B------:R-:W-:-:S15]  /*0ec0*/  NOP ;  /* 0x0000000000007918 */ /* 0x000fde0000000000 */
[----:B------:R-:W-:-:S15]  /*0ed0*/  NOP ;  /* 0x0000000000007918 */ /* 0x000fde0000000000 */
[----:B------:R-:W-:-:S15]  /*0ee0*/  NOP ;  /* 0x0000000000007918 */ /* 0x000fde0000000000 */
[----:B------:R-:W-:-:S04]  /*0ef0*/  NOP ;  /* 0x0000000000007918 */ /* 0x000fc80000000000 */
[----:B0-----:R-:W0:Y:S01]  /*0f00*/  DMUL R4, R12, UR4 ;  /* 0x000000040c047c28 */ /* 0x001e220008000000 */
        /* <DEDUP_REMOVED lines=33> */
[----:B------:R-:W-:Y:S02]  /*1120*/  MOV R8, R12 ;  /* 0x0000000c00087202 */ /* 0x000fe40000000f00 */
[----:B------:R-:W-:-:S07]  /*1130*/  MOV R12, 0x1150 ;  /* 0x00001150000c7802 */ /* 0x000fce0000000f00 */
[----:B------:R-:W-:Y:S05]  /*1140*/  CALL.REL.NOINC `($_ZN2at6native18elementwise_kernelILi128ELi2EZNS0_22gpu_kernel_impl_nocastIZZZNS0_15tan_kernel_cudaERNS_18TensorIteratorBaseEENKUlvE0_clEvENKUlvE_clEvEUldE_EEvS4_RKT_EUliE_EEviT1_$__internal_trig_reduction_slowpathd) ;  /* 0x0000004800dc7944 */ /* 0x000fea0003c00000 */
[----:B------:R-:W-:Y:S05]  /*1150*/  BSYNC.RECONVERGENT B0 ;  /* 0x0000000000007941 */ /* 0x000fea0003800200 */
.L_x_2372:
[----:B------:R-:W-:Y:S01]  /*1160*/  IMAD.MOV.U32 R4, RZ, RZ, R6 ;  /* 0x000000ffff047224 */ /* 0x000fe200078e0006 */
[----:B------:R-:W-:Y:S01]  /*1170*/  MOV R2, R8 ;  /* 0x0000000800027202 */ /* 0x000fe20000000f00 */
[----:B------:R-:W-:-:S07]  /*1180*/  IMAD.MOV.U32 R3, RZ, RZ, R9 ;  /* 0x000000ffff037224 */ /* 0x000fce00078e0009 */
.L_x_2371:
[----:B------:R-:W-:-:S04]  /*1190*/  LOP3.LUT R4, R4, 0x1, RZ, 0xc0, !PT ;  /* 0x0000000104047812 */ /* 0x000fc800078ec0ff */
[----:B------:R-:W-:Y:S01]  /*11a0*/  ISETP.NE.U32.AND P0, PT, R4, 0x1, PT ;  /* 0x000000010400780c */ /* 0x000fe20003f05070 */
[----:B------:R-:W-:-:S12]  /*11b0*/  BRA `(.L_x_2373) ;  /* 0x0000000000087947 */ /* 0x000fd80003800000 */
.L_x_2370:
[----:B------:R1:W2:Y:S02]  /*11c0*/  DMUL R2, RZ, R12 ;  /* 0x0000000cff027228 */ /* 0x0002a40000000000 */
[----:B-12---:R-:W-:-:S13]  /*11d0*/  PLOP3.LUT P0, PT, PT, PT, PT, 0x80, 0x8 ;  /* 0x000000000008781c */ /* 0x006fda0003f0f070 */
.L_x_2373:
[----:B------:R-:W-:Y:S01]  /*11e0*/  MOV R6, 0x5b27ebb1 ;  /* 0x5b27ebb100067802 */ /* 0x000fe20000000f00 */
[----:B------:R-:W-:Y:S01]  /*11f0*/  IMAD.MOV.U32 R7, RZ, RZ, 0x3ef9757c ;  /* 0x3ef9757cff077424 */ /* 0x000fe200078e00ff */
[----:B------:R-:W-:Y:S01]  /*1200*/  UMOV UR4, 0x2799bcb9 ;  /* 0x2799bcb900047882 */ /* 0x000fe20000000000 */
[----:B------:R-:W-:Y:S01]  /*1210*/  UMOV UR5, 0x3ee48dac ;  /* 0x3ee48dac00057882 */ /* 0x000fe20000000000 */
[----:B0-----:R-:W0:Y:S01]  /*1220*/  DMUL R4, R2, R2 ;  /* 0x0000000202047228 */ /* 0x001e220000000000 */
        /* <DEDUP_REMOVED lines=147> */
.L_x_2375:
[----:B------:R-:W-:Y:S05]  /*1b60*/  BSYNC.RECONVERGENT B0 ;  /* 0x0000000000007941 */ /* 0x000fea0003800200 */
.L_x_2374:
[----:B-1----:R-:W-:Y:S01]  /*1b70*/  STG.E.64 desc[UR6][R10.64], R4 ;  /* 0x000000040a007986 */ /* 0x002fe2000c101b06 */
[----:B------:R-:W-:Y:S05]  /*1b80*/  EXIT ;  /* 0x000000000000794d */ /* 0x000fea0003800000 */
.L_x_2361:
[----:B------:R-:W0:Y:S01]  /*1b90*/  LDCU UR4, c[0x0][0x380] ;  /* 0x00007000ff0477ac */ /* 0x000e220008000800 */
[----:B------:R-:W-:Y:S01]  /*1ba0*/  VIADD R0, R0, 0xffffffff ;  /* 0xffffffff00007836 */ /* 0x000fe20000000000 */
[----:B------:R-:W-:Y:S04]  /*1bb0*/  BSSY.RECONVERGENT B0, `(.L_x_2376) ;  /* 0x000020b000007945 */ /* 0x000fe80003800200 */
[----:B------:R-:W-:-:S04]  /*1bc0*/  VIMNMX.U32 R2, PT, PT, R0, 0x18, PT ;  /* 0x0000001800027848 */ /* 0x000fc80003fe0000 */
[----:B------:R-:W-:Y:S02]  /*1bd0*/  IADD3 R2, PT, PT, R2, 0x1, RZ ;  /* 0x0000000102027810 */ /* 0x000fe40007ffe0ff */
[----:B0-----:R-:W-:-:S13]  /*1be0*/  ISETP.GE.AND P0, PT, R3, UR4, PT ;  /* 0x0000000403007c0c */ /* 0x001fda000bf06270 */
[----:B------:R-:W-:Y:S05]  /*1bf0*/  @P0 BRA `(.L_x_2377) ;  /* 0x0000002000180947 */ /* 0x000fea0003800000 */
[----:B------:R-:W0:Y:S01]  /*1c00*/  LDCU.64 UR4, c[0x0][0x390] ;  /* 0x00007200ff0477ac */ /* 0x000e220008000a00 */
[----:B------:R-:W-:Y:S01]  /*1c10*/  MOV R5, R3 ;  /* 0x0000000300057202 */ /* 0x000fe20000000f00 */
[----:B------:R-:W-:Y:S01]  /*1c20*/  IMAD.MOV.U32 R4, RZ, RZ, RZ ;  /* 0x000000ffff047224 */ /* 0x000fe200078e00ff */
[----:B------:R-:W-:Y:S01]  /*1c30*/  ISETP.NE.AND P0, PT, R0, RZ, PT ;  /* 0x000000ff0000720c */ /* 0x000fe20003f05270 */
[----:B------:R-:W1:Y:S01]  /*1c40*/  LDCU UR8, c[0x0][0x38c] ;  /* 0x00007180ff0877ac */ /* 0x000e620008000800 */
[----:B------:R-:W2:Y:S01]  /*1c50*/  LDCU.64 UR10, c[0x0][0x4b8] ;  /* 0x00009700ff0a77ac */ /* 0x000ea20008000a00 */
[----:B0-----:R-:W-:-:S05]  /*1c60*/  IMAD.HI.U32 R6, R3, UR4, R4 ;  /* 0x0000000403067c27 */ /* 0x001fca000f8e0004 */
[----:B------:R-:W-:-:S05]  /*1c70*/  SHF.R.U32.HI R7, RZ, UR5, R6 ;  /* 0x00000005ff077c19 */ /* 0x000fca0008011606 */
[----:B------:R-:W-:-:S04]  /*1c80*/  IMAD.MOV R4, RZ, RZ, -R7 ;  /* 0x000000ffff047224 */ /* 0x000fc800078e0a07 */
[----:B-1----:R-:W-:-:S04]  /*1c90*/  IMAD R4, R4, UR8, R3 ;  /* 0x0000000804047c24 */ /* 0x002fc8000f8e0203 */
[C---:B--2---:R-:W-:Y:S02]  /*1ca0*/  IMAD R23, R4.reuse, UR10, RZ ;  /* 0x0000000a04177c24 */ /* 0x044fe4000f8e02ff */
        /* <DEDUP_REMOVED lines=275> */
[----:B------:R-:W-:Y:S02]  /*2de0*/  @P0 IMAD.MOV.U32 R10, RZ, RZ, RZ ;  /* 0x000000ffff0a0224 */ /* 0x000fe400078e00ff */
[----:B------:R-:W-:-:S03]  /*2df0*/  IADD3 R13, PT, PT, -R11, RZ, RZ ;  /* 0x000000ff0b0d7210 */ /* 0x000fc60007ffe1ff */
[----:B------:R-:W3:Y:S01]  /*2e00*/  @P0 LDC.64 R8, c[0x0][0x578] ;  /* 0x00015e00ff080b82 */ /* 0x000ee20000000a00 */
[----:B--2---:R-:W-:-:S05]  /*2e10*/  @P0 IMAD.HI.U32 R6, R11, R14, R10 ;  /* 0x0000000e0b060227 */ /* 0x004fca00078e000a */
[----:B------:R-:W-:Y:S01]  /*2e20*/  @P0 SHF.R.U32.HI R5, RZ, R15, R6 ;  /* 0x0000000fff050219 */ /* 0x000fe20000011606 */
[----:B------:R-:W-:-:S04]  /*2e30*/  IMAD R6, R13, UR8, R7 ;  /* 0x000000080d067c24 */ /* 0x000fc8000f8e0207 */
[----:B------:R-:W-:Y:S02]  /*2e40*/  @P0 IMAD.MOV R5, RZ, RZ, -R5 ;  /* 0x000000ffff050224 */ /* 0x000fe400078e0a05 */
[C---:B-1----:R-:W-:Y:S02]  /*2e50*/  IMAD R23, R6.reuse, UR4, R23 ;  /* 0x0000000406177c24 */ /* 0x042fe4000f8e0217 */
[----:B0-----:R-:W-:Y:S02]  /*2e60*/  @P0 IMAD R10, R5, R12, R11 ;  /* 0x0000000c050a0224 */ /* 0x001fe400078e020b */
[----:B------:R-:W-:Y:S02]  /*2e70*/  IMAD R4, R6, UR5, R4 ;  /* 0x0000000506047c24 */ /* 0x000fe4000f8e0204 */
[C---:B---3--:R-:W-:Y:S02]  /*2e80*/  @P0 IMAD R23, R10.reuse, R8, R23 ;  /* 0x000000080a170224 */ /* 0x048fe400078e0217 */
[----:B------:R-:W-:-:S07]  /*2e90*/  @P0 IMAD R4, R10, R9, R4 ;  /* 0x000000090a040224 */ /* 0x000fce00078e0204 */
.L_x_2378:
[----:B------:R-:W0:Y:S02]  /*2ea0*/  LDCU.64 UR4, c[0x0][0x588] ;  /* 0x0000b100ff0477ac */ /* 0x000e240008000a00 */
[----:B0-----:R-:W-:-:S04]  /*2eb0*/  IADD3 R6, P0, PT, R4, UR4, RZ ;  /* 0x0000000404067c10 */ /* 0x001fc8000ff1e0ff */
[----:B------:R-:W-:-:S05]  /*2ec0*/  IADD3.X R7, PT, PT, RZ, UR5, RZ, P0, !PT ;  /* 0x00000005ff077c10 */ /* 0x000fca00087fe4ff */
[----:B------:R-:W2:Y:S01]  /*2ed0*/  LDG.E.64 R12, desc[UR6][R6.64] ;  /* 0x00000006060c7981 */ /* 0x000ea2000c1e1b00 */
[----:B------:R-:W-:Y:S01]  /*2ee0*/  BSSY.RECONVERGENT B1, `(.L_x_2379) ;  /* 0x000003a000017945 */ /* 0x000fe20003800200 */
[----:B--2---:R-:W0:Y:S02]  /*2ef0*/  DSETP.NEU.AND P1, PT, |R12|, +INF , PT ;  /* 0x7ff000000c00742a */ /* 0x004e240003f2d200 */
[----:B0-----:R-:W-:-:S15]  /*2f00*/  @!P1 PLOP3.LUT P0, PT, PT, PT, PT, 0x80, 0x8 ;  /* 0x000000000008981c */ /* 0x001fde0003f0f070 */
[----:B------:R-:W-:-:S15]  /*2f10*/  NOP ;  /* 0x0000000000007918 */ /* 0x000fde0000000000 */
[----:B------:R-:W-:-:S15]  /*2f20*/  NOP ;  /* 0x0000000000007918 */ /* 0x000fde0000000000 */
[----:B------:R-:W-:-:S15]  /*2f30*/  NOP ;  /* 0x0000000000007918 */ /* 0x000fde0000000000 */
[----:B------:R-:W-:-:S02]  /*2f40*/  NOP ;  /* 0x0000000000007918 */ /* 0x000fc40000000000 */
[----:B------:R0:W1:Y:S02]  /*2f50*/  @!P1 DMUL R4, RZ, R12 ;  /* 0x0000000cff049228 */ /* 0x0000640000000000 */
        /* <DEDUP_REMOVED lines=44> */
[----:B------:R-:W-:Y:S05]  /*3220*/  CALL.REL.NOINC `($_ZN2at6native18elementwise_kernelILi128ELi2EZNS0_22gpu_kernel_impl_nocastIZZZNS0_15tan_kernel_cudaERNS_18TensorIteratorBaseEENKUlvE0_clEvENKUlvE_clEvEUldE_EEvS4_RKT_EUliE_EEviT1_$__internal_trig_reduction_slowpathd) ;  /* 0x0000002800a47944 */ /* 0x000fea0003c00000 */
[----:B------:R-:W-:Y:S01]  /*3230*/  MOV R4, R8 ;  /* 0x0000000800047202 */ /* 0x000fe20000000f00 */
[----:B------:R-:W-:-:S07]  /*3240*/  IMAD.MOV.U32 R5, RZ, RZ, R9 ;  /* 0x000000ffff057224 */ /* 0x000fce00078e0009 */
.L_x_2382:
[----:B------:R-:W-:Y:S05]  /*3250*/  BSYNC.RECONVERGENT B2 ;  /* 0x0000000000027941 */ /* 0x000fea0003800200 */
.L_x_2381:
[----:B------:R-:W-:-:S04]  /*3260*/  LOP3.LUT R6, R6, 0x1, RZ, 0xc0, !PT ;  /* 0x0000000106067812 */ /* 0x000fc800078ec0ff */
[----:B------:R-:W-:-:S13]  /*3270*/  ISETP.NE.U32.AND P0, PT, R6, 0x1, PT ;  /* 0x000000010600780c */ /* 0x000fda0003f05070 */
.L_x_2380:
[----:B------:R-:W-:Y:S05]  /*3280*/  BSYNC.RECONVERGENT B1 ;  /* 0x0000000000017941 */ /* 0x000fea0003800200 */
.L_x_2379:
        /* <DEDUP_REMOVED lines=151> */
.L_x_2384:
[----:B------:R-:W-:Y:S05]  /*3c00*/  BSYNC.RECONVERGENT B1 ;  /* 0x0000000000017941 */ /* 0x000fea0003800200 */
.L_x_2383:
[----:B------:R-:W0:Y:S01]  /*3c10*/  LDCU.64 UR4, c[0x0][0x580] ;  /* 0x0000b000ff0477ac */ /* 0x000e220008000a00 */
[----:B------:R-:W-:Y:S02]  /*3c20*/  IADD3 R3, PT, PT, R3, 0x80, RZ ;  /* 0x0000008003037810 */ /* 0x000fe40007ffe0ff */
[----:B0-----:R-:W-:-:S05]  /*3c30*/  IADD3 R4, P0, PT, R23, UR4, RZ ;  /* 0x0000000417047c10 */ /* 0x001fca000ff1e0ff */
[----:B------:R-:W-:-:S05]  /*3c40*/  IMAD.X R5, RZ, RZ, UR5, P0 ;  /* 0x00000005ff057e24 */ /* 0x000fca00080e06ff */
[----:B-1----:R0:W-:Y:S03]  /*3c50*/  STG.E.64 desc[UR6][R4.64], R6 ;  /* 0x0000000604007986 */ /* 0x0021e6000c101b06 */
.L_x_2377:
[----:B------:R-:W-:Y:S05]  /*3c60*/  BSYNC.RECONVERGENT B0 ;  /* 0x0000000000007941 */ /* 0x000fea0003800200 */
.L_x_2376:
[----:B------:R-:W1:Y:S02]  /*3c70*/  LDCU UR4, c[0x0][0x380] ;  /* 0x00007000ff0477ac */ /* 0x000e640008000800 */
[----:B-1----:R-:W-:-:S13]  /*3c80*/  ISETP.GE.AND P0, PT, R3, UR4, PT ;  /* 0x0000000403007c0c */ /* 0x002fda000bf06270 */
[----:B------:R-:W-:Y:S05]  /*3c90*/  @P0 EXIT ;  /* 0x000000000000094d */ /* 0x000fea0003800000 */
[----:B------:R-:W1:Y:S01]  /*3ca0*/  LDCU.64 UR4, c[0x0][0x390] ;  /* 0x00007200ff0477ac */ /* 0x000e620008000a00 */
[----:B0-----:R-:W-:Y:S01]  /*3cb0*/  MOV R5, R3 ;  /* 0x0000000300057202 */ /* 0x001fe20000000f00 */
[----:B------:R-:W-:Y:S01]  /*3cc0*/  IMAD.MOV.U32 R4, RZ, RZ, RZ ;  /* 0x000000ffff047224 */ /* 0x000fe200078e00ff */
[----:B------:R-:W-:Y:S01]  /*3cd0*/  ISETP.NE.AND P0, PT, R0, RZ, PT ;  /* 0x000000ff0000720c */ /* 0x000fe20003f05270 */
[----:B------:R-:W0:Y:S01]  /*3ce0*/  LDCU UR8, c[0x0][0x38c] ;  /* 0x00007180ff0877ac */ /* 0x000e220008000800 */
[----:B------:R-:W2:Y:S01]  /*3cf0*/  LDCU.64 UR10, c[0x0][0x4b8] ;  /* 0x00009700ff0a77ac */ /* 0x000ea20008000a00 */
[----:B-1----:R-:W-:-:S05]  /*3d00*/  IMAD.HI.U32 R4, R3, UR4, R4 ;  /* 0x0000000403047c27 */ /* 0x002fca000f8e0004 */
[----:B------:R-:W-:-:S05]  /*3d10*/  SHF.R.U32.HI R5, RZ, UR5, R4 ;  /* 0x00000005ff057c19 */ /* 0x000fca0008011604 */
[----:B------:R-:W-:-:S04]  /*3d20*/  IMAD.MOV R6, RZ, RZ, -R5 ;  /* 0x000000ffff067224 */ /* 0x000fc800078e0a05 */
[----:B0-----:R-:W-:-:S04]  /*3d30*/  IMAD R0, R6, UR8, R3 ;  /* 0x0000000806007c24 */ /* 0x001fc8000f8e0203 */
        /* <DEDUP_REMOVED lines=278> */
[----:B------:R-:W3:Y:S02]  /*4ea0*/  @P0 LDC.64 R12, c[0x0][0x578] ;  /* 0x00015e00ff0c0b82 */ /* 0x000ee40000000a00 */
[----:B------:R-:W-:Y:S02]  /*4eb0*/  IMAD R4, R4, UR8, R5 ;  /* 0x0000000804047c24 */ /* 0x000fe4000f8e0205 */
[----:B--2---:R-:W-:-:S05]  /*4ec0*/  @P0 IMAD.HI.U32 R2, R7, R8, R6 ;  /* 0x0000000807020227 */ /* 0x004fca00078e0006 */
[----:B------:R-:W-:Y:S01]  /*4ed0*/  @P0 SHF.R.U32.HI R2, RZ, R9, R2 ;  /* 0x00000009ff020219 */ /* 0x000fe20000011602 */
[C---:B-1----:R-:W-:Y:S02]  /*4ee0*/  IMAD R3, R4.reuse, UR4, R3 ;  /* 0x0000000404037c24 */ /* 0x042fe4000f8e0203 */
[----:B------:R-:W-:Y:S02]  /*4ef0*/  IMAD R0, R4, UR5, R0 ;  /* 0x0000000504007c24 */ /* 0x000fe4000f8e0200 */
[----:B------:R-:W-:-:S04]  /*4f00*/  @P0 IMAD.MOV R6, RZ, RZ, -R2 ;  /* 0x000000ffff060224 */ /* 0x000fc800078e0a02 */
[----:B0-----:R-:W-:-:S04]  /*4f10*/  @P0 IMAD R6, R11, R6, R7 ;  /* 0x000000060b060224 */ /* 0x001fc800078e0207 */
[C---:B---3--:R-:W-:Y:S02]  /*4f20*/  @P0 IMAD R3, R6.reuse, R12, R3 ;  /* 0x0000000c06030224 */ /* 0x048fe400078e0203 */
[----:B------:R-:W-:-:S07]  /*4f30*/  @P0 IMAD R0, R6, R13, R0 ;  /* 0x0000000d06000224 */ /* 0x000fce00078e0200 */
.L_x_2385:
[----:B------:R-:W0:Y:S02]  /*4f40*/  LDCU.128 UR8, c[0x0][0x580] ;  /* 0x0000b000ff0877ac */ /* 0x000e240008000c00 */
[----:B0-----:R-:W-:-:S04]  /*4f50*/  IADD3 R4, P0, PT, R0, UR10, RZ ;  /* 0x0000000a00047c10 */ /* 0x001fc8000ff1e0ff */
[----:B------:R-:W-:-:S05]  /*4f60*/  IADD3.X R5, PT, PT, RZ, UR11, RZ, P0, !PT ;  /* 0x0000000bff057c10 */ /* 0x000fca00087fe4ff */
[----:B------:R-:W2:Y:S01]  /*4f70*/  LDG.E.64 R12, desc[UR6][R4.64] ;  /* 0x00000006040c7981 */ /* 0x000ea2000c1e1b00 */
[----:B------:R-:W-:Y:S01]  /*4f80*/  IADD3 R2, P0, PT, R3, UR8, RZ ;  /* 0x0000000803027c10 */ /* 0x000fe2000ff1e0ff */
[----:B------:R-:W-:Y:S04]  /*4f90*/  BSSY.RECONVERGENT B0, `(.L_x_2386) ;  /* 0x0000038000007945 */ /* 0x000fe80003800200 */
[----:B------:R-:W-:-:S07]  /*4fa0*/  IMAD.X R3, RZ, RZ, UR9, P0 ;  /* 0x00000009ff037e24 */ /* 0x000fce00080e06ff */
[----:B--2---:R-:W0:Y:S02]  /*4fb0*/  DSETP.NEU.AND P0, PT, |R12|, +INF , PT ;  /* 0x7ff000000c00742a */ /* 0x004e240003f0d200 */
        /* <DEDUP_REMOVED lines=44> */
[----:B------:R-:W-:Y:S05]  /*5280*/  CALL.REL.NOINC `($_ZN2at6native18elementwise_kernelILi128ELi2EZNS0_22gpu_kernel_impl_nocastIZZZNS0_15tan_kernel_cudaERNS_18TensorIteratorBaseEENKUlvE0_clEvENKUlvE_clEvEUldE_EEvS4_RKT_EUliE_EEviT1_$__internal_trig_reduction_slowpathd) ;  /* 0x00000008008c7944 */ /* 0x000fea0003c00000 */
[----:B------:R-:W-:Y:S01]  /*5290*/  IMAD.MOV.U32 R4, RZ, RZ, R8 ;  /* 0x000000ffff047224 */ /* 0x000fe200078e0008 */
[----:B------:R-:W-:-:S07]  /*52a0*/  MOV R5, R9 ;  /* 0x0000000900057202 */ /* 0x000fce0000000f00 */
.L_x_2389:
[----:B------:R-:W-:Y:S05]  /*52b0*/  BSYNC.RECONVERGENT B1 ;  /* 0x0000000000017941 */ /* 0x000fea0003800200 */
.L_x_2388:
[----:B------:R-:W-:-:S04]  /*52c0*/  LOP3.LUT R6, R6, 0x1, RZ, 0xc0, !PT ;  /* 0x0000000106067812 */ /* 0x000fc800078ec0ff */
[----:B------:R-:W-:Y:S01]  /*52d0*/  ISETP.NE.U32.AND P0, PT, R6, 0x1, PT ;  /* 0x000000010600780c */ /* 0x000fe20003f05070 */
[----:B------:R-:W-:-:S12]  /*52e0*/  BRA `(.L_x_2390) ;  /* 0x0000000000087947 */ /* 0x000fd80003800000 */
.L_x_2387:
[----:B------:R0:W1:Y:S02]  /*52f0*/  DMUL R4, RZ, R12 ;  /* 0x0000000cff047228 */ /* 0x0000640000000000 */
[----:B01----:R-:W-:-:S13]  /*5300*/  PLOP3.LUT P0, PT, PT, PT, PT, 0x80, 0x8 ;  /* 0x000000000008781c */ /* 0x003fda0003f0f070 */
.L_x_2390:
[----:B------:R-:W-:Y:S05]  /*5310*/  BSYNC.RECONVERGENT B0 ;  /* 0x0000000000007941 */ /* 0x000fea0003800200 */
.L_x_2386:
[----:B------:R-:W-:Y:S01]  /*5320*/  IMAD.MOV.U32 R8, RZ, RZ, 0x5b27ebb1 ;  /* 0x5b27ebb1ff087424 */ /* 0x000fe200078e00ff */
[----:B------:R-:W-:Y:S01]  /*5330*/  MOV R9, 0x3ef9757c ;  /* 0x3ef9757c00097802 */ /* 0x000fe20000000f00 */
        /* <DEDUP_REMOVED lines=149> */
.L_x_2392:
[----:B------:R-:W-:Y:S05]  /*5c90*/  BSYNC.RECONVERGENT B0 ;  /* 0x0000000000007941 */ /* 0x000fea0003800200 */
.L_x_2391:
[----:B-1----:R-:W-:Y:S01]  /*5ca0*/  STG.E.64 desc[UR6][R2.64], R6 ;  /* 0x0000000602007986 */ /* 0x002fe2000c101b06 */
[----:B------:R-:W-:Y:S05]  /*5cb0*/  EXIT ;  /* 0x000000000000794d */ /* 0x000fea0003800000 */
        .type           $_ZN2at6native18elementwise_kernelILi128ELi2EZNS0_22gpu_kernel_impl_nocastIZZZNS0_15tan_kernel_cudaERNS_18TensorIteratorBaseEENKUlvE0_clEvENKUlvE_clEvEUldE_EEvS4_RKT_EUliE_EEviT1_$__internal_trig_reduction_slowpathd,@function
        .size           $_ZN2at6native18elementwise_kernelILi128ELi2EZNS0_22gpu_kernel_impl_nocastIZZZNS0_15tan_kernel_cudaERNS_18TensorIteratorBaseEENKUlvE0_clEvENKUlvE_clEvEUldE_EEvS4_RKT_EUliE_EEviT1_$__internal_trig_reduction_slowpathd,(.L_x_6566 - $_ZN2at6native18elementwise_kernelILi128ELi2EZNS0_22gpu_kernel_impl_nocastIZZZNS0_15tan_kernel_cudaERNS_18TensorIteratorBaseEENKUlvE0_clEvENKUlvE_clEvEUldE_EEvS4_RKT_EUliE_EEviT1_$__internal_trig_reduction_slowpathd)
$_ZN2at6native18elementwise_kernelILi128ELi2EZNS0_22gpu_kernel_impl_nocastIZZZNS0_15tan_kernel_cudaERNS_18TensorIteratorBaseEENKUlvE0_clEvENKUlvE_clEvEUldE_EEvS4_RKT_EUliE_EEviT1_$__internal_trig_reduction_slowpathd:
[----:B------:R-:W-:Y:S01]  /*5cc0*/  SHF.R.U32.HI R14, RZ, 0x14, R13 ;  /* 0x00000014ff0e7819 */ /* 0x000fe2000001160d */
[----:B------:R-:W-:Y:S01]  /*5cd0*/  IMAD.MOV.U32 R4, RZ, RZ, RZ ;  /* 0x000000ffff047224 */ /* 0x000fe200078e00ff */
[----:B------:R-:W-:Y:S02]  /*5ce0*/  MOV R9, R13 ;  /* 0x0000000d00097202 */ /* 0x000fe40000000f00 */
[----:B------:R-:W-:-:S04]  /*5cf0*/  LOP3.LUT R5, R14, 0x7ff, RZ, 0xc0, !PT ;  /* 0x000007ff0e057812 */ /* 0x000fc800078ec0ff */
[----:B------:R-:W-:-:S13]  /*5d00*/  ISETP.NE.AND P0, PT, R5, 0x7ff, PT ;  /* 0x000007ff0500780c */ /* 0x000fda0003f05270 */
[----:B------:R-:W-:Y:S05]  /*5d10*/  @!P0 BRA `(.L_x_2393) ;  /* 0x0000000800488947 */ /* 0x000fea0003800000 */
[----:B------:R-:W-:Y:S01]  /*5d20*/  IADD3 R4, PT, PT, R5, -0x400, RZ ;  /* 0xfffffc0005047810 */ /* 0x000fe20007ffe0ff */
[----:B------:R-:W-:Y:S01]  /*5d30*/  BSSY.RECONVERGENT B3, `(.L_x_2394) ;  /* 0x000002f000037945 */ /* 0x000fe20003800200 */
[----:B------:R-:W-:Y:S02]  /*5d40*/  CS2R R10, SRZ ;  /* 0x00000000000a7805 */ /* 0x000fe4000001ff00 */
[----:B------:R-:W-:Y:S02]  /*5d50*/  SHF.R.U32.HI R15, RZ, 0x6, R4 ;  /* 0x00000006ff0f7819 */ /* 0x000fe40000011604 */
[----:B------:R-:W-:Y:S02]  /*5d60*/  ISETP.GE.U32.AND P0, PT, R4, 0x80, PT ;  /* 0x000000800400780c */ /* 0x000fe40003f06070 */
[C---:B------:R-:W-:Y:S02]  /*5d70*/  IADD3 R16, PT, PT, -R15.reuse, 0x13, RZ ;  /* 0x000000130f107810 */ /* 0x040fe40007ffe1ff */
[----:B------:R-:W-:-:S02]  /*5d80*/  IADD3 R19, PT, PT, -R15, 0xf, RZ ;  /* 0x0000000f0f137810 */ /* 0x000fc40007ffe1ff */
[----:B------:R-:W-:-:S04]  /*5d90*/  SEL R16, R16, 0x12, P0 ;  /* 0x0000001210107807 */ /* 0x000fc80000000000 */
[----:B------:R-:W-:-:S13]  /*5da0*/  ISETP.GE.AND P0, PT, R19, R16, PT ;  /* 0x000000101300720c */ /* 0x000fda0003f06270 */
[----:B------:R-:W-:Y:S05]  /*5db0*/  @P0 BRA `(.L_x_2395) ;  /* 0x0000000000980947 */ /* 0x000fea0003800000 */
[----:B------:R-:W0:Y:S01]  /*5dc0*/  LDC.64 R4, c[0x0][0x358] ;  /* 0x0000d600ff047b82 */ /* 0x000e220000000a00 */
[C---:B------:R-:W-:Y:S01]  /*5dd0*/  SHF.L.U64.HI R21, R8.reuse, 0xb, R9 ;  /* 0x0000000b08157819 */ /* 0x040fe20000010209 */
[----:B------:R-:W-:Y:S01]  /*5de0*/  HFMA2 R20, -RZ, RZ, 0, 0 ;  /* 0x00000000ff147431 */ /* 0x000fe200000001ff */
[----:B------:R-:W-:Y:S01]  /*5df0*/  BSSY.RECONVERGENT B4, `(.L_x_2396) ;  /* 0x0000021000047945 */ /* 0x000fe20003800200 */
[----:B------:R-:W-:Y:S01]  /*5e00*/  IMAD.SHL.U32 R17, R8, 0x800, RZ ;  /* 0x0000080008117824 */ /* 0x000fe200078e00ff */
[----:B------:R-:W-:Y:S02]  /*5e10*/  IADD3 R18, PT, PT, RZ, -R15, -R16 ;  /* 0x8000000fff127210 */ /* 0x000fe40007ffe810 */
[----:B------:R-:W-:Y:S02]  /*5e20*/  CS2R R10, SRZ ;  /* 0x00000000000a7805 */ /* 0x000fe4000001ff00 */
[----:B------:R-:W-:Y:S01]  /*5e30*/  LOP3.LUT R21, R21, 0x80000000, RZ, 0xfc, !PT ;  /* 0x8000000015157812 */ /* 0x000fe200078efcff */
[----:B------:R-:W1:Y:S06]  /*5e40*/  LDC.64 R6, c[0x4][0x168] ;  /* 0x01005a00ff067b82 */ /* 0x000e6c0000000a00 */
.L_x_2397:
[----:B0-----:R-:W-:Y:S01]  /*5e50*/  R2UR UR4, R4 ;  /* 0x00000000040472ca */ /* 0x001fe200000e0000 */
[----:B-1----:R-:W-:Y:S01]  /*5e60*/  IMAD.WIDE R8, R19, 0x8, R6 ;  /* 0x0000000813087825 */ /* 0x002fe200078e0206 */
[----:B------:R-:W-:-:S13]  /*5e70*/  R2UR UR5, R5 ;  /* 0x00000000050572ca */ /* 0x000fda00000e0000 */
[----:B------:R-:W2:Y:S01]  /*5e80*/  LDG.E.64.CONSTANT R8, desc[UR4][R8.64] ;  /* 0x0000000408087981 */ /* 0x000ea2000c1e9b00 */
[----:B------:R-:W-:Y:S01]  /*5e90*/  VIADD R18, R18, 0x1 ;  /* 0x0000000112127836 */ /* 0x000fe20000000000 */
[----:B------:R-:W-:Y:S01]  /*5ea0*/  IADD3 R19, PT, PT, R19, 0x1, RZ ;  /* 0x0000000113137810 */ /* 0x000fe20007ffe0ff */
[----:B--2---:R-:W-:-:S04]  /*5eb0*/  IMAD.WIDE.U32 R10, P2, R8, R17, R10 ;  /* 0x00000011080a7225 */ /* 0x004fc8000784000a */
[----:B------:R-:W-:Y:S02]  /*5ec0*/  IMAD R25, R8, R21, RZ ;  /* 0x0000001508197224 */ /* 0x000fe400078e02ff */
[CC--:B------:R-:W-:Y:S02]  /*5ed0*/  IMAD R22, R9.reuse, R17.reuse, RZ ;  /* 0x0000001109167224 */ /* 0x0c0fe400078e02ff */
[----:B------:R-:W-:Y:S01]  /*5ee0*/  IMAD.HI.U32 R24, R9, R17, RZ ;  /* 0x0000001109187227 */ /* 0x000fe200078e00ff */
[----:B------:R-:W-:-:S03]  /*5ef0*/  IADD3 R11, P0, PT, R25, R11, RZ ;  /* 0x0000000b190b7210 */ /* 0x000fc60007f1e0ff */
[----:B------:R-:W-:Y:S01]  /*5f00*/  IMAD R25, R20, 0x8, R1 ;  /* 0x0000000814197824 */ /* 0x000fe200078e0201 */
[----:B------:R-:W-:Y:S01]  /*5f10*/  IADD3 R11, P1, PT, R22, R11, RZ ;  /* 0x0000000b160b7210 */ /* 0x000fe20007f3e0ff */
[----:B------:R-:W-:-:S04]  /*5f20*/  IMAD.HI.U32 R22, R8, R21, RZ ;  /* 0x0000001508167227 */ /* 0x000fc800078e00ff */
[CC--:B------:R-:W-:Y:S01]  /*5f30*/  IMAD.HI.U32 R8, R9.reuse, R21.reuse, RZ ;  /* 0x0000001509087227 */ /* 0x0c0fe200078e00ff */
[----:B------:R-:W-:Y:S01]  /*5f40*/  IADD3.X R27, PT, PT, R22, RZ, RZ, P2, !PT ;  /* 0x000000ff161b7210 */ /* 0x000fe200017fe4ff */
[----:B------:R0:W-:Y:S02]  /*5f50*/  STL.64 [R25], R10 ;  /* 0x0000000a19007387 */ /* 0x0001e40000100a00 */
[----:B------:R-:W-:Y:S01]  /*5f60*/  IMAD R9, R9, R21, RZ ;  /* 0x0000001509097224 */ /* 0x000fe200078e02ff */
[----:B------:R-:W-:Y:S01]  /*5f70*/  IADD3.X R24, P0, PT, R24, R27, RZ, P0, !PT ;  /* 0x0000001b18187210 */ /* 0x000fe2000071e4ff */
[----:B------:R-:W-:-:S03]  /*5f80*/  VIADD R20, R20, 0x1 ;  /* 0x0000000114147836 */ /* 0x000fc60000000000 */
[----:B------:R-:W-:Y:S02]  /*5f90*/  IADD3.X R8, PT, PT, R8, RZ, RZ, P0, !PT ;  /* 0x000000ff08087210 */ /* 0x000fe400007fe4ff */
[----:B------:R-:W-:Y:S02]  /*5fa0*/  ISETP.NE.AND P0, PT, R18, -0xf, PT ;  /* 0xfffffff11200780c */ /* 0x000fe40003f05270 */
[----:B------:R-:W-:-:S04]  /*5fb0*/  IADD3.X R24, P1, PT, R9, R24, RZ, P1, !PT ;  /* 0x0000001809187210 */ /* 0x000fc80000f3e4ff */
[----:B0-----:R-:W-:Y:S01]  /*5fc0*/  MOV R10, R24 ;  /* 0x00000018000a7202 */ /* 0x001fe20000000f00 */
[----:B------:R-:W-:-:S04]  /*5fd0*/  IMAD.X R9, RZ, RZ, R8, P1 ;  /* 0x000000ffff097224 */ /* 0x000fc800008e0608 */
[----:B------:R-:W-:Y:S02]  /*5fe0*/  IMAD.MOV.U32 R11, RZ, RZ, R9 ;  /* 0x000000ffff0b7224 */ /* 0x000fe400078e0009 */
[----:B------:R-:W-:Y:S05]  /*5ff0*/  @P0 BRA `(.L_x_2397) ;  /* 0xfffffffc00940947 */ /* 0x000fea000383ffff */
[----:B------:R-:W-:Y:S05]  /*6000*/  BSYNC.RECONVERGENT B4 ;  /* 0x0000000000047941 */ /* 0x000fea0003800200 */
.L_x_2396:
[----:B------:R-:W-:-:S07]  /*6010*/  MOV R19, R16 ;  /* 0x0000001000137202 */ /* 0x000fce0000000f00 */
.L_x_2395:
[----:B------:R-:W-:Y:S05]  /*6020*/  BSYNC.RECONVERGENT B3 ;  /* 0x0000000000037941 */ /* 0x000fea0003800200 */
.L_x_2394:
[----:B------:R-:W-:Y:S01]  /*6030*/  LOP3.LUT P0, R25, R14, 0x3f, RZ, 0xc0, !PT ;  /* 0x0000003f0e197812 */ /* 0x000fe2000780c0ff */
[----:B------:R-:W-:-:S05]  /*6040*/  IMAD.IADD R4, R15, 0x1, R19 ;  /* 0x000000010f047824 */ /* 0x000fca00078e0213 */
[----:B------:R-:W-:-:S05]  /*6050*/  LEA R27, R4, R1, 0x3 ;  /* 0x00000001041b7211 */ /* 0x000fca00078e18ff */
        /* <DEDUP_REMOVED lines=8> */
[CC--:B---3--:R-:W-:Y:S02]  /*60e0*/  @P0 SHF.L.U32 R14, R6.reuse, R25.reuse, RZ ;  /* 0x00000019060e0219 */ /* 0x0c8fe400000006ff */
[----:B------:R-:W-:Y:S02]  /*60f0*/  @P0 SHF.R.U64 R9, R9, R8, R15 ;  /* 0x0000000809090219 */ /* 0x000fe4000000120f */
[--C-:B------:R-:W-:Y:S02]  /*6100*/  @P0 SHF.R.U32.HI R21, RZ, 0x1, R7.reuse ;  /* 0x00000001ff150819 */ /* 0x100fe40000011607 */
[C-C-:B------:R-:W-:Y:S02]  /*6110*/  @P0 SHF.R.U64 R19, R6.reuse, 0x1, R7.reuse ;  /* 0x0000000106130819 */ /* 0x140fe40000001207 */
[----:B------:R-:W-:-:S02]  /*6120*/  @P0 SHF.L.U64.HI R17, R6, R25, R7 ;  /* 0x0000001906110219 */ /* 0x000fc40000010207 */
[-C--:B0-----:R-:W-:Y:S02]  /*6130*/  @P0 SHF.R.U32.HI R10, RZ, R8.reuse, R15 ;  /* 0x00000008ff0a0219 */ /* 0x081fe4000001160f */
[----:B------:R-:W-:Y:S02]  /*6140*/  @P0 LOP3.LUT R6, R14, R9, RZ, 0xfc, !PT ;  /* 0x000000090e060212 */ /* 0x000fe400078efcff */
[-C--:B----4-:R-:W-:Y:S02]  /*6150*/  @P0 SHF.L.U32 R11, R4, R25.reuse, RZ ;  /* 0x00000019040b0219 */ /* 0x090fe400000006ff */
[--C-:B------:R-:W-:Y:S02]  /*6160*/  @P0 SHF.R.U64 R16, R19, R8, R21.reuse ;  /* 0x0000000813100219 */ /* 0x100fe40000001215 */
[----:B------:R-:W-:Y:S02]  /*6170*/  @P0 LOP3.LUT R7, R17, R10, RZ, 0xfc, !PT ;  /* 0x0000000a11070212 */ /* 0x000fe400078efcff */
[----:B------:R-:W-:Y:S01]  /*6180*/  @P0 SHF.R.U32.HI R21, RZ, R8, R21 ;  /* 0x00000008ff150219 */ /* 0x000fe20000011615 */
[----:B------:R-:W-:Y:S01]  /*6190*/  IMAD.SHL.U32 R8, R6, 0x4, RZ ;  /* 0x0000000406087824 */ /* 0x000fe200078e00ff */
[----:B------:R-:W-:-:S02]  /*61a0*/  @P0 SHF.L.U64.HI R10, R4, R25, R5 ;  /* 0x00000019040a0219 */ /* 0x000fc40000010205 */
[----:B------:R-:W-:Y:S02]  /*61b0*/  @P0 LOP3.LUT R4, R11, R16, RZ, 0xfc, !PT ;  /* 0x000000100b040212 */ /* 0x000fe400078efcff */
[----:B------:R-:W-:Y:S02]  /*61c0*/  SHF.L.U64.HI R15, R6, 0x2, R7 ;  /* 0x00000002060f7819 */ /* 0x000fe40000010207 */
[----:B------:R-:W-:Y:S02]  /*61d0*/  @P0 LOP3.LUT R5, R10, R21, RZ, 0xfc, !PT ;  /* 0x000000150a050212 */ /* 0x000fe400078efcff */
[----:B------:R-:W-:Y:S02]  /*61e0*/  SHF.L.W.U32.HI R7, R7, 0x2, R4 ;  /* 0x0000000207077819 */ /* 0x000fe40000010e04 */
[----:B------:R-:W-:Y:S02]  /*61f0*/  IADD3 RZ, P0, PT, RZ, -R8, RZ ;  /* 0x80000008ffff7210 */ /* 0x000fe40007f1e0ff */
[----:B------:R-:W-:-:S02]  /*6200*/  LOP3.LUT R6, RZ, R15, RZ, 0x33, !PT ;  /* 0x0000000fff067212 */ /* 0x000fc400078e33ff */
[----:B------:R-:W-:Y:S02]  /*6210*/  SHF.L.W.U32.HI R4, R4, 0x2, R5 ;  /* 0x0000000204047819 */ /* 0x000fe40000010e05 */
[----:B------:R-:W-:Y:S02]  /*6220*/  LOP3.LUT R9, RZ, R7, RZ, 0x33, !PT ;  /* 0x00000007ff097212 */ /* 0x000fe400078e33ff */
[----:B------:R-:W-:Y:S02]  /*6230*/  IADD3.X R10, P0, PT, RZ, R6, RZ, P0, !PT ;  /* 0x00000006ff0a7210 */ /* 0x000fe4000071e4ff */
[----:B------:R-:W-:Y:S02]  /*6240*/  LOP3.LUT R6, RZ, R4, RZ, 0x33, !PT ;  /* 0x00000004ff067212 */ /* 0x000fe400078e33ff */
[----:B------:R-:W-:Y:S02]  /*6250*/  ISETP.GT.U32.AND P2, PT, R7, -0x1, PT ;  /* 0xffffffff0700780c */ /* 0x000fe40003f44070 */
[----:B------:R-:W-:-:S02]  /*6260*/  IADD3.X R14, P1, PT, RZ, R9, RZ, P0, !PT ;  /* 0x00000009ff0e7210 */ /* 0x000fc4000073e4ff */
[C---:B------:R-:W-:Y:S02]  /*6270*/  ISETP.GT.AND.EX P0, PT, R4.reuse, -0x1, PT, P2 ;  /* 0xffffffff0400780c */ /* 0x040fe40003f04320 */
[----:B------:R-:W-:Y:S02]  /*6280*/  IADD3.X R9, PT, PT, RZ, R6, RZ, P1, !PT ;  /* 0x00000006ff097210 */ /* 0x000fe40000ffe4ff */
[----:B------:R-:W-:Y:S02]  /*6290*/  SEL R15, R15, R10, P0 ;  /* 0x0000000a0f0f7207 */ /* 0x000fe40000000000 */
[----:B------:R-:W-:Y:S02]  /*62a0*/  SEL R6, R4, R9, P0 ;  /* 0x0000000904067207 */ /* 0x000fe40000000000 */
[----:B------:R-:W-:Y:S02]  /*62b0*/  SEL R9, R7, R14, P0 ;  /* 0x0000000e07097207 */ /* 0x000fe40000000000 */
[----:B------:R-:W-:-:S03]  /*62c0*/  ISETP.NE.U32.AND P1, PT, R6, RZ, PT ;  /* 0x000000ff0600720c */ /* 0x000fc60003f25070 */
[----:B------:R-:W-:Y:S02]  /*62d0*/  @!P0 IADD3 R8, PT, PT, -R8, RZ, RZ ;  /* 0x000000ff08088210 */ /* 0x000fe40007ffe1ff */
[----:B------:R-:W-:-:S06]  /*62e0*/  SEL R11, R9, R6, !P1 ;  /* 0x00000006090b7207 */ /* 0x000fcc0004800000 */
        /* <DEDUP_REMOVED lines=16> */
.L_x_2399:
[----:B------:R-:W-:Y:S05]  /*63f0*/  BSYNC.RECONVERGENT B3 ;  /* 0x0000000000037941 */ /* 0x000fea0003800200 */
.L_x_2398:
[----:B------:R-:W-:-:S04]  /*6400*/  IMAD.WIDE.U32 R10, R9, 0x2168c235, RZ ;  /* 0x2168c235090a7825 */ /* 0x000fc800078e00ff */
[----:B------:R-:W-:Y:S02]  /*6410*/  HFMA2 R15, -RZ, RZ, 0, 0 ;  /* 0x00000000ff0f7431 */ /* 0x000fe400000001ff */
[----:B------:R-:W-:Y:S01]  /*6420*/  IMAD.MOV.U32 R14, RZ, RZ, R11 ;  /* 0x000000ffff0e7224 */ /* 0x000fe200078e000b */
[----:B------:R-:W-:Y:S01]  /*6430*/  IADD3 RZ, P1, PT, R10, R10, RZ ;  /* 0x0000000a0aff7210 */ /* 0x000fe20007f3e0ff */
[----:B------:R-:W-:-:S04]  /*6440*/  IMAD.HI.U32 R11, R6, -0x36f0255e, RZ ;  /* 0xc90fdaa2060b7827 */ /* 0x000fc800078e00ff */
[----:B------:R-:W-:-:S04]  /*6450*/  IMAD.WIDE.U32 R8, R9, -0x36f0255e, R14 ;  /* 0xc90fdaa209087825 */ /* 0x000fc800078e000e */
[C---:B------:R-:W-:Y:S02]  /*6460*/  IMAD R15, R6.reuse, -0x36f0255e, RZ ;  /* 0xc90fdaa2060f7824 */ /* 0x040fe400078e02ff */
[----:B------:R-:W-:-:S04]  /*6470*/  IMAD.WIDE.U32 R8, P2, R6, 0x2168c235, R8 ;  /* 0x2168c23506087825 */ /* 0x000fc80007840008 */
[----:B------:R-:W-:Y:S01]  /*6480*/  IMAD.X R6, RZ, RZ, R11, P2 ;  /* 0x000000ffff067224 */ /* 0x000fe200010e060b */
[----:B------:R-:W-:Y:S02]  /*6490*/  IADD3 R9, P2, PT, R15, R9, RZ ;  /* 0x000000090f097210 */ /* 0x000fe40007f5e0ff */
[----:B------:R-:W-:Y:S02]  /*64a0*/  IADD3.X RZ, P1, PT, R8, R8, RZ, P1, !PT ;  /* 0x0000000808ff7210 */ /* 0x000fe40000f3e4ff */
[----:B------:R-:W-:Y:S02]  /*64b0*/  IADD3.X R6, PT, PT, RZ, R6, RZ, P2, !PT ;  /* 0x00000006ff067210 */ /* 0x000fe400017fe4ff */
[C---:B------:R-:W-:Y:S02]  /*64c0*/  ISETP.GT.U32.AND P3, PT, R9.reuse, RZ, PT ;  /* 0x000000ff0900720c */ /* 0x040fe40003f64070 */
[----:B------:R-:W-:Y:S02]  /*64d0*/  IADD3.X R8, P2, PT, R9, R9, RZ, P1, !PT ;  /* 0x0000000909087210 */ /* 0x000fe40000f5e4ff */
[----:B------:R-:W-:-:S03]  /*64e0*/  ISETP.GT.AND.EX P1, PT, R6, RZ, PT, P3 ;  /* 0x000000ff0600720c */ /* 0x000fc60003f24330 */
[----:B------:R-:W-:Y:S01]  /*64f0*/  IMAD.X R11, R6, 0x1, R6, P2 ;  /* 0x00000001060b7824 */ /* 0x000fe200010e0606 */
[----:B------:R-:W-:-:S04]  /*6500*/  SEL R8, R8, R9, P1 ;  /* 0x0000000908087207 */ /* 0x000fc80000800000 */
[----:B------:R-:W-:Y:S02]  /*6510*/  SEL R9, R11, R6, P1 ;  /* 0x000000060b097207 */ /* 0x000fe40000800000 */
[----:B------:R-:W-:Y:S02]  /*6520*/  IADD3 R8, P2, PT, R8, 0x1, RZ ;  /* 0x0000000108087810 */ /* 0x000fe40007f5e0ff */
[----:B------:R-:W-:Y:S02]  /*6530*/  SEL R6, RZ, 0xffffffff, !P1 ;  /* 0xffffffffff067807 */ /* 0x000fe40004800000 */
[----:B------:R-:W-:Y:S02]  /*6540*/  IADD3.X R9, PT, PT, RZ, R9, RZ, P2, !PT ;  /* 0x00000009ff097210 */ /* 0x000fe400017fe4ff */
[----:B------:R-:W-:Y:S01]  /*6550*/  LOP3.LUT P1, R13, R13, 0x80000000, RZ, 0xc0, !PT ;  /* 0x800000000d0d7812 */ /* 0x000fe2000782c0ff */
[----:B------:R-:W-:Y:S01]  /*6560*/  IMAD.IADD R6, R6, 0x1, -R7 ;  /* 0x0000000106067824 */ /* 0x000fe200078e0a07 */
[----:B------:R-:W-:-:S02]  /*6570*/  SHF.R.U64 R8, R8, 0xa, R9 ;  /* 0x0000000a08087819 */ /* 0x000fc40000001209 */
[----:B------:R-:W-:Y:S02]  /*6580*/  SHF.R.U32.HI R7, RZ, 0x1e, R5 ;  /* 0x0000001eff077819 */ /* 0x000fe40000011605 */
[----:B------:R-:W-:Y:S02]  /*6590*/  IADD3 R8, P2, PT, R8, 0x1, RZ ;  /* 0x0000000108087810 */ /* 0x000fe40007f5e0ff */
[----:B------:R-:W-:Y:S02]  /*65a0*/  SHF.L.U32 R6, R6, 0x14, RZ ;  /* 0x0000001406067819 */ /* 0x000fe400000006ff */
[----:B------:R-:W-:Y:S02]  /*65b0*/  LEA.HI.X R9, R9, RZ, RZ, 0x16, P2 ;  /* 0x000000ff09097211 */ /* 0x000fe400010fb4ff */
[----:B------:R-:W-:Y:S02]  /*65c0*/  LEA.HI R4, R4, R7, RZ, 0x1 ;  /* 0x0000000704047211 */ /* 0x000fe400078f08ff */
[----:B------:R-:W-:-:S02]  /*65d0*/  SHF.R.U64 R8, R8, 0x1, R9 ;  /* 0x0000000108087819 */ /* 0x000fc40000001209 */
[----:B------:R-:W-:Y:S01]  /*65e0*/  SHF.R.U32.HI R5, RZ, 0x1, R9 ;  /* 0x00000001ff057819 */ /* 0x000fe20000011609 */
[----:B------:R-:W-:Y:S01]  /*65f0*/  @P1 IMAD.MOV R4, RZ, RZ, -R4 ;  /* 0x000000ffff041224 */ /* 0x000fe200078e0a04 */
[----:B------:R-:W-:Y:S02]  /*6600*/  IADD3 R8, P2, P3, RZ, RZ, R8 ;  /* 0x000000ffff087210 */ /* 0x000fe40007b5e008 */
[----:B------:R-:W-:Y:S02]  /*6610*/  @!P0 LOP3.LUT R13, R13, 0x80000000, RZ, 0x3c, !PT ;  /* 0x800000000d0d8812 */ /* 0x000fe400078e3cff */
[----:B------:R-:W-:-:S04]  /*6620*/  IADD3.X R6, PT, PT, R6, 0x3fe00000, R5, P2, P3 ;  /* 0x3fe0000006067810 */ /* 0x000fc800017e6405 */
[----:B------:R-:W-:-:S07]  /*6630*/  LOP3.LUT R9, R6, R13, RZ, 0xfc, !PT ;  /* 0x0000000d06097212 */ /* 0x000fce00078efcff */
.L_x_2393:
[----:B------:R-:W-:Y:S01]  /*6640*/  IMAD.MOV.U32 R13, RZ, RZ, 0x0 ;  /* 0x00000000ff0d7424 */ /* 0x000fe200078e00ff */
[----:B------:R-:W-:-:S03]  /*6650*/  MOV R6, R4 ;  /* 0x0000000400067202 */ /* 0x000fc60000000f00 */
[----:B------:R-:W-:Y:S05]  /*6660*/  RET.REL.NODEC R12 `(_ZN2at6native18elementwise_kernelILi128ELi2EZNS0_22gpu_kernel_impl_nocastIZZZNS0_15tan_kernel_cudaERNS_18TensorIteratorBaseEENKUlvE0_clEvENKUlvE_clEvEUldE_EEvS4_RKT_EUliE_EEviT1_) ;  /* 0xffffff980c647950 */ /* 0x000fea0003c3ffff */
.L_x_2400:
        /* <DEDUP_REMOVED lines=9> */
.L_x_6566:


//--------------------- .text._ZN2at6native27unrolled_elementwise_kernelIZZZNS0_15tan_kernel_cudaERNS_18TensorIteratorBaseEENKUlvE0_clEvENKUlvE_clEvEUldE_St5arrayIPcLm2EELi4E23TrivialOffsetCalculatorILi1EjESB_NS0_6memory15LoadWithoutCastENSC_16StoreWithoutCastEEEviT_T0_T2_T3_T4_T5_ --------------------------
	.section	.text._ZN2at6native27unrolled_elementwise_kernelIZZZNS0_15tan_kernel_cudaERNS_18TensorIteratorBaseEENKUlvE0_clEvENKUlvE_clEvEUldE_St5arrayIPcLm2EELi4E23TrivialOffsetCalculatorILi1EjESB_NS0_6memory15LoadWithoutCastENSC_16StoreWithoutCastEEEviT_T0_T2_T3_T4_T5_,"ax",@progbits
	.align	128
        .global         _ZN2at6native27unrolled_elementwise_kernelIZZZNS0_15tan_kernel_cudaERNS_18TensorIteratorBaseEENKUlvE0_clEvENKUlvE_clEvEUldE_St5arrayIPcLm2EELi4E23TrivialOffsetCalculatorILi1EjESB_NS0_6memory15LoadWithoutCastENSC_16StoreWithoutCastEEEviT_T0_T2_T3_T4_T5_
        .type           _ZN2at6native27unrolled_elementwise_kernelIZZZNS0_15tan_kernel_cudaERNS_18TensorIteratorBaseEENKUlvE0_clEvENKUlvE_clEvEUldE_St5arrayIPcLm2EELi4E23TrivialOffsetCalculatorILi1EjESB_NS0_6memory15LoadWithoutCastENSC_16StoreWithoutCastEEEviT_T0_T2_T3_T4_T5_,@function
        .size           _ZN2at6native27unrolled_elementwise_kernelIZZZNS0_15tan_kernel_cudaERNS_18TensorIteratorBaseEENKUlvE0_clEvENKUlvE_clEvEUldE_St5arrayIPcLm2EELi4E23TrivialOffsetCalculatorILi1EjESB_NS0_6memory15LoadWithoutCastENSC_16StoreWithoutCastEEEviT_T0_T2_T3_T4_T5_,(.L_x_6567 - _ZN2at6native27unrolled_elementwise_kernelIZZZNS0_15tan_kernel_cudaERNS_18TensorIteratorBaseEENKUlvE0_clEvENKUlvE_clEvEUldE_St5arrayIPcLm2EELi4E23TrivialOffsetCalculatorILi1EjESB_NS0_6memory15LoadWithoutCastENSC_16StoreWithoutCastEEEviT_T0_T2_T3_T4_T5_)
        .other          _ZN2at6native27unrolled_elementwise_kernelIZZZNS0_15tan_kernel_cudaERNS_18TensorIteratorBaseEENKUlvE0_clEvENKUlvE_clEvEUldE_St5arrayIPcLm2EELi4E23TrivialOffsetCalculatorILi1EjESB_NS0_6memory15LoadWithoutCastENSC_16StoreWithoutCastEEEviT_T0_T2_T3_T4_T5_,@"STO_CUDA_ENTRY STV_DEFAULT"
_ZN2at6native27unrolled_elementwise_kernelIZZZNS0_15tan_kernel_cudaERNS_18TensorIteratorBaseEENKUlvE0_clEvENKUlvE_clEvEUldE_St5arrayIPcLm2EELi4E23TrivialOffsetCalculatorILi1EjESB_NS0_6memory15LoadWithoutCastENSC_16StoreWithoutCastEEEviT_T0_T2_T3_T4_T5_:
.text._ZN2at6native27unrolled_elementwise_kernelIZZZNS0_15tan_kernel_cudaERNS_18TensorIteratorBaseEENKUlvE0_clEvENKUlvE_clEvEUldE_St5arrayIPcLm2EELi4E23TrivialOffsetCalculatorILi1EjESB_NS0_6memory15LoadWithoutCastENSC_16StoreWithoutCastEEEviT_T0_T2_T3_T4_T5_:
[----:B------:R-:W0:Y:S01]  /*0000*/  LDC R1, c[0x0][0x37c] ;  /* 0x0000df00ff017b82 */ /* 0x000e220000000800 */
[----:B------:R-:W1:Y:S07]  /*0010*/  S2R R2, SR_CTAID.X ;  /* 0x0000000000027919 */ /* 0x000e6e0000002500 */
[----:B------:R-:W1:Y:S01]  /*0020*/  LDC R3, c[0x0][0x380] ;  /* 0x0000e000ff037b82 */ /* 0x000e620000000800 */
[----:B------:R-:W2:Y:S01]  /*0030*/  LDCU.64 UR4, c[0x0][0x358] ;  /* 0x00006b00ff0477ac */ /* 0x000ea20008000a00 */
[----:B------:R-:W-:Y:S01]  /*0040*/  CS2R R18, SRZ ;  /* 0x0000000000127805 */ /* 0x000fe2000001ff00 */
[----:B------:R-:W3:Y:S01]  /*0050*/  S2R R0, SR_TID.X ;  /* 0x0000000000007919 */ /* 0x000ee20000002100 */
[----:B0-----:R-:W-:-:S02]  /*0060*/  VIADD R1, R1, 0xffffffd8 ;  /* 0xffffffd801017836 */ /* 0x001fc40000000000 */
[----:B-1----:R-:W-:Y:S02]  /*0070*/  IMAD R3, R2, -0x200, R3 ;  /* 0xfffffe0002037824 */ /* 0x002fe400078e0203 */
[----:B---3--:R-:W-:-:S03]  /*0080*/  IMAD.MOV.U32 R4, RZ, RZ, R0 ;  /* 0x000000ffff047224 */ /* 0x008fc600078e0000 */
[----:B------:R-:W-:-:S13]  /*0090*/  ISETP.GE.AND P0, PT, R0, R3, PT ;  /* 0x000000030000720c */ /* 0x000fda0003f06270 */
[----:B------:R-:W-:Y:S01]  /*00a0*/  @!P0 VIADD R0, R4, 0x80 ;  /* 0x0000008004008836 */ /* 0x000fe20000000000 */
[----:B------:R-:W0:Y:S01]  /*00b0*/  @!P0 LDC.64 R10, c[0x0][0x390] ;  /* 0x0000e400ff0a8b82 */ /* 0x000e220000000a00 */
[----:B------:R-:W-:-:S03]  /*00c0*/  @!P0 IMAD R5, R2, 0x200, R4 ;  /* 0x0000020002058824 */ /* 0x000fc600078e0204 */
[----:B------:R-:W-:-:S13]  /*00d0*/  ISETP.GE.AND P1, PT, R0, R3, PT ;  /* 0x000000030000720c */ /* 0x000fda0003f26270 */
[----:B------:R-:W-:Y:S01]  /*00e0*/  @!P1 IMAD R13, R2, 0x200, R0 ;  /* 0x00000200020d9824 */ /* 0x000fe200078e0200 */
[----:B------:R-:W1:Y:S01]  /*00f0*/  @!P1 LDC.64 R14, c[0x0][0x390] ;  /* 0x0000e400ff0e9b82 */ /* 0x000e620000000a00 */
[----:B------:R-:W-:-:S05]  /*0100*/  @!P1 VIADD R0, R0, 0x80 ;  /* 0x0000008000009836 */ /* 0x000fca0000000000 */
[----:B------:R-:W-:Y:S01]  /*0110*/  ISETP.GE.AND P3, PT, R0, R3, PT ;  /* 0x000000030000720c */ /* 0x000fe20003f66270 */
[----:B0-----:R-:W-:-:S12]  /*0120*/  @!P0 IMAD.WIDE.U32 R10, R5, 0x8, R10 ;  /* 0x00000008050a8825 */ /* 0x001fd800078e000a */
[----:B------:R-:W-:Y:S01]  /*0130*/  @!P3 IMAD R21, R2, 0x200, R0 ;  /* 0x000002000215b824 */ /* 0x000fe200078e0200 */
[----:B------:R-:W0:Y:S01]  /*0140*/  @!P3 LDC.64 R8, c[0x0][0x390] ;  /* 0x0000e400ff08bb82 */ /* 0x000e220000000a00 */
[----:B------:R-:W-:Y:S02]  /*0150*/  @!P3 VIADD R0, R0, 0x80 ;  /* 0x000000800000b836 */ /* 0x000fe40000000000 */
[----:B-1----:R-:W-:Y:S01]  /*0160*/  @!P1 IMAD.WIDE.U32 R14, R13, 0x8, R14 ;  /* 0x000000080d0e9825 */ /* 0x002fe200078e000e */
[----:B------:R-:W-:Y:S02]  /*0170*/  CS2R R12, SRZ ;  /* 0x00000000000c7805 */ /* 0x000fe4000001ff00 */
[----:B------:R-:W-:-:S04]  /*0180*/  ISETP.GE.AND P2, PT, R0, R3, PT ;  /* 0x000000030000720c */ /* 0x000fc80003f46270 */
[----:B--2---:R1:W5:Y:S09]  /*0190*/  @!P1 LDG.E.64 R12, desc[UR4][R14.64] ;  /* 0x000000040e0c9981 */ /* 0x004372000c1e1b00 */
[----:B------:R-:W2:Y:S01]  /*01a0*/  @!P2 LDC.64 R6, c[0x0][0x390] ;  /* 0x0000e400ff06ab82 */ /* 0x000ea20000000a00 */
[----:B------:R-:W-:-:S02]  /*01b0*/  @!P2 IMAD R17, R2, 0x200, R0 ;  /* 0x000002000211a824 */ /* 0x000fc400078e0200 */
[----:B0-----:R-:W-:Y:S01]  /*01c0*/  @!P3 IMAD.WIDE.U32 R20, R21, 0x8, R8 ;  /* 0x000000081514b825 */ /* 0x001fe200078e0008 */
[----:B------:R-:W-:-:S04]  /*01d0*/  CS2R R8, SRZ ;  /* 0x0000000000087805 */ /* 0x000fc8000001ff00 */
[----:B------:R1:W5:Y:S01]  /*01e0*/  @!P3 LDG.E.64 R18, desc[UR4][R20.64] ;  /* 0x000000041412b981 */ /* 0x000362000c1e1b00 */
[----:B--2---:R-:W-:Y:S01]  /*01f0*/  @!P2 IMAD.WIDE.U32 R16, R17, 0x8, R6 ;  /* 0x000000081110a825 */ /* 0x004fe200078e0006 */
[----:B------:R-:W-:-:S04]  /*0200*/  CS2R R6, SRZ ;  /* 0x0000000000067805 */ /* 0x000fc8000001ff00 */
[----:B------:R1:W5:Y:S04]  /*0210*/  @!P2 LDG.E.64 R8, desc[UR4][R16.64] ;  /* 0x000000041008a981 */ /* 0x000368000c1e1b00 */
[----:B------:R1:W5:Y:S01]  /*0220*/  @!P0 LDG.E.64 R6, desc[UR4][R10.64] ;  /* 0x000000040a068981 */ /* 0x000362000c1e1b00 */
[----:B------:R-:W-:Y:S01]  /*0230*/  ISETP.GE.AND P0, PT, R4, R3, PT ;  /* 0x000000030400720c */ /* 0x000fe20003f06270 */
[----:B------:R-:W-:-:S12]  /*0240*/  BSSY.RECONVERGENT B2, `(.L_x_2401) ;  /* 0x00000d5000027945 */ /* 0x000fd80003800200 */
[----:B-1----:R-:W-:Y:S05]  /*0250*/  @P0 BRA `(.L_x_2402) ;  /* 0x0000000c004c0947 */ /* 0x002fea0003800000 */
[----:B-----5:R-:W0:Y:S01]  /*0260*/  DSETP.NEU.AND P1, PT, |R6|, +INF , PT ;  /* 0x7ff000000600742a */ /* 0x020e220003f2d200 */
[----:B------:R-:W-:Y:S01]  /*0270*/  BSSY.RECONVERGENT B3, `(.L_x_2403) ;  /* 0x000003b000037945 */ /* 0x000fe20003800200 */
        /* <DEDUP_REMOVED lines=51> */
[----:B------:R-:W-:Y:S05]  /*05b0*/  CALL.REL.NOINC `($_ZN2at6native27unrolled_elementwise_kernelIZZZNS0_15tan_kernel_cudaERNS_18TensorIteratorBaseEENKUlvE0_clEvENKUlvE_clEvEUldE_St5arrayIPcLm2EELi4E23TrivialOffsetCalculatorILi1EjESB_NS0_6memory15LoadWithoutCastENSC_16StoreWithoutCastEEEviT_T0_T2_T3_T4_T5_$__internal_trig_reduction_slowpathd) ;  /* 0x0000003000f87944 */ /* 0x000fea0003c00000 */
[----:B------:R-:W-:Y:S02]  /*05c0*/  IMAD.MOV.U32 R10, RZ, RZ, R22 ;  /* 0x000000ffff0a7224 */ /* 0x000fe400078e0016 */
[----:B------:R-:W-:Y:S02]  /*05d0*/  IMAD.MOV.U32 R14, RZ, RZ, R16 ;  /* 0x000000ffff0e7224 */ /* 0x000fe400078e0010 */
[----:B------:R-:W-:-:S07]  /*05e0*/  IMAD.MOV.U32 R15, RZ, RZ, R17 ;  /* 0x000000ffff0f7224 */ /* 0x000fce00078e0011 */
.L_x_2406:
[----:B------:R-:W-:Y:S05]  /*05f0*/  BSYNC.RECONVERGENT B4 ;  /* 0x0000000000047941 */ /* 0x000fea0003800200 */
.L_x_2405:
[----:B------:R-:W-:-:S04]  /*0600*/  LOP3.LUT R10, R10, 0x1, RZ, 0xc0, !PT ;  /* 0x000000010a0a7812 */ /* 0x000fc800078ec0ff */
[----:B------:R-:W-:-:S13]  /*0610*/  ISETP.NE.U32.AND P0, PT, R10, 0x1, PT ;  /* 0x000000010a00780c */ /* 0x000fda0003f05070 */
.L_x_2404:
[----:B------:R-:W-:Y:S05]  /*0620*/  BSYNC.RECONVERGENT B3 ;  /* 0x0000000000037941 */ /* 0x000fea0003800200 */
.L_x_2403:
        /* <DEDUP_REMOVED lines=150> */
.L_x_2402:
[----:B------:R-:W-:Y:S05]  /*0f90*/  BSYNC.RECONVERGENT B2 ;  /* 0x0000000000027941 */ /* 0x000fea0003800200 */
.L_x_2401:
[----:B0----5:R-:W-:Y:S01]  /*0fa0*/  VIADD R6, R4, 0x80 ;  /* 0x0000008004067836 */ /* 0x021fe20000000000 */
[----:B------:R-:W-:Y:S04]  /*0fb0*/  BSSY.RECONVERGENT B2, `(.L_x_2407) ;  /* 0x00000d3000027945 */ /* 0x000fe80003800200 */
[----:B------:R-:W-:-:S13]  /*0fc0*/  ISETP.GE.AND P0, PT, R6, R3, PT ;  /* 0x000000030600720c */ /* 0x000fda0003f06270 */
[----:B------:R-:W-:Y:S05]  /*0fd0*/  @P0 BRA `(.L_x_2408) ;  /* 0x0000000c00400947 */ /* 0x000fea0003800000 */
[----:B------:R-:W0:Y:S01]  /*0fe0*/  DSETP.NEU.AND P0, PT, |R12|, +INF , PT ;  /* 0x7ff000000c00742a */ /* 0x000e220003f0d200 */
        /* <DEDUP_REMOVED lines=46> */
[----:B-1----:R-:W-:Y:S05]  /*12d0*/  CALL.REL.NOINC `($_ZN2at6native27unrolled_elementwise_kernelIZZZNS0_15tan_kernel_cudaERNS_18TensorIteratorBaseEENKUlvE0_clEvENKUlvE_clEvEUldE_St5arrayIPcLm2EELi4E23TrivialOffsetCalculatorILi1EjESB_NS0_6memory15LoadWithoutCastENSC_16StoreWithoutCastEEEviT_T0_T2_T3_T4_T5_$__internal_trig_reduction_slowpathd) ;  /* 0x0000002400b07944 */ /* 0x002fea0003c00000 */
[----:B------:R-:W-:Y:S02]  /*12e0*/  IMAD.MOV.U32 R0, RZ, RZ, R22 ;  /* 0x000000ffff007224 */ /* 0x000fe400078e0016 */
[----:B------:R-:W-:Y:S02]  /*12f0*/  IMAD.MOV.U32 R14, RZ, RZ, R16 ;  /* 0x000000ffff0e7224 */ /* 0x000fe400078e0010 */
[----:B------:R-:W-:-:S07]  /*1300*/  IMAD.MOV.U32 R15, RZ, RZ, R17 ;  /* 0x000000ffff0f7224 */ /* 0x000fce00078e0011 */
.L_x_2412:
[----:B------:R-:W-:Y:S05]  /*1310*/  BSYNC.RECONVERGENT B4 ;  /* 0x0000000000047941 */ /* 0x000fea0003800200 */
.L_x_2411:
[----:B------:R-:W-:-:S04]  /*1320*/  LOP3.LUT R0, R0, 0x1, RZ, 0xc0, !PT ;  /* 0x0000000100007812 */ /* 0x000fc800078ec0ff */
[----:B------:R-:W-:Y:S01]  /*1330*/  ISETP.NE.U32.AND P0, PT, R0, 0x1, PT ;  /* 0x000000010000780c */ /* 0x000fe20003f05070 */
[----:B------:R-:W-:-:S12]  /*1340*/  BRA `(.L_x_2413) ;  /* 0x0000000000087947 */ /* 0x000fd80003800000 */
.L_x_2410:
[----:B------:R0:W2:Y:S02]  /*1350*/  DMUL R14, RZ, R12 ;  /* 0x0000000cff0e7228 */ /* 0x0000a40000000000 */
[----:B0-2---:R-:W-:-:S13]  /*1360*/  PLOP3.LUT P0, PT, PT, PT, PT, 0x80, 0x8 ;  /* 0x000000000008781c */ /* 0x005fda0003f0f070 */
.L_x_2413:
[----:B------:R-:W-:Y:S05]  /*1370*/  BSYNC.RECONVERGENT B3 ;  /* 0x0000000000037941 */ /* 0x000fea0003800200 */
.L_x_2409:
        /* <DEDUP_REMOVED lines=111> */
[----:B0-2---:R-:W-:Y:S05]  /*1a70*/  @P0 BRA `(.L_x_2408) ;  /* 0x0000000000980947 */ /* 0x005fea0003800000 */
        /* <DEDUP_REMOVED lines=37> */
[----:B0-----:R0:W2:Y:S02]  /*1cd0*/  DFMA R12, -R20, R14, -R20 ;  /* 0x0000000e140c722b */ /* 0x0010a40000000914 */
.L_x_2408:
[----:B------:R-:W-:Y:S05]  /*1ce0*/  BSYNC.RECONVERGENT B2 ;  /* 0x0000000000027941 */ /* 0x000fea0003800200 */
.L_x_2407:
[----:B------:R-:W-:Y:S01]  /*1cf0*/  VIADD R0, R4, 0x100 ;  /* 0x0000010004007836 */ /* 0x000fe20000000000 */
[----:B------:R-:W-:Y:S04]  /*1d00*/  BSSY.RECONVERGENT B2, `(.L_x_2414) ;  /* 0x00000d3000027945 */ /* 0x000fe80003800200 */
[----:B------:R-:W-:-:S13]  /*1d10*/  ISETP.GE.AND P0, PT, R0, R3, PT ;  /* 0x000000030000720c */ /* 0x000fda0003f06270 */
[----:B------:R-:W-:Y:S05]  /*1d20*/  @P0 BRA `(.L_x_2415) ;  /* 0x0000000c00400947 */ /* 0x000fea0003800000 */
[----:B------:R-:W3:Y:S01]  /*1d30*/  DSETP.NEU.AND P0, PT, |R18|, +INF , PT ;  /* 0x7ff000001200742a */ /* 0x000ee20003f0d200 */
[----:B------:R-:W-:Y:S04]  /*1d40*/  BSSY.RECONVERGENT B3, `(.L_x_2416) ;  /* 0x0000038000037945 */ /* 0x000fe80003800200 */
[----:B---3--:R-:W-:Y:S05]  /*1d50*/  @!P0 BRA `(.L_x_2417) ;  /* 0x0000000000d08947 */ /* 0x008fea0003800000 */
        /* <DEDUP_REMOVED lines=8> */
[----:B------:R-:W3:Y:S01]  /*1de0*/  DMUL R16, R18, UR6 ;  /* 0x0000000612107c28 */ /* 0x000ee20008000000 */
[----:B------:R-:W-:-:S15]  /*1df0*/  UMOV UR6, 0x54442d18 ;  /* 0x54442d1800067882 */ /* 0x000fde0000000000 */
[----:B------:R-:W-:-:S15]  /*1e00*/  NOP ;  /* 0x0000000000007918 */ /* 0x000fde0000000000 */
[----:B------:R-:W-:-:S15]  /*1e10*/  NOP ;  /* 0x0000000000007918 */ /* 0x000fde0000000000 */
[----:B------:R-:W-:-:S15]  /*1e20*/  NOP ;  /* 0x0000000000007918 */ /* 0x000fde0000000000 */
[----:B------:R-:W-:-:S03]  /*1e30*/  NOP ;  /* 0x0000000000007918 */ /* 0x000fc60000000000 */
[----:B---3--:R-:W0:Y:S01]  /*1e40*/  F2I.F64 R0, R16 ;  /* 0x0000001000007311 */ /* 0x008e220000301100 */
        /* <DEDUP_REMOVED lines=29> */
[----:B-12---:R-:W-:Y:S05]  /*2020*/  CALL.REL.NOINC `($_ZN2at6native27unrolled_elementwise_kernelIZZZNS0_15tan_kernel_cudaERNS_18TensorIteratorBaseEENKUlvE0_clEvENKUlvE_clEvEUldE_St5arrayIPcLm2EELi4E23TrivialOffsetCalculatorILi1EjESB_NS0_6memory15LoadWithoutCastENSC_16StoreWithoutCastEEEviT_T0_T2_T3_T4_T5_$__internal_trig_reduction_slowpathd) ;  /* 0x00000018005c7944 */ /* 0x006fea0003c00000 */
[----:B------:R-:W-:Y:S02]  /*2030*/  IMAD.MOV.U32 R0, RZ, RZ, R22 ;  /* 0x000000ffff007224 */ /* 0x000fe400078e0016 */
[----:B------:R-:W-:Y:S02]  /*2040*/  IMAD.MOV.U32 R14, RZ, RZ, R16 ;  /* 0x000000ffff0e7224 */ /* 0x000fe400078e0010 */
[----:B------:R-:W-:-:S07]  /*2050*/  IMAD.MOV.U32 R15, RZ, RZ, R17 ;  /* 0x000000ffff0f7224 */ /* 0x000fce00078e0011 */
.L_x_2419:
[----:B------:R-:W-:Y:S05]  /*2060*/  BSYNC.RECONVERGENT B4 ;  /* 0x0000000000047941 */ /* 0x000fea0003800200 */
.L_x_2418:
[----:B------:R-:W-:-:S04]  /*2070*/  LOP3.LUT R0, R0, 0x1, RZ, 0xc0, !PT ;  /* 0x0000000100007812 */ /* 0x000fc800078ec0ff */
[----:B------:R-:W-:Y:S01]  /*2080*/  ISETP.NE.U32.AND P0, PT, R0, 0x1, PT ;  /* 0x000000010000780c */ /* 0x000fe20003f05070 */
[----:B------:R-:W-:-:S12]  /*2090*/  BRA `(.L_x_2420) ;  /* 0x0000000000087947 */ /* 0x000fd80003800000 */
.L_x_2417:
[----:B0-----:R0:W3:Y:S02]  /*20a0*/  DMUL R14, RZ, R18 ;  /* 0x00000012ff0e7228 */ /* 0x0010e40000000000 */
[----:B0--3--:R-:W-:-:S13]  /*20b0*/  PLOP3.LUT P0, PT, PT, PT, PT, 0x80, 0x8 ;  /* 0x000000000008781c */ /* 0x009fda0003f0f070 */
.L_x_2420:
[----:B------:R-:W-:Y:S05]  /*20c0*/  BSYNC.RECONVERGENT B3 ;  /* 0x0000000000037941 */ /* 0x000fea0003800200 */
.L_x_2416:
        /* <DEDUP_REMOVED lines=110> */
[----:B0-----:R3:W4:Y:S02]  /*27b0*/  DFMA R18, R20, R14, R14 ;  /* 0x0000000e1412722b */ /* 0x001724000000000e */
[----:B---34-:R-:W-:Y:S05]  /*27c0*/  @P0 BRA `(.L_x_2415) ;  /* 0x0000000000980947 */ /* 0x018fea0003800000 */
        /* <DEDUP_REMOVED lines=37> */
[----:B0-----:R3:W4:Y:S02]  /*2a20*/  DFMA R18, -R20, R14, -R20 ;  /* 0x0000000e1412722b */ /* 0x0017240000000914 */
.L_x_2415:
[----:B------:R-:W-:Y:S05]  /*2a30*/  BSYNC.RECONVERGENT B2 ;  /* 0x0000000000027941 */ /* 0x000fea0003800200 */
.L_x_2414:
[----:B------:R-:W-:Y:S01]  /*2a40*/  VIADD R0, R4, 0x180 ;  /* 0x0000018004007836 */ /* 0x000fe20000000000 */
[----:B------:R-:W-:Y:S04]  /*2a50*/  BSSY.RECONVERGENT B2, `(.L_x_2421) ;  /* 0x00000d3000027945 */ /* 0x000fe80003800200 */
[----:B------:R-:W-:-:S13]  /*2a60*/  ISETP.GE.AND P0, PT, R0, R3, PT ;  /* 0x000000030000720c */ /* 0x000fda0003f06270 */
[----:B------:R-:W-:Y:S05]  /*2a70*/  @P0 BRA `(.L_x_2422) ;  /* 0x0000000c00400947 */ /* 0x000fea0003800000 */
[----:B------:R-:W5:Y:S01]  /*2a80*/  DSETP.NEU.AND P0, PT, |R8|, +INF , PT ;  /* 0x7ff000000800742a */ /* 0x000f620003f0d200 */
[----:B------:R-:W-:Y:S04]  /*2a90*/  BSSY.RECONVERGENT B3, `(.L_x_2423) ;  /* 0x0000038000037945 */ /* 0x000fe80003800200 */
[----:B-----5:R-:W-:Y:S05]  /*2aa0*/  @!P0 BRA `(.L_x_2424) ;  /* 0x0000000000d08947 */ /* 0x020fea0003800000 */
        /* <DEDUP_REMOVED lines=8> */
[----:B------:R-:W5:Y:S01]  /*2b30*/  DMUL R16, R8, UR6 ;  /* 0x0000000608107c28 */ /* 0x000f620008000000 */
[----:B------:R-:W-:-:S15]  /*2b40*/  UMOV UR6, 0x54442d18 ;  /* 0x54442d1800067882 */ /* 0x000fde0000000000 */
[----:B------:R-:W-:-:S15]  /*2b50*/  NOP ;  /* 0x0000000000007918 */ /* 0x000fde0000000000 */
[----:B------:R-:W-:-:S15]  /*2b60*/  NOP ;  /* 0x0000000000007918 */ /* 0x000fde0000000000 */
[----:B------:R-:W-:-:S15]  /*2b70*/  NOP ;  /* 0x0000000000007918 */ /* 0x000fde0000000000 */
[----:B------:R-:W-:-:S03]  /*2b80*/  NOP ;  /* 0x0000000000007918 */ /* 0x000fc60000000000 */
[----:B-----5:R-:W0:Y:S01]  /*2b90*/  F2I.F64 R0, R16 ;  /* 0x0000001000007311 */ /* 0x020e220000301100 */
        /* <DEDUP_REMOVED lines=29> */
[----:B-12-4-:R-:W-:Y:S05]  /*2d70*/  CALL.REL.NOINC `($_ZN2at6native27unrolled_elementwise_kernelIZZZNS0_15tan_kernel_cudaERNS_18TensorIteratorBaseEENKUlvE0_clEvENKUlvE_clEvEUldE_St5arrayIPcLm2EELi4E23TrivialOffsetCalculatorILi1EjESB_NS0_6memory15LoadWithoutCastENSC_16StoreWithoutCastEEEviT_T0_T2_T3_T4_T5_$__internal_trig_reduction_slowpathd) ;  /* 0x0000000c00087944 */ /* 0x016fea0003c00000 */
[----:B------:R-:W-:Y:S02]  /*2d80*/  IMAD.MOV.U32 R0, RZ, RZ, R22 ;  /* 0x000000ffff007224 */ /* 0x000fe400078e0016 */
[----:B------:R-:W-:Y:S02]  /*2d90*/  IMAD.MOV.U32 R14, RZ, RZ, R16 ;  /* 0x000000ffff0e7224 */ /* 0x000fe400078e0010 */
[----:B------:R-:W-:-:S07]  /*2da0*/  IMAD.MOV.U32 R15, RZ, RZ, R17 ;  /* 0x000000ffff0f7224 */ /* 0x000fce00078e0011 */
.L_x_2426:
[----:B------:R-:W-:Y:S05]  /*2db0*/  BSYNC.RECONVERGENT B4 ;  /* 0x0000000000047941 */ /* 0x000fea0003800200 */
.L_x_2425:
[----:B------:R-:W-:-:S04]  /*2dc0*/  LOP3.LUT R0, R0, 0x1, RZ, 0xc0, !PT ;  /* 0x0000000100007812 */ /* 0x000fc800078ec0ff */
[----:B------:R-:W-:Y:S01]  /*2dd0*/  ISETP.NE.U32.AND P0, PT, R0, 0x1, PT ;  /* 0x000000010000780c */ /* 0x000fe20003f05070 */
[----:B------:R-:W-:-:S12]  /*2de0*/  BRA `(.L_x_2427) ;  /* 0x0000000000087947 */ /* 0x000fd80003800000 */
.L_x_2424:
[----:B0--3--:R0:W3:Y:S02]  /*2df0*/  DMUL R14, RZ, R8 ;  /* 0x00000008ff0e7228 */ /* 0x0090e40000000000 */
[----:B0--3--:R-:W-:-:S13]  /*2e00*/  PLOP3.LUT P0, PT, PT, PT, PT, 0x80, 0x8 ;  /* 0x000000000008781c */ /* 0x009fda0003f0f070 */
.L_x_2427:
[----:B------:R-:W-:Y:S05]  /*2e10*/  BSYNC.RECONVERGENT B3 ;  /* 0x0000000000037941 */ /* 0x000fea0003800200 */
.L_x_2423:
        /* <DEDUP_REMOVED lines=150> */
.L_x_2422:
[----:B------:R-:W-:Y:S05]  /*3780*/  BSYNC.RECONVERGENT B2 ;  /* 0x0000000000027941 */ /* 0x000fea0003800200 */
.L_x_2421:
[----:B------:R-:W-:Y:S01]  /*3790*/  ISETP.GE.AND P0, PT, R4, R3, PT ;  /* 0x000000030400720c */ /* 0x000fe20003f06270 */
[----:B------:R-:W-:Y:S04]  /*37a0*/  BSSY.RECONVERGENT B0, `(.L_x_2428) ;  /* 0x0000017000007945 */ /* 0x000fe80003800200 */
[----:B------:R-:W-:Y:S08]  /*37b0*/  BSSY.RELIABLE B1, `(.L_x_2429) ;  /* 0x000000f000017945 */ /* 0x000ff00003800100 */
[----:B------:R-:W-:Y:S05]  /*37c0*/  @P0 BRA `(.L_x_2430) ;  /* 0x0000000000340947 */ /* 0x000fea0003800000 */
[----:B0--3--:R-:W0:Y:S01]  /*37d0*/  LDC.64 R14, c[0x0][0x388] ;  /* 0x0000e200ff0e7b82 */ /* 0x009e220000000a00 */
[----:B------:R-:W-:Y:S02]  /*37e0*/  IMAD R5, R2, 0x200, R4 ;  /* 0x0000020002057824 */ /* 0x000fe400078e0204 */
[----:B------:R-:W-:-:S05]  /*37f0*/  IMAD.MOV.U32 R4, RZ, RZ, R6 ;  /* 0x000000ffff047224 */ /* 0x000fca00078e0006 */
[----:B------:R-:W-:-:S13]  /*3800*/  ISETP.GE.AND P0, PT, R4, R3, PT ;  /* 0x000000030400720c */ /* 0x000fda0003f06270 */
[----:B------:R-:W-:Y:S05]  /*3810*/  @P0 BREAK.RELIABLE B1 ;  /* 0x0000000000010942 */ /* 0x000fea0003800100 */
[----:B0-----:R-:W-:-:S05]  /*3820*/  IMAD.WIDE.U32 R14, R5, 0x8, R14 ;  /* 0x00000008050e7825 */ /* 0x001fca00078e000e */
[----:B-1----:R0:W-:Y:S01]  /*3830*/  STG.E.64 desc[UR4][R14.64], R10 ;  /* 0x0000000a0e007986 */ /* 0x0021e2000c101b04 */
[----:B------:R-:W-:Y:S05]  /*3840*/  @P0 BRA `(.L_x_2431) ;  /* 0x0000000000300947 */ /* 0x000fea0003800000 */
[----:B------:R-:W1:Y:S01]  /*3850*/  LDC.64 R6, c[0x0][0x388] ;  /* 0x0000e200ff067b82 */ /* 0x000e620000000a00 */
[----:B------:R-:W-:Y:S02]  /*3860*/  IMAD R5, R2, 0x200, R4 ;  /* 0x0000020002057824 */ /* 0x000fe400078e0204 */
[----:B------:R-:W-:Y:S02]  /*3870*/  VIADD R4, R4, 0x80 ;  /* 0x0000008004047836 */ /* 0x000fe40000000000 */
[----:B-1----:R-:W-:-:S05]  /*3880*/  IMAD.WIDE.U32 R6, R5, 0x8, R6 ;  /* 0x0000000805067825 */ /* 0x002fca00078e0006 */
[----:B--2---:R1:W-:Y:S02]  /*3890*/  STG.E.64 desc[UR4][R6.64], R12 ;  /* 0x0000000c06007986 */ /* 0x0043e4000c101b04 */
.L_x_2430:
[----:B------:R-:W-:Y:S05]  /*38a0*/  BSYNC.RELIABLE B1 ;  /* 0x0000000000017941 */ /* 0x000fea0003800100 */
.L_x_2429:
[----:B------:R-:W-:-:S13]  /*38b0*/  ISETP.GE.AND P0, PT, R4, R3, PT ;  /* 0x000000030400720c */ /* 0x000fda0003f06270 */
[----:B-1----:R-:W1:Y:S01]  /*38c0*/  @!P0 LDC.64 R6, c[0x0][0x388] ;  /* 0x0000e200ff068b82 */ /* 0x002e620000000a00 */
[----:B------:R-:W-:Y:S02]  /*38d0*/  @!P0 IMAD R5, R2, 0x200, R4 ;  /* 0x0000020002058824 */ /* 0x000fe400078e0204 */
[----:B------:R-:W-:Y:S02]  /*38e0*/  @!P0 VIADD R4, R4, 0x80 ;  /* 0x0000008004048836 */ /* 0x000fe40000000000 */
[----:B-1----:R-:W-:-:S05]  /*38f0*/  @!P0 IMAD.WIDE.U32 R6, R5, 0x8, R6 ;  /* 0x0000000805068825 */ /* 0x002fca00078e0006 */
[----:B----4-:R1:W-:Y:S02]  /*3900*/  @!P0 STG.E.64 desc[UR4][R6.64], R18 ;  /* 0x0000001206008986 */ /* 0x0103e4000c101b04 */
.L_x_2431:
[----:B------:R-:W-:Y:S05]  /*3910*/  BSYNC.RECONVERGENT B0 ;  /* 0x0000000000007941 */ /* 0x000fea0003800200 */
.L_x_2428:
[----:B------:R-:W-:Y:S05]  /*3920*/  WARPSYNC.ALL ;  /* 0x0000000000007948 */ /* 0x000fea0003800000 */
[----:B------:R-:W-:-:S13]  /*3930*/  ISETP.GE.AND P0, PT, R4, R3, PT ;  /* 0x000000030400720c */ /* 0x000fda0003f06270 */
[----:B------:R-:W-:Y:S05]  /*3940*/  @P0 EXIT ;  /* 0x000000000000094d */ /* 0x000fea0003800000 */
[----:B-1----:R-:W1:Y:S01]  /*3950*/  LDC.64 R6, c[0x0][0x388] ;  /* 0x0000e200ff067b82 */ /* 0x002e620000000a00 */
[----:B------:R-:W-:-:S04]  /*3960*/  IMAD R3, R2, 0x200, R4 ;  /* 0x0000020002037824 */ /* 0x000fc800078e0204 */
[----:B-1----:R-:W-:-:S05]  /*3970*/  IMAD.WIDE.U32 R2, R3, 0x8, R6 ;  /* 0x0000000803027825 */ /* 0x002fca00078e0006 */
[----:B---3--:R-:W-:Y:S01]  /*3980*/  STG.E.64 desc[UR4][R2.64], R8 ;  /* 0x0000000802007986 */ /* 0x008fe2000c101b04 */
[----:B------:R-:W-:Y:S05]  /*3990*/  EXIT ;  /* 0x000000000000794d */ /* 0x000fea0003800000 */
        .type           $_ZN2at6native27unrolled_elementwise_kernelIZZZNS0_15tan_kernel_cudaERNS_18TensorIteratorBaseEENKUlvE0_clEvENKUlvE_clEvEUldE_St5arrayIPcLm2EELi4E23TrivialOffsetCalculatorILi1EjESB_NS0_6memory15LoadWithoutCastENSC_16StoreWithoutCastEEEviT_T0_T2_T3_T4_T5_$__internal_trig_reduction_slowpathd,@function
        .size           $_ZN2at6native27unrolled_elementwise_kernelIZZZNS0_15tan_kernel_cudaERNS_18TensorIteratorBaseEENKUlvE0_clEvENKUlvE_clEvEUldE_St5arrayIPcLm2EELi4E23TrivialOffsetCalculatorILi1EjESB_NS0_6memory15LoadWithoutCastENSC_16StoreWithoutCastEEEviT_T0_T2_T3_T4_T5_$__internal_trig_reduction_slowpathd,(.L_x_6567 - $_ZN2at6native27unrolled_elementwise_kernelIZZZNS0_15tan_kernel_cudaERNS_18TensorIteratorBaseEENKUlvE0_clEvENKUlvE_clEvEUldE_St5arrayIPcLm2EELi4E23TrivialOffsetCalculatorILi1EjESB_NS0_6memory15LoadWithoutCastENSC_16StoreWithoutCastEEEviT_T0_T2_T3_T4_T5_$__internal_trig_reduction_slowpathd)
$_ZN2at6native27unrolled_elementwise_kernelIZZZNS0_15tan_kernel_cudaERNS_18TensorIteratorBaseEENKUlvE0_clEvENKUlvE_clEvEUldE_St5arrayIPcLm2EELi4E23TrivialOffsetCalculatorILi1EjESB_NS0_6memory15LoadWithoutCastENSC_16StoreWithoutCastEEEviT_T0_T2_T3_T4_T5_$__internal_trig_reduction_slowpathd:
[--C-:B------:R-:W-:Y:S01]  /*39a0*/  SHF.R.U32.HI R7, RZ, 0x14, R5.reuse ;  /* 0x00000014ff077819 */ /* 0x100fe20000011605 */
[----:B------:R-:W-:Y:S02]  /*39b0*/  IMAD.MOV.U32 R17, RZ, RZ, R5 ;  /* 0x000000ffff117224 */ /* 0x000fe400078e0005 */
[----:B------:R-:W-:Y:S01]  /*39c0*/  IMAD.MOV.U32 R22, RZ, RZ, RZ ;  /* 0x000000ffff167224 */ /* 0x000fe200078e00ff */
        /* <DEDUP_REMOVED lines=14> */
[----:B------:R-:W-:Y:S01]  /*3ab0*/  IADD3 R24, PT, PT, RZ, -R24, -R21 ;  /* 0x80000018ff187210 */ /* 0x000fe20007ffe815 */
[----:B------:R-:W-:Y:S01]  /*3ac0*/  BSSY.RECONVERGENT B1, `(.L_x_2435) ;  /* 0x0000023000017945 */ /* 0x000fe20003800200 */
[C---:B------:R-:W-:Y:S01]  /*3ad0*/  SHF.L.U64.HI R21, R16.reuse, 0xb, R17 ;  /* 0x0000000b10157819 */ /* 0x040fe20000010211 */
[----:B------:R-:W-:Y:S01]  /*3ae0*/  IMAD.SHL.U32 R23, R16, 0x800, RZ ;  /* 0x0000080010177824 */ /* 0x000fe200078e00ff */
[----:B------:R-:W-:Y:S01]  /*3af0*/  CS2R R26, SRZ ;  /* 0x00000000001a7805 */ /* 0x000fe2000001ff00 */
[----:B------:R-:W-:Y:S01]  /*3b00*/  IMAD.MOV.U32 R20, RZ, RZ, RZ ;  /* 0x000000ffff147224 */ /* 0x000fe200078e00ff */
[----:B------:R-:W-:-:S07]  /*3b10*/  LOP3.LUT R21, R21, 0x80000000, RZ, 0xfc, !PT ;  /* 0x8000000015157812 */ /* 0x000fce00078efcff */
.L_x_2436:
        /* <DEDUP_REMOVED lines=8> */
[----:B------:R-:W-:Y:S02]  /*3ba0*/  VIADD R22, R22, 0x1 ;  /* 0x0000000116167836 */ /* 0x000fe40000000000 */
[----:B--2---:R-:W-:-:S04]  /*3bb0*/  IMAD.WIDE.U32 R28, P2, R16, R23, R28 ;  /* 0x00000017101c7225 */ /* 0x004fc8000784001c */
[----:B------:R-:W-:Y:S02]  /*3bc0*/  IMAD R25, R16, R21, RZ ;  /* 0x0000001510197224 */ /* 0x000fe400078e02ff */
[----:B------:R-:W-:-:S03]  /*3bd0*/  IMAD R26, R17, R23, RZ ;  /* 0x00000017111a7224 */ /* 0x000fc600078e02ff */
[----:B------:R-:W-:-:S04]  /*3be0*/  IADD3 R25, P0, PT, R25, R29, RZ ;  /* 0x0000001d19197210 */ /* 0x000fc80007f1e0ff */
[----:B------:R-:W-:Y:S01]  /*3bf0*/  IADD3 R29, P1, PT, R26, R25, RZ ;  /* 0x000000191a1d7210 */ /* 0x000fe20007f3e0ff */
[----:B------:R-:W-:-:S04]  /*3c00*/  IMAD.HI.U32 R25, R16, R21, RZ ;  /* 0x0000001510197227 */ /* 0x000fc800078e00ff */
[----:B------:R-:W-:Y:S02]  /*3c10*/  IMAD.X R25, RZ, RZ, R25, P2 ;  /* 0x000000ffff197224 */ /* 0x000fe400010e0619 */
[----:B------:R-:W-:-:S04]  /*3c20*/  IMAD.HI.U32 R16, R17, R23, RZ ;  /* 0x0000001711107227 */ /* 0x000fc800078e00ff */
[----:B------:R-:W-:Y:S01]  /*3c30*/  IMAD R26, R20, 0x8, R1 ;  /* 0x00000008141a7824 */ /* 0x000fe200078e0201 */
[----:B------:R-:W-:Y:S01]  /*3c40*/  IADD3.X R25, P0, PT, R16, R25, RZ, P0, !PT ;  /* 0x0000001910197210 */ /* 0x000fe2000071e4ff */
[----:B------:R-:W-:-:S03]  /*3c50*/  IMAD.HI.U32 R16, R17, R21, RZ ;  /* 0x0000001511107227 */ /* 0x000fc600078e00ff */
[----:B------:R0:W-:Y:S01]  /*3c60*/  STL.64 [R26], R28 ;  /* 0x0000001c1a007387 */ /* 0x0001e20000100a00 */
[----:B------:R-:W-:Y:S01]  /*3c70*/  IMAD.X R16, RZ, RZ, R16, P0 ;  /* 0x000000ffff107224 */ /* 0x000fe200000e0610 */
[----:B------:R-:W-:Y:S01]  /*3c80*/  ISETP.NE.AND P0, PT, R24, -0xf, PT ;  /* 0xfffffff11800780c */ /* 0x000fe20003f05270 */
[----:B------:R-:W-:Y:S02]  /*3c90*/  VIADD R20, R20, 0x1 ;  /* 0x0000000114147836 */ /* 0x000fe40000000000 */
[----:B0-----:R-:W-:-:S05]  /*3ca0*/  IMAD R28, R17, R21, RZ ;  /* 0x00000015111c7224 */ /* 0x001fca00078e02ff */
[----:B------:R-:W-:-:S05]  /*3cb0*/  IADD3.X R25, P1, PT, R28, R25, RZ, P1, !PT ;  /* 0x000000191c197210 */ /* 0x000fca0000f3e4ff */
[----:B------:R-:W-:Y:S02]  /*3cc0*/  IMAD.X R27, RZ, RZ, R16, P1 ;  /* 0x000000ffff1b7224 */ /* 0x000fe400008e0610 */
[----:B------:R-:W-:Y:S01]  /*3cd0*/  IMAD.MOV.U32 R26, RZ, RZ, R25 ;  /* 0x000000ffff1a7224 */ /* 0x000fe200078e0019 */
[----:B------:R-:W-:Y:S06]  /*3ce0*/  @P0 BRA `(.L_x_2436) ;  /* 0xfffffffc008c0947 */ /* 0x000fec000383ffff */
[----:B------:R-:W-:Y:S05]  /*3cf0*/  BSYNC.RECONVERGENT B1 ;  /* 0x0000000000017941 */ /* 0x000fea0003800200 */
.L_x_2435:
[----:B------:R-:W-:-:S05]  /*3d00*/  LOP3.LUT R14, R7, 0x7ff, RZ, 0xc0, !PT ;  /* 0x000007ff070e7812 */ /* 0x000fca00078ec0ff */
[----:B------:R-:W-:-:S05]  /*3d10*/  VIADD R14, R14, 0xfffffc00 ;  /* 0xfffffc000e0e7836 */ /* 0x000fca0000000000 */
[----:B------:R-:W-:Y:S02]  /*3d20*/  SHF.R.U32.HI R15, RZ, 0x6, R14 ;  /* 0x00000006ff0f7819 */ /* 0x000fe4000001160e */
[----:B------:R-:W-:Y:S02]  /*3d30*/  ISETP.GE.U32.AND P0, PT, R14, 0x80, PT ;  /* 0x000000800e00780c */ /* 0x000fe40003f06070 */
[----:B------:R-:W-:-:S04]  /*3d40*/  IADD3 R15, PT, PT, -R15, 0x13, RZ ;  /* 0x000000130f0f7810 */ /* 0x000fc80007ffe1ff */
[----:B------:R-:W-:-:S07]  /*3d50*/  SEL R22, R15, 0x12, P0 ;  /* 0x000000120f167807 */ /* 0x000fce0000000000 */
.L_x_2434:
[----:B------:R-:W-:Y:S05]  /*3d60*/  BSYNC.RECONVERGENT B0 ;  /* 0x0000000000007941 */ /* 0x000fea0003800200 */
.L_x_2433:
        /* <DEDUP_REMOVED lines=14> */
[C---:B---3--:R-:W-:Y:S02]  /*3e50*/  @P0 SHF.L.U32 R22, R14.reuse, R23, RZ ;  /* 0x000000170e160219 */ /* 0x048fe400000006ff */
[----:B------:R-:W-:Y:S02]  /*3e60*/  @P0 SHF.R.U64 R21, R21, R7, R20 ;  /* 0x0000000715150219 */ /* 0x000fe40000001214 */
[----:B------:R-:W-:Y:S02]  /*3e70*/  @P0 SHF.L.U64.HI R24, R14, R23, R15 ;  /* 0x000000170e180219 */ /* 0x000fe4000001020f */
[----:B------:R-:W-:Y:S02]  /*3e80*/  @P0 LOP3.LUT R14, R22, R21, RZ, 0xfc, !PT ;  /* 0x00000015160e0212 */ /* 0x000fe400078efcff */
[----:B----4-:R-:W-:-:S02]  /*3e90*/  @P0 SHF.R.U64 R22, R28, 0x1, R29 ;  /* 0x000000011c160819 */ /* 0x010fc4000000121d */
[----:B------:R-:W-:Y:S02]  /*3ea0*/  @P0 SHF.R.U32.HI R28, RZ, 0x1, R29 ;  /* 0x00000001ff1c0819 */ /* 0x000fe4000001161d */
[CC--:B------:R-:W-:Y:S02]  /*3eb0*/  @P0 SHF.L.U64.HI R21, R16.reuse, R23.reuse, R17 ;  /* 0x0000001710150219 */ /* 0x0c0fe40000010211 */
[----:B------:R-:W-:Y:S02]  /*3ec0*/  @P0 SHF.L.U32 R23, R16, R23, RZ ;  /* 0x0000001710170219 */ /* 0x000fe400000006ff */
[-CC-:B------:R-:W-:Y:S02]  /*3ed0*/  @P0 SHF.R.U64 R22, R22, R7.reuse, R28.reuse ;  /* 0x0000000716160219 */ /* 0x180fe4000000121c */
        /* <DEDUP_REMOVED lines=20> */
[----:B------:R-:W-:-:S04]  /*4020*/  ISETP.NE.U32.AND P1, PT, R7, RZ, PT ;  /* 0x000000ff0700720c */ /* 0x000fc80003f25070 */
[----:B------:R-:W-:Y:S01]  /*4030*/  SEL R17, R24, R7, !P1 ;  /* 0x0000000718117207 */ /* 0x000fe20004800000 */
[----:B------:R-:W-:-:S05]  /*4040*/  @!P0 IMAD.MOV R20, RZ, RZ, -R20 ;  /* 0x000000ffff148224 */ /* 0x000fca00078e0a14 */
[----:B------:R-:W1:Y:S02]  /*4050*/  FLO.U32 R17, R17 ;  /* 0x0000001100117300 */ /* 0x000e6400000e0000 */
[C---:B-1----:R-:W-:Y:S02]  /*4060*/  IADD3 R23, PT, PT, -R17.reuse, 0x1f, RZ ;  /* 0x0000001f11177810 */ /* 0x042fe40007ffe1ff */
[----:B------:R-:W-:-:S03]  /*4070*/  IADD3 R14, PT, PT, -R17, 0x3f, RZ ;  /* 0x0000003f110e7810 */ /* 0x000fc60007ffe1ff */
[----:B------:R-:W-:Y:S01]  /*4080*/  @P1 IMAD.MOV R14, RZ, RZ, R23 ;  /* 0x000000ffff0e1224 */ /* 0x000fe200078e0217 */
[----:B------:R-:W-:-:S04]  /*4090*/  SEL R23, R16, R21, P0 ;  /* 0x0000001510177207 */ /* 0x000fc80000000000 */
[----:B------:R-:W-:-:S13]  /*40a0*/  ISETP.NE.AND P1, PT, R14, RZ, PT ;  /* 0x000000ff0e00720c */ /* 0x000fda0003f25270 */
[----:B0-----:R-:W-:Y:S05]  /*40b0*/  @!P1 BRA `(.L_x_2438) ;  /* 0x0000000000289947 */ /* 0x001fea0003800000 */
        /* <DEDUP_REMOVED lines=10> */
.L_x_2438:
[----:B------:R-:W-:Y:S05]  /*4160*/  BSYNC.RECONVERGENT B0 ;  /* 0x0000000000007941 */ /* 0x000fea0003800200 */
.L_x_2437:
[----:B------:R-:W-:Y:S01]  /*4170*/  IMAD.WIDE.U32 R20, R24, 0x2168c235, RZ ;  /* 0x2168c23518147825 */ /* 0x000fe200078e00ff */
[----:B------:R-:W-:-:S03]  /*4180*/  SHF.R.U32.HI R15, RZ, 0x1e, R15 ;  /* 0x0000001eff0f7819 */ /* 0x000fc6000001160f */
[----:B------:R-:W-:Y:S01]  /*4190*/  IMAD.MOV.U32 R16, RZ, RZ, R21 ;  /* 0x000000ffff107224 */ /* 0x000fe200078e0015 */
[----:B------:R-:W-:Y:S01]  /*41a0*/  IADD3 RZ, P1, PT, R20, R20, RZ ;  /* 0x0000001414ff7210 */ /* 0x000fe20007f3e0ff */
[----:B------:R-:W-:Y:S01]  /*41b0*/  IMAD.MOV.U32 R17, RZ, RZ, RZ ;  /* 0x000000ffff117224 */ /* 0x000fe200078e00ff */
[----:B------:R-:W-:Y:S01]  /*41c0*/  LEA.HI R22, R22, R15, RZ, 0x1 ;  /* 0x0000000f16167211 */ /* 0x000fe200078f08ff */
        /* <DEDUP_REMOVED lines=19> */
[----:B------:R-:W-:-:S02]  /*4300*/  @!P0 LOP3.LUT R17, R17, 0x80000000, RZ, 0x3c, !PT ;  /* 0x8000000011118812 */ /* 0x000fc400078e3cff */
[----:B------:R-:W-:Y:S01]  /*4310*/  SHF.R.U64 R16, R16, 0xa, R7 ;  /* 0x0000000a10107819 */ /* 0x000fe20000001207 */
[----:B------:R-:W-:-:S03]  /*4320*/  IMAD.SHL.U32 R14, R14, 0x100000, RZ ;  /* 0x001000000e0e7824 */ /* 0x000fc600078e00ff */
[----:B------:R-:W-:-:S03]  /*4330*/  IADD3 R16, P2, PT, R16, 0x1, RZ ;  /* 0x0000000110107810 */ /* 0x000fc60007f5e0ff */
[----:B------:R-:W-:Y:S01]  /*4340*/  @P1 IMAD.MOV R22, RZ, RZ, -R22 ;  /* 0x000000ffff161224 */ /* 0x000fe200078e0a16 */
[----:B------:R-:W-:-:S04]  /*4350*/  LEA.HI.X R7, R7, RZ, RZ, 0x16, P2 ;  /* 0x000000ff07077211 */ /* 0x000fc800010fb4ff */
[--C-:B------:R-:W-:Y:S02]  /*4360*/  SHF.R.U64 R16, R16, 0x1, R7.reuse ;  /* 0x0000000110107819 */ /* 0x100fe40000001207 */
[----:B------:R-:W-:Y:S02]  /*4370*/  SHF.R.U32.HI R5, RZ, 0x1, R7 ;  /* 0x00000001ff057819 */ /* 0x000fe40000011607 */
[----:B------:R-:W-:-:S04]  /*4380*/  IADD3 R16, P2, P3, RZ, RZ, R16 ;  /* 0x000000ffff107210 */ /* 0x000fc80007b5e010 */
[----:B------:R-:W-:-:S04]  /*4390*/  IADD3.X R14, PT, PT, R14, 0x3fe00000, R5, P2, P3 ;  /* 0x3fe000000e0e7810 */ /* 0x000fc800017e6405 */
[----:B------:R-:W-:-:S07]  /*43a0*/  LOP3.LUT R17, R14, R17, RZ, 0xfc, !PT ;  /* 0x000000110e117212 */ /* 0x000fce00078efcff */
.L_x_2432:
[----:B------:R-:W-:Y:S02]  /*43b0*/  IMAD.MOV.U32 R14, RZ, RZ, R0 ;  /* 0x000000ffff0e7224 */ /* 0x000fe400078e0000 */
[----:B------:R-:W-:-:S04]  /*43c0*/  IMAD.MOV.U32 R15, RZ, RZ, 0x0 ;  /* 0x00000000ff0f7424 */ /* 0x000fc800078e00ff */
[----:B------:R-:W-:Y:S05]  /*43d0*/  RET.REL.NODEC R14 `(_ZN2at6native27unrolled_elementwise_kernelIZZZNS0_15tan_kernel_cudaERNS_18TensorIteratorBaseEENKUlvE0_clEvENKUlvE_clEvEUldE_St5arrayIPcLm2EELi4E23TrivialOffsetCalculatorILi1EjESB_NS0_6memory15LoadWithoutCastENSC_16StoreWithoutCastEEEviT_T0_T2_T3_T4_T5_) ;  /* 0xffffffbc0e087950 */ /* 0x000fea0003c3ffff */
.L_x_2439:
        /* <DEDUP_REMOVED lines=10> */
.L_x_6567:


//--------------------- .text._ZN2at6native29vectorized_elementwise_kernelILi2EZZZNS0_15tan_kernel_cudaERNS_18TensorIteratorBaseEENKUlvE0_clEvENKUlvE_clEvEUldE_St5arrayIPcLm2EEEEviT0_T1_ --------------------------
	.section	.text._ZN2at6native29vectorized_elementwise_kernelILi2EZZZNS0_15tan_kernel_cudaERNS_18TensorIteratorBaseEENKUlvE0_clEvENKUlvE_clEvEUldE_St5arrayIPcLm2EEEEviT0_T1_,"ax",@progbits
	.align	128
        .global         _ZN2at6native29vectorized_elementwise_kernelILi2EZZZNS0_15tan_kernel_cudaERNS_18TensorIteratorBaseEENKUlvE0_clEvENKUlvE_clEvEUldE_St5arrayIPcLm2EEEEviT0_T1_
        .type           _ZN2at6native29vectorized_elementwise_kernelILi2EZZZNS0_15tan_kernel_cudaERNS_18TensorIteratorBaseEENKUlvE0_clEvENKUlvE_clEvEUldE_St5arrayIPcLm2EEEEviT0_T1_,@function
        .size           _ZN2at6native29vectorized_elementwise_kernelILi2EZZZNS0_15tan_kernel_cudaERNS_18TensorIteratorBaseEENKUlvE0_clEvENKUlvE_clEvEUldE_St5arrayIPcLm2EEEEviT0_T1_,(.L_x_6568 - _ZN2at6native29vectorized_elementwise_kernelILi2EZZZNS0_15tan_kernel_cudaERNS_18TensorIteratorBaseEENKUlvE0_clEvENKUlvE_clEvEUldE_St5arrayIPcLm2EEEEviT0_T1_)
        .other          _ZN2at6native29vectorized_elementwise_kernelILi2EZZZNS0_15tan_kernel_cudaERNS_18TensorIteratorBaseEENKUlvE0_clEvENKUlvE_clEvEUldE_St5arrayIPcLm2EEEEviT0_T1_,@"STO_CUDA_ENTRY STV_DEFAULT"
_ZN2at6native29vectorized_elementwise_kernelILi2EZZZNS0_15tan_kernel_cudaERNS_18TensorIteratorBaseEENKUlvE0_clEvENKUlvE_clEvEUldE_St5arrayIPcLm2EEEEviT0_T1_:
.text._ZN2at6native29vectorized_elementwise_kernelILi2EZZZNS0_15tan_kernel_cudaERNS_18TensorIteratorBaseEENKUlvE0_clEvENKUlvE_clEvEUldE_St5arrayIPcLm2EEEEviT0_T1_:
[----:B------:R-:W0:Y:S01]  /*0000*/  LDC R1, c[0x0][0x37c] ;  /* 0x0000df00ff017b82 */ /* 0x000e220000000800 */
[----:B------:R-:W1:Y:S01]  /*0010*/  S2R R26, SR_CTAID.X ;  /* 0x00000000001a7919 */ /* 0x000e620000002500 */
[----:B------:R-:W2:Y:S01]  /*0020*/  LDCU UR6, c[0x0][0x380] ;  /* 0x00007000ff0677ac */ /* 0x000ea20008000800 */
[----:B0-----:R-:W-:Y:S01]  /*0030*/  VIADD R1, R1, 0xffffffd8 ;  /* 0xffffffd801017836 */ /* 0x001fe20000000000 */
[----:B------:R-:W0:Y:S01]  /*0040*/  LDCU.64 UR4, c[0x0][0x358] ;  /* 0x00006b00ff0477ac */ /* 0x000e220008000a00 */
[----:B-1----:R-:W-:-:S05]  /*0050*/  IMAD.SHL.U32 R26, R26, 0x400, RZ ;  /* 0x000004001a1a7824 */ /* 0x002fca00078e00ff */
[----:B--2---:R-:W-:-:S04]  /*0060*/  IADD3 R8, PT, PT, -R26, UR6, RZ ;  /* 0x000000061a087c10 */ /* 0x004fc8000fffe1ff */
[----:B------:R-:W-:-:S13]  /*0070*/  ISETP.GT.U32.AND P0, PT, R8, 0x3ff, PT ;  /* 0x000003ff0800780c */ /* 0x000fda0003f04070 */
[----:B0-----:R-:W-:Y:S05]  /*0080*/  @P0 BRA `(.L_x_2440) ;  /* 0x0000007000280947 */ /* 0x001fea0003800000 */
[----:B------:R-:W0:Y:S01]  /*0090*/  S2R R19, SR_TID.X ;  /* 0x0000000000137919 */ /* 0x000e220000002100 */
[----:B------:R-:W-:Y:S02]  /*00a0*/  CS2R R6, SRZ ;  /* 0x0000000000067805 */ /* 0x000fe4000001ff00 */
[----:B0-----:R-:W-:Y:S01]  /*00b0*/  ISETP.GE.U32.AND P6, PT, R19, R8, PT ;  /* 0x000000081300720c */ /* 0x001fe20003fc6070 */
[----:B------:R-:W-:-:S12]  /*00c0*/  IMAD.MOV.U32 R9, RZ, RZ, R19 ;  /* 0x000000ffff097224 */ /* 0x000fd800078e0013 */
[----:B------:R-:W-:Y:S01]  /*00d0*/  @!P6 VIADD R19, R9, 0x80 ;  /* 0x000000800913e836 */ /* 0x000fe20000000000 */
[----:B------:R-:W0:Y:S01]  /*00e0*/  @!P6 LDC.64 R14, c[0x0][0x390] ;  /* 0x0000e400ff0eeb82 */ /* 0x000e220000000a00 */
[----:B------:R-:W-:-:S03]  /*00f0*/  @!P6 IMAD.IADD R3, R26, 0x1, R9 ;  /* 0x000000011a03e824 */ /* 0x000fc600078e0209 */
[----:B------:R-:W-:-:S13]  /*0100*/  ISETP.GE.U32.AND P5, PT, R19, R8, PT ;  /* 0x000000081300720c */ /* 0x000fda0003fa6070 */
[----:B------:R-:W-:Y:S01]  /*0110*/  @!P5 IMAD.IADD R21, R26, 0x1, R19 ;  /* 0x000000011a15d824 */ /* 0x000fe200078e0213 */
[----:B------:R-:W1:Y:S01]  /*0120*/  @!P5 LDC.64 R28, c[0x0][0x390] ;  /* 0x0000e400ff1cdb82 */ /* 0x000e620000000a00 */
[----:B------:R-:W-:-:S05]  /*0130*/  @!P5 VIADD R19, R19, 0x80 ;  /* 0x000000801313d836 */ /* 0x000fca0000000000 */
[----:B------:R-:W-:Y:S01]  /*0140*/  ISETP.GE.U32.AND P4, PT, R19, R8, PT ;  /* 0x000000081300720c */ /* 0x000fe20003f86070 */
[----:B0-----:R-:W-:-:S05]  /*0150*/  @!P6 IMAD.WIDE.U32 R14, R3, 0x8, R14 ;  /* 0x00000008030ee825 */ /* 0x001fca00078e000e */
[----:B------:R0:W5:Y:S07]  /*0160*/  @!P6 LDG.E.64 R6, desc[UR4][R14.64] ;  /* 0x000000040e06e981 */ /* 0x00016e000c1e1b00 */
[----:B------:R-:W-:Y:S01]  /*0170*/  @!P4 IMAD.IADD R31, R26, 0x1, R19 ;  /* 0x000000011a1fc824 */ /* 0x000fe200078e0213 */
[----:B------:R-:W2:Y:S01]  /*0180*/  @!P4 LDC.64 R16, c[0x0][0x390] ;  /* 0x0000e400ff10cb82 */ /* 0x000ea20000000a00 */
[----:B------:R-:W-:-:S05]  /*0190*/  @!P4 VIADD R19, R19, 0x80 ;  /* 0x000000801313c836 */ /* 0x000fca0000000000 */
[----:B------:R-:W-:-:S13]  /*01a0*/  ISETP.GE.U32.AND P3, PT, R19, R8, PT ;  /* 0x000000081300720c */ /* 0x000fda0003f66070 */
[----:B------:R-:W-:Y:S01]  /*01b0*/  @!P3 IMAD.IADD R27, R26, 0x1, R19 ;  /* 0x000000011a1bb824 */ /* 0x000fe200078e0213 */
[----:B------:R-:W3:Y:S01]  /*01c0*/  @!P3 LDC.64 R24, c[0x0][0x390] ;  /* 0x0000e400ff18bb82 */ /* 0x000ee20000000a00 */
[----:B------:R-:W-:-:S05]  /*01d0*/  @!P3 VIADD R19, R19, 0x80 ;  /* 0x000000801313b836 */ /* 0x000fca0000000000 */
[----:B------:R-:W-:-:S13]  /*01e0*/  ISETP.GE.U32.AND P2, PT, R19, R8, PT ;  /* 0x000000081300720c */ /* 0x000fda0003f46070 */
[----:B------:R-:W-:Y:S01]  /*01f0*/  @!P2 IMAD.IADD R33, R26, 0x1, R19 ;  /* 0x000000011a21a824 */ /* 0x000fe200078e0213 */
[----:B------:R-:W4:Y:S01]  /*0200*/  @!P2 LDC.64 R12, c[0x0][0x390] ;  /* 0x0000e400ff0cab82 */ /* 0x000f220000000a00 */
[----:B------:R-:W-:-:S05]  /*0210*/  @!P2 VIADD R19, R19, 0x80 ;  /* 0x000000801313a836 */ /* 0x000fca0000000000 */
[----:B------:R-:W-:-:S13]  /*0220*/  ISETP.GE.U32.AND P1, PT, R19, R8, PT ;  /* 0x000000081300720c */ /* 0x000fda0003f26070 */
[----:B------:R-:W-:Y:S01]  /*0230*/  @!P1 IMAD.IADD R35, R26, 0x1, R19 ;  /* 0x000000011a239824 */ /* 0x000fe200078e0213 */
[----:B------:R-:W3:Y:S01]  /*0240*/  @!P1 LDC.64 R10, c[0x0][0x390] ;  /* 0x0000e400ff0a9b82 */ /* 0x000ee20000000a00 */
[----:B------:R-:W-:-:S05]  /*0250*/  @!P1 VIADD R19, R19, 0x80 ;  /* 0x0000008013139836 */ /* 0x000fca0000000000 */
[----:B------:R-:W-:-:S13]  /*0260*/  ISETP.GE.U32.AND P0, PT, R19, R8, PT ;  /* 0x000000081300720c */ /* 0x000fda0003f06070 */
[----:B------:R-:W-:Y:S01]  /*0270*/  @!P0 IMAD.IADD R37, R26, 0x1, R19 ;  /* 0x000000011a258824 */ /* 0x000fe200078e0213 */
[----:B------:R-:W-:Y:S01]  /*0280*/  CS2R R22, SRZ ;  /* 0x0000000000167805 */ /* 0x000fe2000001ff00 */
[----:B------:R-:W-:Y:S01]  /*0290*/  @!P0 VIADD R19, R19, 0x80 ;  /* 0x0000008013138836 */ /* 0x000fe20000000000 */
[----:B------:R-:W4:Y:S04]  /*02a0*/  @!P0 LDC.64 R4, c[0x0][0x390] ;  /* 0x0000e400ff048b82 */ /* 0x000f280000000a00 */
[----:B------:R-:W-:-:S13]  /*02b0*/  ISETP.GE.U32.AND P6, PT, R19, R8, PT ;  /* 0x000000081300720c */ /* 0x000fda0003fc6070 */
[----:B------:R-:W4:Y:S01]  /*02c0*/  @!P6 LDC.64 R2, c[0x0][0x390] ;  /* 0x0000e400ff02eb82 */ /* 0x000f220000000a00 */
[----:B0-----:R-:W-:Y:S01]  /*02d0*/  @!P6 IMAD.IADD R15, R26, 0x1, R19 ;  /* 0x000000011a0fe824 */ /* 0x001fe200078e0213 */
[----:B------:R-:W-:Y:S01]  /*02e0*/  CS2R R18, SRZ ;  /* 0x0000000000127805 */ /* 0x000fe2000001ff00 */
[----:B-1----:R-:W-:Y:S01]  /*02f0*/  @!P5 IMAD.WIDE.U32 R28, R21, 0x8, R28 ;  /* 0x00000008151cd825 */ /* 0x002fe200078e001c */
[----:B------:R-:W-:-:S03]  /*0300*/  CS2R R20, SRZ ;  /* 0x0000000000147805 */ /* 0x000fc6000001ff00 */
[----:B--2---:R-:W-:Y:S01]  /*0310*/  @!P4 IMAD.WIDE.U32 R30, R31, 0x8, R16 ;  /* 0x000000081f1ec825 */ /* 0x004fe200078e0010 */
[----:B------:R-:W-:Y:S01]  /*0320*/  CS2R R16, SRZ ;  /* 0x0000000000107805 */ /* 0x000fe2000001ff00 */
[----:B------:R0:W5:Y:S02]  /*0330*/  @!P5 LDG.E.64 R22, desc[UR4][R28.64] ;  /* 0x000000041c16d981 */ /* 0x000164000c1e1b00 */
[----:B---3--:R-:W-:Y:S01]  /*0340*/  @!P1 IMAD.WIDE.U32 R10, R35, 0x8, R10 ;  /* 0x00000008230a9825 */ /* 0x008fe200078e000a */
[----:B------:R-:W-:Y:S01]  /*0350*/  CS2R R34, SRZ ;  /* 0x0000000000227805 */ /* 0x000fe2000001ff00 */
[----:B------:R0:W5:Y:S02]  /*0360*/  @!P4 LDG.E.64 R20, desc[UR4][R30.64] ;  /* 0x000000041e14c981 */ /* 0x000164000c1e1b00 */
[----:B------:R-:W-:-:S04]  /*0370*/  @!P3 IMAD.WIDE.U32 R24, R27, 0x8, R24 ;  /* 0x000000081b18b825 */ /* 0x000fc800078e0018 */
[----:B----4-:R-:W-:Y:S01]  /*0380*/  @!P2 IMAD.WIDE.U32 R32, R33, 0x8, R12 ;  /* 0x000000082120a825 */ /* 0x010fe200078e000c */
[----:B------:R0:W5:Y:S03]  /*0390*/  @!P3 LDG.E.64 R18, desc[UR4][R24.64] ;  /* 0x000000041812b981 */ /* 0x000166000c1e1b00 */
[----:B------:R-:W-:Y:S01]  /*03a0*/  @!P6 IMAD.WIDE.U32 R2, R15, 0x8, R2 ;  /* 0x000000080f02e825 */ /* 0x000fe200078e0002 */
[----:B------:R-:W-:Y:S01]  /*03b0*/  CS2R R14, SRZ ;  /* 0x00000000000e7805 */ /* 0x000fe2000001ff00 */
[----:B------:R0:W5:Y:S04]  /*03c0*/  @!P2 LDG.E.64 R16, desc[UR4][R32.64] ;  /* 0x000000042010a981 */ /* 0x000168000c1e1b00 */
[----:B------:R0:W5:Y:S04]  /*03d0*/  @!P6 LDG.E.64 R34, desc[UR4][R2.64] ;  /* 0x000000040222e981 */ /* 0x000168000c1e1b00 */
[----:B------:R0:W5:Y:S01]  /*03e0*/  @!P1 LDG.E.64 R14, desc[UR4][R10.64] ;  /* 0x000000040a0e9981 */ /* 0x000162000c1e1b00 */
[----:B------:R-:W-:Y:S01]  /*03f0*/  CS2R R12, SRZ ;  /* 0x00000000000c7805 */ /* 0x000fe2000001ff00 */
[----:B------:R-:W-:-:S05]  /*0400*/  @!P0 IMAD.WIDE.U32 R4, R37, 0x8, R4 ;  /* 0x0000000825048825 */ /* 0x000fca00078e0004 */
[----:B------:R0:W5:Y:S01]  /*0410*/  @!P0 LDG.E.64 R12, desc[UR4][R4.64] ;  /* 0x00000004040c8981 */ /* 0x000162000c1e1b00 */
[----:B------:R-:W-:Y:S01]  /*0420*/  ISETP.GE.U32.AND P0, PT, R9, R8, PT ;  /* 0x000000080900720c */ /* 0x000fe20003f06070 */
[----:B------:R-:W-:-:S12]  /*0430*/  BSSY.RECONVERGENT B2, `(.L_x_2441) ;  /* 0x00000d4000027945 */ /* 0x000fd80003800200 */
[----:B0-----:R-:W-:Y:S05]  /*0440*/  @P0 BRA `(.L_x_2442) ;  /* 0x0000000c00480947 */ /* 0x001fea0003800000 */
        /* <DEDUP_REMOVED lines=52> */
[----:B------:R-:W-:Y:S05]  /*0790*/  CALL.REL.NOINC `($_ZN2at6native29vectorized_elementwise_kernelILi2EZZZNS0_15tan_kernel_cudaERNS_18TensorIteratorBaseEENKUlvE0_clEvENKUlvE_clEvEUldE_St5arrayIPcLm2EEEEviT0_T1_$__internal_trig_reduction_slowpathd) ;  /* 0x000000d0008c7944 */ /* 0x000fea0003c00000 */
[----:B------:R-:W-:Y:S02]  /*07a0*/  IMAD.MOV.U32 R4, RZ, RZ, R2 ;  /* 0x000000ffff047224 */ /* 0x000fe400078e0002 */
[----:B------:R-:W-:Y:S02]  /*07b0*/  IMAD.MOV.U32 R2, RZ, RZ, R6 ;  /* 0x000000ffff027224 */ /* 0x000fe400078e0006 */
[----:B------:R-:W-:-:S07]  /*07c0*/  IMAD.MOV.U32 R3, RZ, RZ, R7 ;  /* 0x000000ffff037224 */ /* 0x000fce00078e0007 */
.L_x_2446:
[----:B------:R-:W-:Y:S05]  /*07d0*/  BSYNC.RECONVERGENT B4 ;  /* 0x0000000000047941 */ /* 0x000fea0003800200 */
.L_x_2445:
[----:B------:R-:W-:-:S04]  /*07e0*/  LOP3.LUT R4, R4, 0x1, RZ, 0xc0, !PT ;  /* 0x0000000104047812 */ /* 0x000fc800078ec0ff */
[----:B------:R-:W-:-:S13]  /*07f0*/  ISETP.NE.U32.AND P0, PT, R4, 0x1, PT ;  /* 0x000000010400780c */ /* 0x000fda0003f05070 */
.L_x_2444:
[----:B------:R-:W-:Y:S05]  /*0800*/  BSYNC.RECONVERGENT B3 ;  /* 0x0000000000037941 */ /* 0x000fea0003800200 */
.L_x_2443:
        /* <DEDUP_REMOVED lines=150> */
.L_x_2442:
[----:B------:R-:W-:Y:S05]  /*1170*/  BSYNC.RECONVERGENT B2 ;  /* 0x0000000000027941 */ /* 0x000fea0003800200 */
.L_x_2441:
[----:B------:R-:W-:Y:S01]  /*1180*/  VIADD R11, R9, 0x80 ;  /* 0x00000080090b7836 */ /* 0x000fe20000000000 */
[----:B------:R-:W-:Y:S04]  /*1190*/  BSSY.RECONVERGENT B2, `(.L_x_2447) ;  /* 0x00000d0000027945 */ /* 0x000fe80003800200 */
[----:B------:R-:W-:-:S13]  /*11a0*/  ISETP.GE.U32.AND P0, PT, R11, R8, PT ;  /* 0x000000080b00720c */ /* 0x000fda0003f06070 */
[----:B------:R-:W-:Y:S05]  /*11b0*/  @P0 BRA `(.L_x_2448) ;  /* 0x0000000c00340947 */ /* 0x000fea0003800000 */
[----:B-----5:R-:W2:Y:S01]  /*11c0*/  DSETP.NEU.AND P0, PT, |R22|, +INF , PT ;  /* 0x7ff000001600742a */ /* 0x020ea20003f0d200 */
        /* <DEDUP_REMOVED lines=46> */
[----:B-1----:R-:W-:Y:S05]  /*14b0*/  CALL.REL.NOINC `($_ZN2at6native29vectorized_elementwise_kernelILi2EZZZNS0_15tan_kernel_cudaERNS_18TensorIteratorBaseEENKUlvE0_clEvENKUlvE_clEvEUldE_St5arrayIPcLm2EEEEviT0_T1_$__internal_trig_reduction_slowpathd) ;  /* 0x000000c400447944 */ /* 0x002fea0003c00000 */
.L_x_2452:
[----:B------:R-:W-:Y:S05]  /*14c0*/  BSYNC.RECONVERGENT B4 ;  /* 0x0000000000047941 */ /* 0x000fea0003800200 */
.L_x_2451:
[----:B------:R-:W-:-:S04]  /*14d0*/  LOP3.LUT R2, R2, 0x1, RZ, 0xc0, !PT ;  /* 0x0000000102027812 */ /* 0x000fc800078ec0ff */
[----:B------:R-:W-:Y:S01]  /*14e0*/  ISETP.NE.U32.AND P0, PT, R2, 0x1, PT ;  /* 0x000000010200780c */ /* 0x000fe20003f05070 */
[----:B------:R-:W-:-:S12]  /*14f0*/  BRA `(.L_x_2453) ;  /* 0x0000000000087947 */ /* 0x000fd80003800000 */
.L_x_2450:
[----:B0-----:R0:W2:Y:S02]  /*1500*/  DMUL R6, RZ, R22 ;  /* 0x00000016ff067228 */ /* 0x0010a40000000000 */
[----:B0-2---:R-:W-:-:S13]  /*1510*/  PLOP3.LUT P0, PT, PT, PT, PT, 0x80, 0x8 ;  /* 0x000000000008781c */ /* 0x005fda0003f0f070 */
.L_x_2453:
[----:B------:R-:W-:Y:S05]  /*1520*/  BSYNC.RECONVERGENT B3 ;  /* 0x0000000000037941 */ /* 0x000fea0003800200 */
.L_x_2449:
        /* <DEDUP_REMOVED lines=111> */
[----:B--23--:R-:W-:Y:S05]  /*1c20*/  @P0 BRA `(.L_x_2448) ;  /* 0x0000000000980947 */ /* 0x00cfea0003800000 */
        /* <DEDUP_REMOVED lines=38> */
.L_x_2448:
[----:B------:R-:W-:Y:S05]  /*1e90*/  BSYNC.RECONVERGENT B2 ;  /* 0x0000000000027941 */ /* 0x000fea0003800200 */
.L_x_2447:
[----:B0-2---:R-:W-:Y:S01]  /*1ea0*/  VIADD R3, R9, 0x100 ;  /* 0x0000010009037836 */ /* 0x005fe20000000000 */
[----:B------:R-:W-:Y:S04]  /*1eb0*/  BSSY.RECONVERGENT B2, `(.L_x_2454) ;  /* 0x00000d0000027945 */ /* 0x000fe80003800200 */
[----:B------:R-:W-:-:S13]  /*1ec0*/  ISETP.GE.U32.AND P0, PT, R3, R8, PT ;  /* 0x000000080300720c */ /* 0x000fda0003f06070 */
[----:B------:R-:W-:Y:S05]  /*1ed0*/  @P0 BRA `(.L_x_2455) ;  /* 0x0000000c00340947 */ /* 0x000fea0003800000 */
[----:B-----5:R-:W0:Y:S01]  /*1ee0*/  DSETP.NEU.AND P0, PT, |R20|, +INF , PT ;  /* 0x7ff000001400742a */ /* 0x020e220003f0d200 */
        /* <DEDUP_REMOVED lines=46> */
[----:B-1-3--:R-:W-:Y:S05]  /*21d0*/  CALL.REL.NOINC `($_ZN2at6native29vectorized_elementwise_kernelILi2EZZZNS0_15tan_kernel_cudaERNS_18TensorIteratorBaseEENKUlvE0_clEvENKUlvE_clEvEUldE_St5arrayIPcLm2EEEEviT0_T1_$__internal_trig_reduction_slowpathd) ;  /* 0x000000b400fc7944 */ /* 0x00afea0003c00000 */
.L_x_2459:
[----:B------:R-:W-:Y:S05]  /*21e0*/  BSYNC.RECONVERGENT B4 ;  /* 0x0000000000047941 */ /* 0x000fea0003800200 */
.L_x_2458:
[----:B------:R-:W-:-:S04]  /*21f0*/  LOP3.LUT R2, R2, 0x1, RZ, 0xc0, !PT ;  /* 0x0000000102027812 */ /* 0x000fc800078ec0ff */
[----:B------:R-:W-:Y:S01]  /*2200*/  ISETP.NE.U32.AND P0, PT, R2, 0x1, PT ;  /* 0x000000010200780c */ /* 0x000fe20003f05070 */
[----:B------:R-:W-:-:S12]  /*2210*/  BRA `(.L_x_2460) ;  /* 0x0000000000087947 */ /* 0x000fd80003800000 */
.L_x_2457:
[----:B------:R0:W2:Y:S02]  /*2220*/  DMUL R6, RZ, R20 ;  /* 0x00000014ff067228 */ /* 0x0000a40000000000 */
[----:B0-2---:R-:W-:-:S13]  /*2230*/  PLOP3.LUT P0, PT, PT, PT, PT, 0x80, 0x8 ;  /* 0x000000000008781c */ /* 0x005fda0003f0f070 */
.L_x_2460:
[----:B------:R-:W-:Y:S05]  /*2240*/  BSYNC.RECONVERGENT B3 ;  /* 0x0000000000037941 */ /* 0x000fea0003800200 */
.L_x_2456:
        /* <DEDUP_REMOVED lines=150> */
.L_x_2455:
[----:B------:R-:W-:Y:S05]  /*2bb0*/  BSYNC.RECONVERGENT B2 ;  /* 0x0000000000027941 */ /* 0x000fea0003800200 */
.L_x_2454:
[----:B0-----:R-:W-:Y:S01]  /*2bc0*/  VIADD R3, R9, 0x180 ;  /* 0x0000018009037836 */ /* 0x001fe20000000000 */
        /* <DEDUP_REMOVED lines=45> */
[----:B0-----:R0:W4:Y:S02]  /*2ea0*/  DFMA R6, R6, -UR6, R4 ;  /* 0x8000000606067c2b */ /* 0x0011240008000004 */
[----:B0---4-:R-:W-:Y:S05]  /*2eb0*/  @!P0 BRA `(.L_x_2466) ;  /* 0x0000000000108947 */ /* 0x011fea0003800000 */
[----:B------:R-:W-:Y:S01]  /*2ec0*/  IMAD.MOV.U32 R6, RZ, RZ, R18 ;  /* 0x000000ffff067224 */ /* 0x000fe200078e0012 */
[----:B------:R-:W-:Y:S01]  /*2ed0*/  MOV R28, 0x2f00 ;  /* 0x00002f00001c7802 */ /* 0x000fe20000000f00 */
[----:B------:R-:W-:-:S07]  /*2ee0*/  IMAD.MOV.U32 R29, RZ, RZ, R19 ;  /* 0x000000ffff1d7224 */ /* 0x000fce00078e0013 */
[----:B-123--:R-:W-:Y:S05]  /*2ef0*/  CALL.REL.NOINC `($_ZN2at6native29vectorized_elementwise_kernelILi2EZZZNS0_15tan_kernel_cudaERNS_18TensorIteratorBaseEENKUlvE0_clEvENKUlvE_clEvEUldE_St5arrayIPcLm2EEEEviT0_T1_$__internal_trig_reduction_slowpathd) ;  /* 0x000000a800b47944 */ /* 0x00efea0003c00000 */
.L_x_2466:
[----:B------:R-:W-:Y:S05]  /*2f00*/  BSYNC.RECONVERGENT B4 ;  /* 0x0000000000047941 */ /* 0x000fea0003800200 */
.L_x_2465:
[----:B------:R-:W-:-:S04]  /*2f10*/  LOP3.LUT R2, R2, 0x1, RZ, 0xc0, !PT ;  /* 0x0000000102027812 */ /* 0x000fc800078ec0ff */
[----:B------:R-:W-:Y:S01]  /*2f20*/  ISETP.NE.U32.AND P0, PT, R2, 0x1, PT ;  /* 0x000000010200780c */ /* 0x000fe20003f05070 */
[----:B------:R-:W-:-:S12]  /*2f30*/  BRA `(.L_x_2467) ;  /* 0x0000000000087947 */ /* 0x000fd80003800000 */
.L_x_2464:
[----:B------:R0:W4:Y:S02]  /*2f40*/  DMUL R6, RZ, R18 ;  /* 0x00000012ff067228 */ /* 0x0001240000000000 */
[----:B0---4-:R-:W-:-:S13]  /*2f50*/  PLOP3.LUT P0, PT, PT, PT, PT, 0x80, 0x8 ;  /* 0x000000000008781c */ /* 0x011fda0003f0f070 */
.L_x_2467:
[----:B------:R-:W-:Y:S05]  /*2f60*/  BSYNC.RECONVERGENT B3 ;  /* 0x0000000000037941 */ /* 0x000fea0003800200 */
.L_x_2463:
        /* <DEDUP_REMOVED lines=111> */
[----:B0---4-:R-:W-:Y:S05]  /*3660*/  @P0 BRA `(.L_x_2462) ;  /* 0x0000000000980947 */ /* 0x011fea0003800000 */
        /* <DEDUP_REMOVED lines=38> */
.L_x_2462:
[----:B------:R-:W-:Y:S05]  /*38d0*/  BSYNC.RECONVERGENT B2 ;  /* 0x0000000000027941 */ /* 0x000fea0003800200 */
.L_x_2461:
        /* <DEDUP_REMOVED lines=46> */
[----:B0-----:R0:W0:Y:S02]  /*3bc0*/  DFMA R6, R6, -UR6, R4 ;  /* 0x8000000606067c2b */ /* 0x0010240008000004 */
[----:B0-----:R-:W-:Y:S05]  /*3bd0*/  @!P0 BRA `(.L_x_2473) ;  /* 0x0000000000108947 */ /* 0x001fea0003800000 */
[----:B------:R-:W-:Y:S01]  /*3be0*/  IMAD.MOV.U32 R6, RZ, RZ, R16 ;  /* 0x000000ffff067224 */ /* 0x000fe200078e0010 */
[----:B------:R-:W-:Y:S01]  /*3bf0*/  MOV R28, 0x3c20 ;  /* 0x00003c20001c7802 */ /* 0x000fe20000000f00 */
[----:B------:R-:W-:-:S07]  /*3c00*/  IMAD.MOV.U32 R29, RZ, RZ, R17 ;  /* 0x000000ffff1d7224 */ /* 0x000fce00078e0011 */
[----:B-1234-:R-:W-:Y:S05]  /*3c10*/  CALL.REL.NOINC `($_ZN2at6native29vectorized_elementwise_kernelILi2EZZZNS0_15tan_kernel_cudaERNS_18TensorIteratorBaseEENKUlvE0_clEvENKUlvE_clEvEUldE_St5arrayIPcLm2EEEEviT0_T1_$__internal_trig_reduction_slowpathd) ;  /* 0x0000009c006c7944 */ /* 0x01efea0003c00000 */
.L_x_2473:
[----:B------:R-:W-:Y:S05]  /*3c20*/  BSYNC.RECONVERGENT B4 ;  /* 0x0000000000047941 */ /* 0x000fea0003800200 */
.L_x_2472:
[----:B------:R-:W-:-:S04]  /*3c30*/  LOP3.LUT R2, R2, 0x1, RZ, 0xc0, !PT ;  /* 0x0000000102027812 */ /* 0x000fc800078ec0ff */
[----:B------:R-:W-:Y:S01]  /*3c40*/  ISETP.NE.U32.AND P0, PT, R2, 0x1, PT ;  /* 0x000000010200780c */ /* 0x000fe20003f05070 */
[----:B------:R-:W-:-:S12]  /*3c50*/  BRA `(.L_x_2474) ;  /* 0x0000000000087947 */ /* 0x000fd80003800000 */
.L_x_2471:
[----:B------:R0:W0:Y:S02]  /*3c60*/  DMUL R6, RZ, R16 ;  /* 0x00000010ff067228 */ /* 0x0000240000000000 */
[----:B0-----:R-:W-:-:S13]  /*3c70*/  PLOP3.LUT P0, PT, PT, PT, PT, 0x80, 0x8 ;  /* 0x000000000008781c */ /* 0x001fda0003f0f070 */
.L_x_2474:
[----:B------:R-:W-:Y:S05]  /*3c80*/  BSYNC.RECONVERGENT B3 ;  /* 0x0000000000037941 */ /* 0x000fea0003800200 */
.L_x_2470:
        /* <DEDUP_REMOVED lines=111> */
[----:B0-----:R-:W-:Y:S05]  /*4380*/  @P0 BRA `(.L_x_2469) ;  /* 0x0000000000980947 */ /* 0x001fea0003800000 */
        /* <DEDUP_REMOVED lines=38> */
.L_x_2469:
[----:B------:R-:W-:Y:S05]  /*45f0*/  BSYNC.RECONVERGENT B2 ;  /* 0x0000000000027941 */ /* 0x000fea0003800200 */
.L_x_2468:
        /* <DEDUP_REMOVED lines=52> */
.L_x_2480:
[----:B------:R-:W-:Y:S05]  /*4940*/  BSYNC.RECONVERGENT B4 ;  /* 0x0000000000047941 */ /* 0x000fea0003800200 */
.L_x_2479:
[----:B------:R-:W-:-:S04]  /*4950*/  LOP3.LUT R2, R2, 0x1, RZ, 0xc0, !PT ;  /* 0x0000000102027812 */ /* 0x000fc800078ec0ff */
[----:B------:R-:W-:Y:S01]  /*4960*/  ISETP.NE.U32.AND P0, PT, R2, 0x1, PT ;  /* 0x000000010200780c */ /* 0x000fe20003f05070 */
[----:B------:R-:W-:-:S12]  /*4970*/  BRA `(.L_x_2481) ;  /* 0x0000000000087947 */ /* 0x000fd80003800000 */
.L_x_2478:
[----:B------:R0:W0:Y:S02]  /*4980*/  DMUL R6, RZ, R14 ;  /* 0x0000000eff067228 */ /* 0x0000240000000000 */
[----:B0-----:R-:W-:-:S13]  /*4990*/  PLOP3.LUT P0, PT, PT, PT, PT, 0x80, 0x8 ;  /* 0x000000000008781c */ /* 0x001fda0003f0f070 */
.L_x_2481:
[----:B------:R-:W-:Y:S05]  /*49a0*/  BSYNC.RECONVERGENT B3 ;  /* 0x0000000000037941 */ /* 0x000fea0003800200 */
.L_x_2477:
        /* <DEDUP_REMOVED lines=150> */
.L_x_2476:
[----:B------:R-:W-:Y:S05]  /*5310*/  BSYNC.RECONVERGENT B2 ;  /* 0x0000000000027941 */ /* 0x000fea0003800200 */
.L_x_2475:
        /* <DEDUP_REMOVED lines=52> */
.L_x_2487:
[----:B------:R-:W-:Y:S05]  /*5660*/  BSYNC.RECONVERGENT B4 ;  /* 0x0000000000047941 */ /* 0x000fea0003800200 */
.L_x_2486:
[----:B------:R-:W-:-:S04]  /*5670*/  LOP3.LUT R2, R2, 0x1, RZ, 0xc0, !PT ;  /* 0x0000000102027812 */ /* 0x000fc800078ec0ff */
[----:B------:R-:W-:Y:S01]  /*5680*/  ISETP.NE.U32.AND P0, PT, R2, 0x1, PT ;  /* 0x000000010200780c */ /* 0x000fe20003f05070 */
[----:B------:R-:W-:-:S12]  /*5690*/  BRA `(.L_x_2488) ;  /* 0x0000000000087947 */ /* 0x000fd80003800000 */
.L_x_2485:
[----:B------:R0:W0:Y:S02]  /*56a0*/  DMUL R6, RZ, R12 ;  /* 0x0000000cff067228 */ /* 0x0000240000000000 */
[----:B0-----:R-:W-:-:S13]  /*56b0*/  PLOP3.LUT P0, PT, PT, PT, PT, 0x80, 0x8 ;  /* 0x000000000008781c */ /* 0x001fda0003f0f070 */
.L_x_2488:
[----:B------:R-:W-:Y:S05]  /*56c0*/  BSYNC.RECONVERGENT B3 ;  /* 0x0000000000037941 */ /* 0x000fea0003800200 */
.L_x_2484:
        /* <DEDUP_REMOVED lines=150> */
.L_x_2483:
[----:B------:R-:W-:Y:S05]  /*6030*/  BSYNC.RECONVERGENT B2 ;  /* 0x0000000000027941 */ /* 0x000fea0003800200 */
.L_x_2482:
        /* <DEDUP_REMOVED lines=52> */
.L_x_2494:
[----:B------:R-:W-:Y:S05]  /*6380*/  BSYNC.RECONVERGENT B4 ;  /* 0x0000000000047941 */ /* 0x000fea0003800200 */
.L_x_2493:
[----:B------:R-:W-:-:S04]  /*6390*/  LOP3.LUT R2, R2, 0x1, RZ, 0xc0, !PT ;  /* 0x0000000102027812 */ /* 0x000fc800078ec0ff */
[----:B------:R-:W-:Y:S01]  /*63a0*/  ISETP.NE.U32.AND P0, PT, R2, 0x1, PT ;  /* 0x000000010200780c */ /* 0x000fe20003f05070 */
[----:B------:R-:W-:-:S12]  /*63b0*/  BRA `(.L_x_2495) ;  /* 0x0000000000087947 */ /* 0x000fd80003800000 */
.L_x_2492:
[----:B------:R0:W0:Y:S02]  /*63c0*/  DMUL R6, RZ, R34 ;  /* 0x00000022ff067228 */ /* 0x0000240000000000 */
[----:B0-----:R-:W-:-:S13]  /*63d0*/  PLOP3.LUT P0, PT, PT, PT, PT, 0x80, 0x8 ;  /* 0x000000000008781c */ /* 0x001fda0003f0f070 */
.L_x_2495:
[----:B------:R-:W-:Y:S05]  /*63e0*/  BSYNC.RECONVERGENT B3 ;  /* 0x0000000000037941 */ /* 0x000fea0003800200 */
.L_x_2491:
        /* <DEDUP_REMOVED lines=150> */
.L_x_2490:
[----:B------:R-:W-:Y:S05]  /*6d50*/  BSYNC.RECONVERGENT B2 ;  /* 0x0000000000027941 */ /* 0x000fea0003800200 */
.L_x_2489:
[----:B------:R-:W-:Y:S01]  /*6d60*/  ISETP.GE.U32.AND P0, PT, R9, R8, PT ;  /* 0x000000080900720c */ /* 0x000fe20003f06070 */
[----:B------:R-:W-:Y:S04]  /*6d70*/  BSSY.RECONVERGENT B0, `(.L_x_2496) ;  /* 0x0000033000007945 */ /* 0x000fe80003800200 */
[----:B------:R-:W-:Y:S08]  /*6d80*/  BSSY.RELIABLE B1, `(.L_x_2497) ;  /* 0x000002b000017945 */ /* 0x000ff00003800100 */
[----:B------:R-:W-:Y:S05]  /*6d90*/  @P0 BRA `(.L_x_2498) ;  /* 0x0000000000300947 */ /* 0x000fea0003800000 */
[----:B0-----:R-:W0:Y:S01]  /*6da0*/  LDC.64 R4, c[0x0][0x388] ;  /* 0x0000e200ff047b82 */ /* 0x001e220000000a00 */
[----:B-----5:R-:W-:Y:S02]  /*6db0*/  IMAD.IADD R7, R26, 0x1, R9 ;  /* 0x000000011a077824 */ /* 0x020fe400078e0209 */
[----:B------:R-:W-:-:S05]  /*6dc0*/  IMAD.MOV.U32 R9, RZ, RZ, R11 ;  /* 0x000000ffff097224 */ /* 0x000fca00078e000b */
[----:B------:R-:W-:Y:S01]  /*6dd0*/  ISETP.GE.U32.AND P0, PT, R9, R8, PT ;  /* 0x000000080900720c */ /* 0x000fe20003f06070 */
[----:B0-----:R-:W-:-:S05]  /*6de0*/  IMAD.WIDE.U32 R4, R7, 0x8, R4 ;  /* 0x0000000807047825 */ /* 0x001fca00078e0004 */
[----:B-1----:R0:W-:Y:S07]  /*6df0*/  STG.E.64 desc[UR4][R4.64], R32 ;  /* 0x0000002004007986 */ /* 0x0021ee000c101b04 */
[----:B------:R-:W-:Y:S05]  /*6e00*/  @P0 BRA `(.L_x_2499) ;  /* 0x0000000000300947 */ /* 0x000fea0003800000 */
[----:B0-----:R-:W0:Y:S01]  /*6e10*/  LDC.64 R4, c[0x0][0x388] ;  /* 0x0000e200ff047b82 */ /* 0x001e220000000a00 */
[----:B------:R-:W-:Y:S02]  /*6e20*/  IMAD.IADD R7, R26, 0x1, R9 ;  /* 0x000000011a077824 */ /* 0x000fe400078e0209 */
[----:B------:R-:W-:Y:S02]  /*6e30*/  VIADD R9, R9, 0x80 ;  /* 0x0000008009097836 */ /* 0x000fe40000000000 */
[----:B0-----:R-:W-:-:S05]  /*6e40*/  IMAD.WIDE.U32 R4, R7, 0x8, R4 ;  /* 0x0000000807047825 */ /* 0x001fca00078e0004 */
[----:B---3--:R0:W-:Y:S02]  /*6e50*/  STG.E.64 desc[UR4][R4.64], R22 ;  /* 0x0000001604007986 */ /* 0x0081e4000c101b04 */
.L_x_2498:
[----:B------:R-:W-:-:S13]  /*6e60*/  ISETP.GE.U32.AND P0, PT, R9, R8, PT ;  /* 0x000000080900720c */ /* 0x000fda0003f06070 */
[----:B------:R-:W-:Y:S05]  /*6e70*/  @P0 BRA `(.L_x_2500) ;  /* 0x0000000000300947 */ /* 0x000fea0003800000 */
[----:B0-----:R-:W0:Y:S01]  /*6e80*/  LDC.64 R4, c[0x0][0x388] ;  /* 0x0000e200ff047b82 */ /* 0x001e220000000a00 */
[----:B-----5:R-:W-:Y:S02]  /*6e90*/  IMAD.IADD R7, R26, 0x1, R9 ;  /* 0x000000011a077824 */ /* 0x020fe400078e0209 */
[----:B------:R-:W-:Y:S02]  /*6ea0*/  VIADD R9, R9, 0x80 ;  /* 0x0000008009097836 */ /* 0x000fe40000000000 */
[----:B0-----:R-:W-:-:S05]  /*6eb0*/  IMAD.WIDE.U32 R4, R7, 0x8, R4 ;  /* 0x0000000807047825 */ /* 0x001fca00078e0004 */
[----:B--2---:R0:W-:Y:S02]  /*6ec0*/  STG.E.64 desc[UR4][R4.64], R20 ;  /* 0x0000001404007986 */ /* 0x0041e4000c101b04 */
.L_x_2499:
[----:B------:R-:W-:-:S13]  /*6ed0*/  ISETP.GE.U32.AND P0, PT, R9, R8, PT ;  /* 0x000000080900720c */ /* 0x000fda0003f06070 */
[----:B------:R-:W-:Y:S05]  /*6ee0*/  @P0 BRA `(.L_x_2501) ;  /* 0x0000000000300947 */ /* 0x000fea0003800000 */
[----:B0-----:R-:W0:Y:S01]  /*6ef0*/  LDC.64 R4, c[0x0][0x388] ;  /* 0x0000e200ff047b82 */ /* 0x001e220000000a00 */
[----:B------:R-:W-:Y:S02]  /*6f00*/  IMAD.IADD R7, R26, 0x1, R9 ;  /* 0x000000011a077824 */ /* 0x000fe400078e0209 */
[----:B------:R-:W-:Y:S02]  /*6f10*/  VIADD R9, R9, 0x80 ;  /* 0x0000008009097836 */ /* 0x000fe40000000000 */
[----:B0-----:R-:W-:-:S05]  /*6f20*/  IMAD.WIDE.U32 R4, R7, 0x8, R4 ;  /* 0x0000000807047825 */ /* 0x001fca00078e0004 */
[----:B----4-:R0:W-:Y:S02]  /*6f30*/  STG.E.64 desc[UR4][R4.64], R18 ;  /* 0x0000001204007986 */ /* 0x0101e4000c101b04 */
.L_x_2500:
[----:B------:R-:W-:-:S13]  /*6f40*/  ISETP.GE.U32.AND P0, PT, R9, R8, PT ;  /* 0x000000080900720c */ /* 0x000fda0003f06070 */
[----:B------:R-:W-:Y:S05]  /*6f50*/  @P0 BRA `(.L_x_2502) ;  /* 0x0000000000340947 */ /* 0x000fea0003800000 */
[----:B0-----:R-:W0:Y:S01]  /*6f60*/  LDC.64 R4, c[0x0][0x388] ;  /* 0x0000e200ff047b82 */ /* 0x001e220000000a00 */
[----:B-----5:R-:W-:Y:S02]  /*6f70*/  IMAD.IADD R7, R26, 0x1, R9 ;  /* 0x000000011a077824 */ /* 0x020fe400078e0209 */
[----:B------:R-:W-:Y:S02]  /*6f80*/  VIADD R9, R9, 0x80 ;  /* 0x0000008009097836 */ /* 0x000fe40000000000 */
[----:B0-----:R-:W-:-:S05]  /*6f90*/  IMAD.WIDE.U32 R4, R7, 0x8, R4 ;  /* 0x0000000807047825 */ /* 0x001fca00078e0004 */
[----:B------:R0:W-:Y:S02]  /*6fa0*/  STG.E.64 desc[UR4][R4.64], R16 ;  /* 0x0000001004007986 */ /* 0x0001e4000c101b04 */
.L_x_2501:
[----:B------:R-:W-:-:S13]  /*6fb0*/  ISETP.GE.U32.AND P0, PT, R9, R8, PT ;  /* 0x000000080900720c */ /* 0x000fda0003f06070 */
[----:B------:R-:W-:Y:S05]  /*6fc0*/  @P0 BREAK.RELIABLE B1 ;  /* 0x0000000000010942 */ /* 0x000fea0003800100 */
[----:B------:R-:W-:Y:S05]  /*6fd0*/  @P0 BRA `(.L_x_2503) ;  /* 0x0000000000300947 */ /* 0x000fea0003800000 */
[----:B0-----:R-:W0:Y:S01]  /*6fe0*/  LDC.64 R4, c[0x0][0x388] ;  /* 0x0000e200ff047b82 */ /* 0x001e220000000a00 */
[----:B------:R-:W-:Y:S02]  /*6ff0*/  IMAD.IADD R7, R26, 0x1, R9 ;  /* 0x000000011a077824 */ /* 0x000fe400078e0209 */
[----:B------:R-:W-:Y:S02]  /*7000*/  VIADD R9, R9, 0x80 ;  /* 0x0000008009097836 */ /* 0x000fe40000000000 */
[----:B0-----:R-:W-:-:S05]  /*7010*/  IMAD.WIDE.U32 R4, R7, 0x8, R4 ;  /* 0x0000000807047825 */ /* 0x001fca00078e0004 */
[----:B------:R0:W-:Y:S02]  /*7020*/  STG.E.64 desc[UR4][R4.64], R14 ;  /* 0x0000000e04007986 */ /* 0x0001e4000c101b04 */
.L_x_2502:
[----:B------:R-:W-:Y:S05]  /*7030*/  BSYNC.RELIABLE B1 ;  /* 0x0000000000017941 */ /* 0x000fea0003800100 */
.L_x_2497:
[----:B------:R-:W-:-:S13]  /*7040*/  ISETP.GE.U32.AND P0, PT, R9, R8, PT ;  /* 0x000000080900720c */ /* 0x000fda0003f06070 */
[----:B0-----:R-:W0:Y:S01]  /*7050*/  @!P0 LDC.64 R4, c[0x0][0x388] ;  /* 0x0000e200ff048b82 */ /* 0x001e220000000a00 */
[----:B-----5:R-:W-:Y:S02]  /*7060*/  @!P0 IMAD.IADD R7, R26, 0x1, R9 ;  /* 0x000000011a078824 */ /* 0x020fe400078e0209 */
[----:B------:R-:W-:Y:S02]  /*7070*/  @!P0 VIADD R9, R9, 0x80 ;  /* 0x0000008009098836 */ /* 0x000fe40000000000 */
[----:B0-----:R-:W-:-:S05]  /*7080*/  @!P0 IMAD.WIDE.U32 R4, R7, 0x8, R4 ;  /* 0x0000000807048825 */ /* 0x001fca00078e0004 */
[----:B------:R0:W-:Y:S02]  /*7090*/  @!P0 STG.E.64 desc[UR4][R4.64], R12 ;  /* 0x0000000c04008986 */ /* 0x0001e4000c101b04 */
.L_x_2503:
[----:B------:R-:W-:Y:S05]  /*70a0*/  BSYNC.RECONVERGENT B0 ;  /* 0x0000000000007941 */ /* 0x000fea0003800200 */
.L_x_2496:
[----:B------:R-:W-:Y:S05]  /*70b0*/  WARPSYNC.ALL ;  /* 0x0000000000007948 */ /* 0x000fea0003800000 */
[----:B------:R-:W-:-:S13]  /*70c0*/  ISETP.GE.U32.AND P0, PT, R9, R8, PT ;  /* 0x000000080900720c */ /* 0x000fda0003f06070 */
[----:B------:R-:W-:Y:S05]  /*70d0*/  @P0 EXIT ;  /* 0x000000000000094d */ /* 0x000fea0003800000 */
[----:B0-----:R-:W0:Y:S01]  /*70e0*/  LDC.64 R4, c[0x0][0x388] ;  /* 0x0000e200ff047b82 */ /* 0x001e220000000a00 */
[----:B------:R-:W-:-:S04]  /*70f0*/  IMAD.IADD R9, R26, 0x1, R9 ;  /* 0x000000011a097824 */ /* 0x000fc800078e0209 */
[----:B0-----:R-:W-:-:S05]  /*7100*/  IMAD.WIDE.U32 R4, R9, 0x8, R4 ;  /* 0x0000000809047825 */ /* 0x001fca00078e0004 */
[----:B------:R-:W-:Y:S01]  /*7110*/  STG.E.64 desc[UR4][R4.64], R2 ;  /* 0x0000000204007986 */ /* 0x000fe2000c101b04 */
[----:B------:R-:W-:Y:S05]  /*7120*/  EXIT ;  /* 0x000000000000794d */ /* 0x000fea0003800000 */
.L_x_2440:
[----:B------:R-:W0:Y:S01]  /*7130*/  S2R R27, SR_TID.X ;  /* 0x00000000001b7919 */ /* 0x000e220000002100 */
[----:B------:R-:W1:Y:S02]  /*7140*/  LDC.64 R2, c[0x0][0x390] ;  /* 0x0000e400ff027b82 */ /* 0x000e640000000a00 */
[----:B-1----:R-:W-:-:S04]  /*7150*/  IMAD.WIDE.U32 R2, R26, 0x8, R2 ;  /* 0x000000081a027825 */ /* 0x002fc800078e0002 */
[----:B0-----:R-:W-:-:S05]  /*7160*/  IMAD.WIDE.U32 R2, R27, 0x10, R2 ;  /* 0x000000101b027825 */ /* 0x001fca00078e0002 */
[----:B------:R-:W2:Y:S04]  /*7170*/  LDG.E.128 R16, desc[UR4][R2.64] ;  /* 0x0000000402107981 */ /* 0x000ea8000c1e1d00 */
[----:B------:R0:W5:Y:S04]  /*7180*/  LDG.E.128 R20, desc[UR4][R2.64+0x800] ;  /* 0x0008000402147981 */ /* 0x000168000c1e1d00 */
[----:B------:R0:W5:Y:S04]  /*7190*/  LDG.E.128 R8, desc[UR4][R2.64+0x1000] ;  /* 0x0010000402087981 */ /* 0x000168000c1e1d00 */
[----:B------:R0:W5:Y:S01]  /*71a0*/  LDG.E.128 R12, desc[UR4][R2.64+0x1800] ;  /* 0x00180004020c7981 */ /* 0x000162000c1e1d00 */
[----:B------:R-:W-:Y:S01]  /*71b0*/  BSSY.RECONVERGENT B2, `(.L_x_2504) ;  /* 0x0000039000027945 */ /* 0x000fe20003800200 */
[----:B--2---:R-:W1:Y:S02]  /*71c0*/  DSETP.NEU.AND P1, PT, |R16|, +INF , PT ;  /* 0x7ff000001000742a */ /* 0x004e640003f2d200 */
[----:B-1----:R-:W-:-:S15]  /*71d0*/  @!P1 PLOP3.LUT P0, PT, PT, PT, PT, 0x80, 0x8 ;  /* 0x000000000008981c */ /* 0x002fde0003f0f070 */
        /* <DEDUP_REMOVED lines=50> */
[----:B-----5:R-:W-:Y:S05]  /*7500*/  CALL.REL.NOINC `($_ZN2at6native29vectorized_elementwise_kernelILi2EZZZNS0_15tan_kernel_cudaERNS_18TensorIteratorBaseEENKUlvE0_clEvENKUlvE_clEvEUldE_St5arrayIPcLm2EEEEviT0_T1_$__internal_trig_reduction_slowpathd) ;  /* 0x0000006400307944 */ /* 0x020fea0003c00000 */
.L_x_2507:
[----:B------:R-:W-:Y:S05]  /*7510*/  BSYNC.RECONVERGENT B3 ;  /* 0x0000000000037941 */ /* 0x000fea0003800200 */
.L_x_2506:
[----:B------:R-:W-:-:S04]  /*7520*/  LOP3.LUT R2, R2, 0x1, RZ, 0xc0, !PT ;  /* 0x0000000102027812 */ /* 0x000fc800078ec0ff */
[----:B------:R-:W-:-:S13]  /*7530*/  ISETP.NE.U32.AND P0, PT, R2, 0x1, PT ;  /* 0x000000010200780c */ /* 0x000fda0003f05070 */
.L_x_2505:
[----:B------:R-:W-:Y:S05]  /*7540*/  BSYNC.RECONVERGENT B2 ;  /* 0x0000000000027941 */ /* 0x000fea0003800200 */
.L_x_2504:
        /* <DEDUP_REMOVED lines=151> */
.L_x_2509:
[----:B------:R-:W-:Y:S05]  /*7ec0*/  BSYNC.RECONVERGENT B0 ;  /* 0x0000000000007941 */ /* 0x000fea0003800200 */
.L_x_2508:
[----:B------:R-:W2:Y:S01]  /*7ed0*/  DSETP.NEU.AND P0, PT, |R18|, +INF , PT ;  /* 0x7ff000001200742a */ /* 0x000ea20003f0d200 */
        /* <DEDUP_REMOVED lines=46> */
[----:B-1---5:R-:W-:Y:S05]  /*81c0*/  CALL.REL.NOINC `($_ZN2at6native29vectorized_elementwise_kernelILi2EZZZNS0_15tan_kernel_cudaERNS_18TensorIteratorBaseEENKUlvE0_clEvENKUlvE_clEvEUldE_St5arrayIPcLm2EEEEviT0_T1_$__internal_trig_reduction_slowpathd) ;  /* 0x0000005800007944 */ /* 0x022fea0003c00000 */
.L_x_2513:
[----:B------:R-:W-:Y:S05]  /*81d0*/  BSYNC.RECONVERGENT B3 ;  /* 0x0000000000037941 */ /* 0x000fea0003800200 */
.L_x_2512:
[----:B------:R-:W-:-:S04]  /*81e0*/  LOP3.LUT R2, R2, 0x1, RZ, 0xc0, !PT ;  /* 0x0000000102027812 */ /* 0x000fc800078ec0ff */
[----:B------:R-:W-:Y:S01]  /*81f0*/  ISETP.NE.U32.AND P0, PT, R2, 0x1, PT ;  /* 0x000000010200780c */ /* 0x000fe20003f05070 */
[----:B------:R-:W-:-:S12]  /*8200*/  BRA `(.L_x_2514) ;  /* 0x0000000000087947 */ /* 0x000fd80003800000 */
.L_x_2511:
[----:B0-----:R0:W2:Y:S02]  /*8210*/  DMUL R6, RZ, R18 ;  /* 0x00000012ff067228 */ /* 0x0010a40000000000 */
[----:B0-2---:R-:W-:-:S13]  /*8220*/  PLOP3.LUT P0, PT, PT, PT, PT, 0x80, 0x8 ;  /* 0x000000000008781c */ /* 0x005fda0003f0f070 */
.L_x_2514:
[----:B------:R-:W-:Y:S05]  /*8230*/  BSYNC.RECONVERGENT B2 ;  /* 0x0000000000027941 */ /* 0x000fea0003800200 */
.L_x_2510:
        /* <DEDUP_REMOVED lines=151> */
.L_x_2516:
[----:B------:R-:W-:Y:S05]  /*8bb0*/  BSYNC.RECONVERGENT B0 ;  /* 0x0000000000007941 */ /* 0x000fea0003800200 */
.L_x_2515:
[----:B-----5:R-:W3:Y:S01]  /*8bc0*/  DSETP.NEU.AND P0, PT, |R20|, +INF , PT ;  /* 0x7ff000001400742a */ /* 0x020ee20003f0d200 */
        /* <DEDUP_REMOVED lines=46> */
[----:B-12---:R-:W-:Y:S05]  /*8eb0*/  CALL.REL.NOINC `($_ZN2at6native29vectorized_elementwise_kernelILi2EZZZNS0_15tan_kernel_cudaERNS_18TensorIteratorBaseEENKUlvE0_clEvENKUlvE_clEvEUldE_St5arrayIPcLm2EEEEviT0_T1_$__internal_trig_reduction_slowpathd) ;  /* 0x0000004800c47944 */ /* 0x006fea0003c00000 */
.L_x_2520:
[----:B------:R-:W-:Y:S05]  /*8ec0*/  BSYNC.RECONVERGENT B3 ;  /* 0x0000000000037941 */ /* 0x000fea0003800200 */
.L_x_2519:
[----:B------:R-:W-:-:S04]  /*8ed0*/  LOP3.LUT R2, R2, 0x1, RZ, 0xc0, !PT ;  /* 0x0000000102027812 */ /* 0x000fc800078ec0ff */
[----:B------:R-:W-:Y:S01]  /*8ee0*/  ISETP.NE.U32.AND P0, PT, R2, 0x1, PT ;  /* 0x000000010200780c */ /* 0x000fe20003f05070 */
[----:B------:R-:W-:-:S12]  /*8ef0*/  BRA `(.L_x_2521) ;  /* 0x0000000000087947 */ /* 0x000fd80003800000 */
.L_x_2518:
[----:B0-----:R0:W3:Y:S02]  /*8f00*/  DMUL R6, RZ, R20 ;  /* 0x00000014ff067228 */ /* 0x0010e40000000000 */
[----:B0--3--:R-:W-:-:S13]  /*8f10*/  PLOP3.LUT P0, PT, PT, PT, PT, 0x80, 0x8 ;  /* 0x000000000008781c */ /* 0x009fda0003f0f070 */
.L_x_2521:
[----:B------:R-:W-:Y:S05]  /*8f20*/  BSYNC.RECONVERGENT B2 ;  /* 0x0000000000027941 */ /* 0x000fea0003800200 */
.L_x_2517:
        /* <DEDUP_REMOVED lines=151> */
.L_x_2523:
[----:B------:R-:W-:Y:S05]  /*98a0*/  BSYNC.RECONVERGENT B0 ;  /* 0x0000000000007941 */ /* 0x000fea0003800200 */
.L_x_2522:
[----:B------:R-:W4:Y:S01]  /*98b0*/  DSETP.NEU.AND P0, PT, |R22|, +INF , PT ;  /* 0x7ff000001600742a */ /* 0x000f220003f0d200 */
[----:B------:R-:W-:Y:S04]  /*98c0*/  BSSY.RECONVERGENT B2, `(.L_x_2524) ;  /* 0x0000035000027945 */ /* 0x000fe80003800200 */
[----:B----4-:R-:W-:Y:S05]  /*98d0*/  @!P0 BRA `(.L_x_2525) ;  /* 0x0000000000c48947 */ /* 0x010fea0003800000 */
        /* <DEDUP_REMOVED lines=45> */
.L_x_2527:
[----:B------:R-:W-:Y:S05]  /*9bb0*/  BSYNC.RECONVERGENT B3 ;  /* 0x0000000000037941 */ /* 0x000fea0003800200 */
.L_x_2526:
[----:B------:R-:W-:-:S04]  /*9bc0*/  LOP3.LUT R2, R2, 0x1, RZ, 0xc0, !PT ;  /* 0x0000000102027812 */ /* 0x000fc800078ec0ff */
[----:B------:R-:W-:Y:S01]  /*9bd0*/  ISETP.NE.U32.AND P0, PT, R2, 0x1, PT ;  /* 0x000000010200780c */ /* 0x000fe20003f05070 */
[----:B------:R-:W-:-:S12]  /*9be0*/  BRA `(.L_x_2528) ;  /* 0x0000000000087947 */ /* 0x000fd80003800000 */
.L_x_2525:
[----:B0-----:R0:W4:Y:S02]  /*9bf0*/  DMUL R6, RZ, R22 ;  /* 0x00000016ff067228 */ /* 0x0011240000000000 */
[----:B0---4-:R-:W-:-:S13]  /*9c00*/  PLOP3.LUT P0, PT, PT, PT, PT, 0x80, 0x8 ;  /* 0x000000000008781c */ /* 0x011fda0003f0f070 */
.L_x_2528:
[----:B------:R-:W-:Y:S05]  /*9c10*/  BSYNC.RECONVERGENT B2 ;  /* 0x0000000000027941 */ /* 0x000fea0003800200 */
.L_x_2524:
        /* <DEDUP_REMOVED lines=151> */
.L_x_2530:
[----:B------:R-:W-:Y:S05]  /*a590*/  BSYNC.RECONVERGENT B0 ;  /* 0x0000000000007941 */ /* 0x000fea0003800200 */
.L_x_2529:
        /* <DEDUP_REMOVED lines=48> */
.L_x_2534:
[----:B------:R-:W-:Y:S05]  /*a8a0*/  BSYNC.RECONVERGENT B3 ;  /* 0x0000000000037941 */ /* 0x000fea0003800200 */
.L_x_2533:
[----:B------:R-:W-:-:S04]  /*a8b0*/  LOP3.LUT R2, R2, 0x1, RZ, 0xc0, !PT ;  /* 0x0000000102027812 */ /* 0x000fc800078ec0ff */
[----:B------:R-:W-:Y:S01]  /*a8c0*/  ISETP.NE.U32.AND P0, PT, R2, 0x1, PT ;  /* 0x000000010200780c */ /* 0x000fe20003f05070 */
[----:B------:R-:W-:-:S12]  /*a8d0*/  BRA `(.L_x_2535) ;  /* 0x0000000000087947 */ /* 0x000fd80003800000 */
.L_x_2532:
[----:B0-----:R0:W0:Y:S02]  /*a8e0*/  DMUL R6, RZ, R8 ;  /* 0x00000008ff067228 */ /* 0x0010240000000000 */
[----:B0-----:R-:W-:-:S13]  /*a8f0*/  PLOP3.LUT P0, PT, PT, PT, PT, 0x80, 0x8 ;  /* 0x000000000008781c */ /* 0x001fda0003f0f070 */
.L_x_2535:
[----:B------:R-:W-:Y:S05]  /*a900*/  BSYNC.RECONVERGENT B2 ;  /* 0x0000000000027941 */ /* 0x000fea0003800200 */
.L_x_2531:
        /* <DEDUP_REMOVED lines=151> */
.L_x_2537:
[----:B------:R-:W-:Y:S05]  /*b280*/  BSYNC.RECONVERGENT B0 ;  /* 0x0000000000007941 */ /* 0x000fea0003800200 */
.L_x_2536:
        /* <DEDUP_REMOVED lines=48> */
.L_x_2541:
[----:B------:R-:W-:Y:S05]  /*b590*/  BSYNC.RECONVERGENT B3 ;  /* 0x0000000000037941 */ /* 0x000fea0003800200 */
.L_x_2540:
[----:B------:R-:W-:-:S04]  /*b5a0*/  LOP3.LUT R2, R2, 0x1, RZ, 0xc0, !PT ;  /* 0x0000000102027812 */ /* 0x000fc800078ec0ff */
[----:B------:R-:W-:Y:S01]  /*b5b0*/  ISETP.NE.U32.AND P0, PT, R2, 0x1, PT ;  /* 0x000000010200780c */ /* 0x000fe20003f05070 */
[----:B------:R-:W-:-:S12]  /*b5c0*/  BRA `(.L_x_2542) ;  /* 0x0000000000087947 */ /* 0x000fd80003800000 */
.L_x_2539:
[----:B0-----:R0:W0:Y:S02]  /*b5d0*/  DMUL R6, RZ, R10 ;  /* 0x0000000aff067228 */ /* 0x0010240000000000 */
[----:B0-----:R-:W-:-:S13]  /*b5e0*/  PLOP3.LUT P0, PT, PT, PT, PT, 0x80, 0x8 ;  /* 0x000000000008781c */ /* 0x001fda0003f0f070 */
.L_x_2542:
[----:B------:R-:W-:Y:S05]  /*b5f0*/  BSYNC.RECONVERGENT B2 ;  /* 0x0000000000027941 */ /* 0x000fea0003800200 */
.L_x_2538:
        /* <DEDUP_REMOVED lines=151> */
.L_x_2544:
[----:B------:R-:W-:Y:S05]  /*bf70*/  BSYNC.RECONVERGENT B0 ;  /* 0x0000000000007941 */ /* 0x000fea0003800200 */
.L_x_2543:
        /* <DEDUP_REMOVED lines=48> */
.L_x_2548:
[----:B------:R-:W-:Y:S05]  /*c280*/  BSYNC.RECONVERGENT B3 ;  /* 0x0000000000037941 */ /* 0x000fea0003800200 */
.L_x_2547:
[----:B------:R-:W-:-:S04]  /*c290*/  LOP3.LUT R2, R2, 0x1, RZ, 0xc0, !PT ;  /* 0x0000000102027812 */ /* 0x000fc800078ec0ff */
[----:B------:R-:W-:Y:S01]  /*c2a0*/  ISETP.NE.U32.AND P0, PT, R2, 0x1, PT ;  /* 0x000000010200780c */ /* 0x000fe20003f05070 */
[----:B------:R-:W-:-:S12]  /*c2b0*/  BRA `(.L_x_2549) ;  /* 0x0000000000087947 */ /* 0x000fd80003800000 */
.L_x_2546:
[----:B0-----:R0:W0:Y:S02]  /*c2c0*/  DMUL R6, RZ, R12 ;  /* 0x0000000cff067228 */ /* 0x0010240000000000 */
[----:B0-----:R-:W-:-:S13]  /*c2d0*/  PLOP3.LUT P0, PT, PT, PT, PT, 0x80, 0x8 ;  /* 0x000000000008781c */ /* 0x001fda0003f0f070 */
.L_x_2549:
[----:B------:R-:W-:Y:S05]  /*c2e0*/  BSYNC.RECONVERGENT B2 ;  /* 0x0000000000027941 */ /* 0x000fea0003800200 */
.L_x_2545:
        /* <DEDUP_REMOVED lines=151> */
.L_x_2551:
[----:B------:R-:W-:Y:S05]  /*cc60*/  BSYNC.RECONVERGENT B0 ;  /* 0x0000000000007941 */ /* 0x000fea0003800200 */
.L_x_2550:
        /* <DEDUP_REMOVED lines=48> */
.L_x_2555:
[----:B------:R-:W-:Y:S05]  /*cf70*/  BSYNC.RECONVERGENT B3 ;  /* 0x0000000000037941 */ /* 0x000fea0003800200 */
.L_x_2554:
[----:B------:R-:W-:-:S04]  /*cf80*/  LOP3.LUT R2, R2, 0x1, RZ, 0xc0, !PT ;  /* 0x0000000102027812 */ /* 0x000fc800078ec0ff */
[----:B------:R-:W-:Y:S01]  /*cf90*/  ISETP.NE.U32.AND P0, PT, R2, 0x1, PT ;  /* 0x000000010200780c */ /* 0x000fe20003f05070 */
[----:B------:R-:W-:-:S12]  /*cfa0*/  BRA `(.L_x_2556) ;  /* 0x0000000000087947 */ /* 0x000fd80003800000 */
.L_x_2553:
[----:B0-----:R0:W0:Y:S02]  /*cfb0*/  DMUL R6, RZ, R14 ;  /* 0x0000000eff067228 */ /* 0x0010240000000000 */
[----:B0-----:R-:W-:-:S13]  /*cfc0*/  PLOP3.LUT P0, PT, PT, PT, PT, 0x80, 0x8 ;  /* 0x000000000008781c */ /* 0x001fda0003f0f070 */
.L_x_2556:
[----:B------:R-:W-:Y:S05]  /*cfd0*/  BSYNC.RECONVERGENT B2 ;  /* 0x0000000000027941 */ /* 0x000fea0003800200 */
.L_x_2552:
        /* <DEDUP_REMOVED lines=106> */
[----:B0-----:R0:W5:Y:S02]  /*d680*/  DMUL R4, R2, R4 ;  /* 0x0000000402047228 */ /* 0x0011640000000000 */
[----:B0-----:R-:W0:Y:S02]  /*d690*/  LDC.64 R2, c[0x0][0x388] ;  /* 0x0000e200ff027b82 */ /* 0x001e240000000a00 */
[----:B0-----:R-:W-:-:S04]  /*d6a0*/  IMAD.WIDE.U32 R2, R26, 0x8, R2 ;  /* 0x000000081a027825 */ /* 0x001fc800078e0002 */
[----:B------:R-:W-:-:S05]  /*d6b0*/  IMAD.WIDE.U32 R24, R27, 0x10, R2 ;  /* 0x000000101b187825 */ /* 0x000fca00078e0002 */
[----:B-12---:R0:W-:Y:S04]  /*d6c0*/  STG.E.128 desc[UR4][R24.64], R16 ;  /* 0x0000001018007986 */ /* 0x0061e8000c101d04 */
[----:B---34-:R0:W-:-:S15]  /*d6d0*/  STG.E.128 desc[UR4][R24.64+0x800], R20 ;  /* 0x0008001418007986 */ /* 0x0181de000c101d04 */
[----:B------:R-:W-:-:S15]  /*d6e0*/  NOP ;  /* 0x0000000000007918 */ /* 0x000fde0000000000 */
[----:B------:R-:W-:-:S15]  /*d6f0*/  NOP ;  /* 0x0000000000007918 */ /* 0x000fde0000000000 */
[----:B------:R-:W-:-:S02]  /*d700*/  NOP ;  /* 0x0000000000007918 */ /* 0x000fc40000000000 */
[----:B-----5:R0:W1:Y:S02]  /*d710*/  DFMA R14, R4, R6, R6 ;  /* 0x00000006040e722b */ /* 0x0200640000000006 */
        /* <DEDUP_REMOVED lines=39> */
.L_x_2558:
[----:B------:R-:W-:Y:S05]  /*d990*/  BSYNC.RECONVERGENT B0 ;  /* 0x0000000000007941 */ /* 0x000fea0003800200 */
.L_x_2557:
[----:B------:R-:W-:Y:S04]  /*d9a0*/  STG.E.128 desc[UR4][R24.64+0x1000], R8 ;  /* 0x0010000818007986 */ /* 0x000fe8000c101d04 */
[----:B-1----:R-:W-:Y:S01]  /*d9b0*/  STG.E.128 desc[UR4][R24.64+0x1800], R12 ;  /* 0x0018000c18007986 */ /* 0x002fe2000c101d04 */
[----:B------:R-:W-:Y:S05]  /*d9c0*/  EXIT ;  /* 0x000000000000794d */ /* 0x000fea0003800000 */
        .type           $_ZN2at6native29vectorized_elementwise_kernelILi2EZZZNS0_15tan_kernel_cudaERNS_18TensorIteratorBaseEENKUlvE0_clEvENKUlvE_clEvEUldE_St5arrayIPcLm2EEEEviT0_T1_$__internal_trig_reduction_slowpathd,@function
        .size           $_ZN2at6native29vectorized_elementwise_kernelILi2EZZZNS0_15tan_kernel_cudaERNS_18TensorIteratorBaseEENKUlvE0_clEvENKUlvE_clEvEUldE_St5arrayIPcLm2EEEEviT0_T1_$__internal_trig_reduction_slowpathd,(.L_x_6568 - $_ZN2at6native29vectorized_elementwise_kernelILi2EZZZNS0_15tan_kernel_cudaERNS_18TensorIteratorBaseEENKUlvE0_clEvENKUlvE_clEvEUldE_St5arrayIPcLm2EEEEviT0_T1_$__internal_trig_reduction_slowpathd)
$_ZN2at6native29vectorized_elementwise_kernelILi2EZZZNS0_15tan_kernel_cudaERNS_18TensorIteratorBaseEENKUlvE0_clEvENKUlvE_clEvEUldE_St5arrayIPcLm2EEEEviT0_T1_$__internal_trig_reduction_slowpathd:
        /* <DEDUP_REMOVED lines=23> */
.L_x_2563:
        /* <DEDUP_REMOVED lines=11> */
[----:B------:R-:W-:Y:S02]  /*dbf0*/  IMAD R6, R41, R2, RZ ;  /* 0x0000000229067224 */ /* 0x000fe400078e02ff */
[----:B------:R-:W-:Y:S01]  /*dc00*/  IMAD.MOV.U32 R38, RZ, RZ, R24 ;  /* 0x000000ffff267224 */ /* 0x000fe200078e0018 */
[----:B------:R-:W-:Y:S01]  /*dc10*/  IADD3 R7, P0, PT, R7, R25, RZ ;  /* 0x0000001907077210 */ /* 0x000fe20007f1e0ff */
[----:B------:R-:W-:Y:S02]  /*dc20*/  IMAD R24, R41, R5, RZ ;  /* 0x0000000529187224 */ /* 0x000fe400078e02ff */
[----:B------:R-:W-:Y:S01]  /*dc30*/  IMAD R25, R4, 0x8, R1 ;  /* 0x0000000804197824 */ /* 0x000fe200078e0201 */
[----:B------:R-:W-:Y:S01]  /*dc40*/  IADD3 R39, P1, PT, R6, R7, RZ ;  /* 0x0000000706277210 */ /* 0x000fe20007f3e0ff */
[----:B------:R-:W-:-:S04]  /*dc50*/  IMAD.HI.U32 R6, R40, R5, RZ ;  /* 0x0000000528067227 */ /* 0x000fc800078e00ff */
[----:B------:R-:W-:Y:S01]  /*dc60*/  IMAD.X R6, RZ, RZ, R6, P2 ;  /* 0x000000ffff067224 */ /* 0x000fe200010e0606 */
[----:B------:R0:W-:Y:S01]  /*dc70*/  STL.64 [R25], R38 ;  /* 0x0000002619007387 */ /* 0x0001e20000100a00 */
[----:B------:R-:W-:-:S04]  /*dc80*/  IMAD.HI.U32 R7, R41, R2, RZ ;  /* 0x0000000229077227 */ /* 0x000fc800078e00ff */
[----:B------:R-:W-:Y:S01]  /*dc90*/  VIADD R4, R4, 0x1 ;  /* 0x0000000104047836 */ /* 0x000fe20000000000 */
[----:B------:R-:W-:Y:S01]  /*dca0*/  IADD3.X R7, P0, PT, R7, R6, RZ, P0, !PT ;  /* 0x0000000607077210 */ /* 0x000fe2000071e4ff */
[----:B------:R-:W-:-:S03]  /*dcb0*/  IMAD.HI.U32 R6, R41, R5, RZ ;  /* 0x0000000529067227 */ /* 0x000fc600078e00ff */
[----:B------:R-:W-:Y:S01]  /*dcc0*/  IADD3.X R24, P1, PT, R24, R7, RZ, P1, !PT ;  /* 0x0000000718187210 */ /* 0x000fe20000f3e4ff */
[----:B------:R-:W-:Y:S01]  /*dcd0*/  IMAD.X R6, RZ, RZ, R6, P0 ;  /* 0x000000ffff067224 */ /* 0x000fe200000e0606 */
[----:B------:R-:W-:-:S03]  /*dce0*/  ISETP.NE.AND P0, PT, R0, -0xf, PT ;  /* 0xfffffff10000780c */ /* 0x000fc60003f05270 */
[----:B0-----:R-:W-:Y:S02]  /*dcf0*/  IMAD.X R25, RZ, RZ, R6, P1 ;  /* 0x000000ffff197224 */ /* 0x001fe400008e0606 */
[----:B------:R-:W-:Y:S02]  /*dd00*/  IMAD.MOV.U32 R38, RZ, RZ, R24 ;  /* 0x000000ffff267224 */ /* 0x000fe400078e0018 */
[----:B------:R-:W-:-:S06]  /*dd10*/  IMAD.MOV.U32 R39, RZ, RZ, R25 ;  /* 0x000000ffff277224 */ /* 0x000fcc00078e0019 */
[----:B------:R-:W-:Y:S05]  /*dd20*/  @P0 BRA `(.L_x_2563) ;  /* 0xfffffffc00840947 */ /* 0x000fea000383ffff */
[----:B------:R-:W-:Y:S05]  /*dd30*/  BSYNC.RECONVERGENT B1 ;  /* 0x0000000000017941 */ /* 0x000fea0003800200 */
.L_x_2562:
[----:B------:R-:W-:-:S05]  /*dd40*/  LOP3.LUT R2, R31, 0x7ff, RZ, 0xc0, !PT ;  /* 0x000007ff1f027812 */ /* 0x000fca00078ec0ff */
[----:B------:R-:W-:-:S05]  /*dd50*/  VIADD R2, R2, 0xfffffc00 ;  /* 0xfffffc0002027836 */ /* 0x000fca0000000000 */
[----:B------:R-:W-:Y:S02]  /*dd60*/  SHF.R.U32.HI R0, RZ, 0x6, R2 ;  /* 0x00000006ff007819 */ /* 0x000fe40000011602 */
[----:B------:R-:W-:Y:S02]  /*dd70*/  ISETP.GE.U32.AND P0, PT, R2, 0x80, PT ;  /* 0x000000800200780c */ /* 0x000fe40003f06070 */
[----:B------:R-:W-:-:S04]  /*dd80*/  IADD3 R0, PT, PT, -R0, 0x13, RZ ;  /* 0x0000001300007810 */ /* 0x000fc80007ffe1ff */
[----:B------:R-:W-:-:S07]  /*dd90*/  SEL R3, R0, 0x12, P0 ;  /* 0x0000001200037807 */ /* 0x000fce0000000000 */
.L_x_2561:
[----:B------:R-:W-:Y:S05]  /*dda0*/  BSYNC.RECONVERGENT B0 ;  /* 0x0000000000007941 */ /* 0x000fea0003800200 */
.L_x_2560:
        /* <DEDUP_REMOVED lines=14> */
[----:B---3--:R-:W-:Y:S02]  /*de90*/  @P0 SHF.L.U32 R7, R2, R31, RZ ;  /* 0x0000001f02070219 */ /* 0x008fe400000006ff */
[----:B------:R-:W-:Y:S02]  /*dea0*/  @P0 SHF.R.U64 R6, R6, R5, R4 ;  /* 0x0000000506060219 */ /* 0x000fe40000001204 */
[----:B------:R-:W-:Y:S02]  /*deb0*/  @P0 SHF.L.U64.HI R0, R2, R31, R3 ;  /* 0x0000001f02000219 */ /* 0x000fe40000010203 */
[----:B------:R-:W-:Y:S02]  /*dec0*/  @P0 LOP3.LUT R2, R7, R6, RZ, 0xfc, !PT ;  /* 0x0000000607020212 */ /* 0x000fe400078efcff */
[----:B----4-:R-:W-:-:S02]  /*ded0*/  @P0 SHF.R.U64 R7, R36, 0x1, R37 ;  /* 0x0000000124070819 */ /* 0x010fc40000001225 */
[----:B------:R-:W-:Y:S02]  /*dee0*/  @P0 SHF.R.U32.HI R6, RZ, 0x1, R37 ;  /* 0x00000001ff060819 */ /* 0x000fe40000011625 */
[C---:B0-----:R-:W-:Y:S02]  /*def0*/  @P0 SHF.L.U32 R30, R24.reuse, R31, RZ ;  /* 0x0000001f181e0219 */ /* 0x041fe400000006ff */
[--C-:B------:R-:W-:Y:S02]  /*df00*/  @P0 SHF.R.U64 R7, R7, R5, R6.reuse ;  /* 0x0000000507070219 */ /* 0x100fe40000001206 */
[----:B------:R-:W-:Y:S02]  /*df10*/  @P0 SHF.L.U64.HI R31, R24, R31, R25 ;  /* 0x0000001f181f0219 */ /* 0x000fe40000010219 */
        /* <DEDUP_REMOVED lines=23> */
[----:B------:R-:W-:-:S03]  /*e090*/  @!P0 IMAD.MOV R4, RZ, RZ, -R4 ;  /* 0x000000ffff048224 */ /* 0x000fc600078e0a04 */
[----:B------:R-:W0:Y:S02]  /*e0a0*/  FLO.U32 R6, R30 ;  /* 0x0000001e00067300 */ /* 0x000e2400000e0000 */
[C---:B0-----:R-:W-:Y:S02]  /*e0b0*/  IADD3 R7, PT, PT, -R6.reuse, 0x1f, RZ ;  /* 0x0000001f06077810 */ /* 0x041fe40007ffe1ff */
[----:B------:R-:W-:-:S03]  /*e0c0*/  IADD3 R6, PT, PT, -R6, 0x3f, RZ ;  /* 0x0000003f06067810 */ /* 0x000fc60007ffe1ff */
[----:B------:R-:W-:-:S05]  /*e0d0*/  @P1 IMAD.MOV R6, RZ, RZ, R7 ;  /* 0x000000ffff061224 */ /* 0x000fca00078e0207 */
[----:B------:R-:W-:-:S13]  /*e0e0*/  ISETP.NE.AND P1, PT, R6, RZ, PT ;  /* 0x000000ff0600720c */ /* 0x000fda0003f25270 */
[----:B------:R-:W-:Y:S05]  /*e0f0*/  @!P1 BRA `(.L_x_2565) ;  /* 0x0000000000289947 */ /* 0x000fea0003800000 */
[----:B------:R-:W-:Y:S02]  /*e100*/  LOP3.LUT R24, R6, 0x3f, RZ, 0xc0, !PT ;  /* 0x0000003f06187812 */ /* 0x000fe400078ec0ff */
[--C-:B------:R-:W-:Y:S02]  /*e110*/  SHF.R.U64 R4, R4, 0x1, R5.reuse ;  /* 0x0000000104047819 */ /* 0x100fe40000001205 */
[CC--:B------:R-:W-:Y:S02]  /*e120*/  SHF.L.U64.HI R0, R25.reuse, R24.reuse, R0 ;  /* 0x0000001819007219 */ /* 0x0c0fe40000010200 */
[----:B------:R-:W-:Y:S02]  /*e130*/  SHF.L.U32 R25, R25, R24, RZ ;  /* 0x0000001819197219 */ /* 0x000fe400000006ff */
[----:B------:R-:W-:Y:S02]  /*e140*/  SHF.R.U32.HI R5, RZ, 0x1, R5 ;  /* 0x00000001ff057819 */ /* 0x000fe40000011605 */
[----:B------:R-:W-:-:S04]  /*e150*/  LOP3.LUT R24, R6, 0x3f, RZ, 0xc, !PT ;  /* 0x0000003f06187812 */ /* 0x000fc800078e0cff */
[-CC-:B------:R-:W-:Y:S02]  /*e160*/  SHF.R.U64 R4, R4, R24.reuse, R5.reuse ;  /* 0x0000001804047219 */ /* 0x180fe40000001205 */
[----:B------:R-:W-:Y:S02]  /*e170*/  SHF.R.U32.HI R5, RZ, R24, R5 ;  /* 0x00000018ff057219 */ /* 0x000fe40000011605 */
[----:B------:R-:W-:Y:S02]  /*e180*/  LOP3.LUT R25, R25, R4, RZ, 0xfc, !PT ;  /* 0x0000000419197212 */ /* 0x000fe400078efcff */
[----:B------:R-:W-:-:S07]  /*e190*/  LOP3.LUT R0, R0, R5, RZ, 0xfc, !PT ;  /* 0x0000000500007212 */ /* 0x000fce00078efcff */
.L_x_2565:
[----:B------:R-:W-:Y:S05]  /*e1a0*/  BSYNC.RECONVERGENT B0 ;  /* 0x0000000000007941 */ /* 0x000fea0003800200 */
.L_x_2564:
[----:B------:R-:W-:Y:S01]  /*e1b0*/  IMAD.WIDE.U32 R30, R25, 0x2168c235, RZ ;  /* 0x2168c235191e7825 */ /* 0x000fe200078e00ff */
[----:B------:R-:W-:-:S03]  /*e1c0*/  SHF.R.U32.HI R3, RZ, 0x1e, R3 ;  /* 0x0000001eff037819 */ /* 0x000fc60000011603 */
[----:B------:R-:W-:Y:S01]  /*e1d0*/  IMAD.MOV.U32 R4, RZ, RZ, R31 ;  /* 0x000000ffff047224 */ /* 0x000fe200078e001f */
[----:B------:R-:W-:Y:S01]  /*e1e0*/  IADD3 RZ, P1, PT, R30, R30, RZ ;  /* 0x0000001e1eff7210 */ /* 0x000fe20007f3e0ff */
[----:B------:R-:W-:Y:S01]  /*e1f0*/  IMAD.MOV.U32 R5, RZ, RZ, RZ ;  /* 0x000000ffff057224 */ /* 0x000fe200078e00ff */
[----:B------:R-:W-:Y:S01]  /*e200*/  LEA.HI R2, R2, R3, RZ, 0x1 ;  /* 0x0000000302027211 */ /* 0x000fe200078f08ff */
[----:B------:R-:W-:Y:S02]  /*e210*/  IMAD R7, R0, -0x36f0255e, RZ ;  /* 0xc90fdaa200077824 */ /* 0x000fe400078e02ff */
[----:B------:R-:W-:-:S04]  /*e220*/  IMAD.WIDE.U32 R24, R25, -0x36f0255e, R4 ;  /* 0xc90fdaa219187825 */ /* 0x000fc800078e0004 */
[----:B------:R-:W-:-:S04]  /*e230*/  IMAD.HI.U32 R4, R0, -0x36f0255e, RZ ;  /* 0xc90fdaa200047827 */ /* 0x000fc800078e00ff */
[----:B------:R-:W-:-:S04]  /*e240*/  IMAD.WIDE.U32 R24, P2, R0, 0x2168c235, R24 ;  /* 0x2168c23500187825 */ /* 0x000fc80007840018 */
[----:B------:R-:W-:Y:S01]  /*e250*/  IMAD.X R4, RZ, RZ, R4, P2 ;  /* 0x000000ffff047224 */ /* 0x000fe200010e0604 */
[----:B------:R-:W-:Y:S02]  /*e260*/  IADD3 R7, P2, PT, R7, R25, RZ ;  /* 0x0000001907077210 */ /* 0x000fe40007f5e0ff */
[----:B------:R-:W-:Y:S02]  /*e270*/  IADD3.X RZ, P1, PT, R24, R24, RZ, P1, !PT ;  /* 0x0000001818ff7210 */ /* 0x000fe40000f3e4ff */
[C---:B------:R-:W-:Y:S01]  /*e280*/  ISETP.GT.U32.AND P3, PT, R7.reuse, RZ, PT ;  /* 0x000000ff0700720c */ /* 0x040fe20003f64070 */
[----:B------:R-:W-:Y:S01]  /*e290*/  IMAD.X R5, RZ, RZ, R4, P2 ;  /* 0x000000ffff057224 */ /* 0x000fe200010e0604 */
[----:B------:R-:W-:-:S04]  /*e2a0*/  IADD3.X R4, P2, PT, R7, R7, RZ, P1, !PT ;  /* 0x0000000707047210 */ /* 0x000fc80000f5e4ff */
[C---:B------:R-:W-:Y:S01]  /*e2b0*/  ISETP.GT.AND.EX P1, PT, R5.reuse, RZ, PT, P3 ;  /* 0x000000ff0500720c */ /* 0x040fe20003f24330 */
[----:B------:R-:W-:-:S03]  /*e2c0*/  IMAD.X R0, R5, 0x1, R5, P2 ;  /* 0x0000000105007824 */ /* 0x000fc600010e0605 */
[----:B------:R-:W-:Y:S02]  /*e2d0*/  SEL R4, R4, R7, P1 ;  /* 0x0000000704047207 */ /* 0x000fe40000800000 */
[----:B------:R-:W-:Y:S02]  /*e2e0*/  SEL R0, R0, R5, P1 ;  /* 0x0000000500007207 */ /* 0x000fe40000800000 */
[----:B------:R-:W-:-:S05]  /*e2f0*/  IADD3 R5, P2, PT, R4, 0x1, RZ ;  /* 0x0000000104057810 */ /* 0x000fca0007f5e0ff */
[----:B------:R-:W-:-:S05]  /*e300*/  IMAD.X R0, RZ, RZ, R0, P2 ;  /* 0x000000ffff007224 */ /* 0x000fca00010e0600 */
[----:B------:R-:W-:-:S04]  /*e310*/  SHF.R.U64 R5, R5, 0xa, R0 ;  /* 0x0000000a05057819 */ /* 0x000fc80000001200 */
[----:B------:R-:W-:Y:S02]  /*e320*/  IADD3 R7, P2, PT, R5, 0x1, RZ ;  /* 0x0000000105077810 */ /* 0x000fe40007f5e0ff */
[----:B------:R-:W-:Y:S02]  /*e330*/  SEL R5, RZ, 0xffffffff, !P1 ;  /* 0xffffffffff057807 */ /* 0x000fe40004800000 */
[----:B------:R-:W-:Y:S02]  /*e340*/  LEA.HI.X R0, R0, RZ, RZ, 0x16, P2 ;  /* 0x000000ff00007211 */ /* 0x000fe400010fb4ff */
[----:B------:R-:W-:Y:S01]  /*e350*/  LOP3.LUT P1, R4, R29, 0x80000000, RZ, 0xc0, !PT ;  /* 0x800000001d047812 */ /* 0x000fe2000782c0ff */
[----:B------:R-:W-:Y:S01]  /*e360*/  IMAD.IADD R5, R5, 0x1, -R6 ;  /* 0x0000000105057824 */ /* 0x000fe200078e0a06 */
[--C-:B------:R-:W-:Y:S02]  /*e370*/  SHF.R.U64 R7, R7, 0x1, R0.reuse ;  /* 0x0000000107077819 */ /* 0x100fe40000001200 */
[----:B------:R-:W-:Y:S01]  /*e380*/  SHF.R.U32.HI R0, RZ, 0x1, R0 ;  /* 0x00000001ff007819 */ /* 0x000fe20000011600 */
[----:B------:R-:W-:Y:S01]  /*e390*/  IMAD.SHL.U32 R5, R5, 0x100000, RZ ;  /* 0x0010000005057824 */ /* 0x000fe200078e00ff */
[----:B------:R-:W-:-:S02]  /*e3a0*/  IADD3 R6, P2, P3, RZ, RZ, R7 ;  /* 0x000000ffff067210 */ /* 0x000fc40007b5e007 */
[----:B------:R-:W-:Y:S02]  /*e3b0*/  @!P0 LOP3.LUT R4, R4, 0x80000000, RZ, 0x3c, !PT ;  /* 0x8000000004048812 */ /* 0x000fe400078e3cff */
[----:B------:R-:W-:-:S03]  /*e3c0*/  IADD3.X R5, PT, PT, R5, 0x3fe00000, R0, P2, P3 ;  /* 0x3fe0000005057810 */ /* 0x000fc600017e6400 */
[----:B------:R-:W-:Y:S01]  /*e3d0*/  @P1 IMAD.MOV R2, RZ, RZ, -R2 ;  /* 0x000000ffff021224 */ /* 0x000fe200078e0a02 */
[----:B------:R-:W-:-:S07]  /*e3e0*/  LOP3.LUT R29, R5, R4, RZ, 0xfc, !PT ;  /* 0x00000004051d7212 */ /* 0x000fce00078efcff */
.L_x_2559:
[----:B------:R-:W-:Y:S02]  /*e3f0*/  IMAD.MOV.U32 R7, RZ, RZ, R29 ;  /* 0x000000ffff077224 */ /* 0x000fe400078e001d */
[----:B------:R-:W-:-:S04]  /*e400*/  IMAD.MOV.U32 R29, RZ, RZ, 0x0 ;  /* 0x00000000ff1d7424 */ /* 0x000fc800078e00ff */
[----:B------:R-:W-:Y:S05]  /*e410*/  RET.REL.NODEC R28 `(_ZN2at6native29vectorized_elementwise_kernelILi2EZZZNS0_15tan_kernel_cudaERNS_18TensorIteratorBaseEENKUlvE0_clEvENKUlvE_clEvEUldE_St5arrayIPcLm2EEEEviT0_T1_) ;  /* 0xffffff181cf87950 */ /* 0x000fea0003c3ffff */
.L_x_2566:
        /* <DEDUP_REMOVED lines=14> */
.L_x_6568:


//--------------------- .text._ZN2at6native29vectorized_elementwise_kernelILi4EZZZNS0_15tan_kernel_cudaERNS_18TensorIteratorBaseEENKUlvE0_clEvENKUlvE_clEvEUldE_St5arrayIPcLm2EEEEviT0_T1_ --------------------------
	.section	.text._ZN2at6native29vectorized_elementwise_kernelILi4EZZZNS0_15tan_kernel_cudaERNS_18TensorIteratorBaseEENKUlvE0_clEvENKUlvE_clEvEUldE_St5arrayIPcLm2EEEEviT0_T1_,"ax",@progbits
	.align	128
        .global         _ZN2at6native29vectorized_elementwise_kernelILi4EZZZNS0_15tan_kernel_cudaERNS_18TensorIteratorBaseEENKUlvE0_clEvENKUlvE_clEvEUldE_St5arrayIPcLm2EEEEviT0_T1_
        .type           _ZN2at6native29vectorized_elementwise_kernelILi4EZZZNS0_15tan_kernel_cudaERNS_18TensorIteratorBaseEENKUlvE0_clEvENKUlvE_clEvEUldE_St5arrayIPcLm2EEEEviT0_T1_,@function
        .size           _ZN2at6native29vectorized_elementwise_kernelILi4EZZZNS0_15tan_kernel_cudaERNS_18TensorIteratorBaseEENKUlvE0_clEvENKUlvE_clEvEUldE_St5arrayIPcLm2EEEEviT0_T1_,(.L_x_6569 - _ZN2at6native29vectorized_elementwise_kernelILi4EZZZNS0_15tan_kernel_cudaERNS_18TensorIteratorBaseEENKUlvE0_clEvENKUlvE_clEvEUldE_St5arrayIPcLm2EEEEviT0_T1_)
        .other          _ZN2at6native29vectorized_elementwise_kernelILi4EZZZNS0_15tan_kernel_cudaERNS_18TensorIteratorBaseEENKUlvE0_clEvENKUlvE_clEvEUldE_St5arrayIPcLm2EEEEviT0_T1_,@"STO_CUDA_ENTRY STV_DEFAULT"
_ZN2at6native29vectorized_elementwise_kernelILi4EZZZNS0_15tan_kernel_cudaERNS_18TensorIteratorBaseEENKUlvE0_clEvENKUlvE_clEvEUldE_St5arrayIPcLm2EEEEviT0_T1_:
.text._ZN2at6native29vectorized_elementwise_kernelILi4EZZZNS0_15tan_kernel_cudaERNS_18TensorIteratorBaseEENKUlvE0_clEvENKUlvE_clEvEUldE_St5arrayIPcLm2EEEEviT0_T1_:
        /* <DEDUP_REMOVED lines=121> */
[----:B------:R-:W-:Y:S05]  /*0790*/  CALL.REL.NOINC `($_ZN2at6native29vectorized_elementwise_kernelILi4EZZZNS0_15tan_kernel_cudaERNS_18TensorIteratorBaseEENKUlvE0_clEvENKUlvE_clEvEUldE_St5arrayIPcLm2EEEEviT0_T1_$__internal_trig_reduction_slowpathd) ;  /* 0x000000d0007c7944 */ /* 0x000fea0003c00000 */
[----:B------:R-:W-:Y:S02]  /*07a0*/  IMAD.MOV.U32 R4, RZ, RZ, R2 ;  /* 0x000000ffff047224 */ /* 0x000fe400078e0002 */
[----:B------:R-:W-:Y:S02]  /*07b0*/  IMAD.MOV.U32 R2, RZ, RZ, R6 ;  /* 0x000000ffff027224 */ /* 0x000fe400078e0006 */
[----:B------:R-:W-:-:S07]  /*07c0*/  IMAD.MOV.U32 R3, RZ, RZ, R7 ;  /* 0x000000ffff037224 */ /* 0x000fce00078e0007 */
.L_x_2573:
[----:B------:R-:W-:Y:S05]  /*07d0*/  BSYNC.RECONVERGENT B4 ;  /* 0x0000000000047941 */ /* 0x000fea0003800200 */
.L_x_2572:
[----:B------:R-:W-:-:S04]  /*07e0*/  LOP3.LUT R4, R4, 0x1, RZ, 0xc0, !PT ;  /* 0x0000000104047812 */ /* 0x000fc800078ec0ff */
[----:B------:R-:W-:-:S13]  /*07f0*/  ISETP.NE.U32.AND P0, PT, R4, 0x1, PT ;  /* 0x000000010400780c */ /* 0x000fda0003f05070 */
.L_x_2571:
[----:B------:R-:W-:Y:S05]  /*0800*/  BSYNC.RECONVERGENT B3 ;  /* 0x0000000000037941 */ /* 0x000fea0003800200 */
.L_x_2570:
        /* <DEDUP_REMOVED lines=150> */
.L_x_2569:
[----:B------:R-:W-:Y:S05]  /*1170*/  BSYNC.RECONVERGENT B2 ;  /* 0x0000000000027941 */ /* 0x000fea0003800200 */
.L_x_2568:
        /* <DEDUP_REMOVED lines=51> */
[----:B-1----:R-:W-:Y:S05]  /*14b0*/  CALL.REL.NOINC `($_ZN2at6native29vectorized_elementwise_kernelILi4EZZZNS0_15tan_kernel_cudaERNS_18TensorIteratorBaseEENKUlvE0_clEvENKUlvE_clEvEUldE_St5arrayIPcLm2EEEEviT0_T1_$__internal_trig_reduction_slowpathd) ;  /* 0x000000c400347944 */ /* 0x002fea0003c00000 */
.L_x_2579:
[----:B------:R-:W-:Y:S05]  /*14c0*/  BSYNC.RECONVERGENT B4 ;  /* 0x0000000000047941 */ /* 0x000fea0003800200 */
.L_x_2578:
[----:B------:R-:W-:-:S04]  /*14d0*/  LOP3.LUT R2, R2, 0x1, RZ, 0xc0, !PT ;  /* 0x0000000102027812 */ /* 0x000fc800078ec0ff */
[----:B------:R-:W-:Y:S01]  /*14e0*/  ISETP.NE.U32.AND P0, PT, R2, 0x1, PT ;  /* 0x000000010200780c */ /* 0x000fe20003f05070 */
[----:B------:R-:W-:-:S12]  /*14f0*/  BRA `(.L_x_2580) ;  /* 0x0000000000087947 */ /* 0x000fd80003800000 */
.L_x_2577:
[----:B0-----:R0:W2:Y:S02]  /*1500*/  DMUL R6, RZ, R22 ;  /* 0x00000016ff067228 */ /* 0x0010a40000000000 */
[----:B0-2---:R-:W-:-:S13]  /*1510*/  PLOP3.LUT P0, PT, PT, PT, PT, 0x80, 0x8 ;  /* 0x000000000008781c */ /* 0x005fda0003f0f070 */
.L_x_2580:
[----:B------:R-:W-:Y:S05]  /*1520*/  BSYNC.RECONVERGENT B3 ;  /* 0x0000000000037941 */ /* 0x000fea0003800200 */
.L_x_2576:
        /* <DEDUP_REMOVED lines=150> */
.L_x_2575:
[----:B------:R-:W-:Y:S05]  /*1e90*/  BSYNC.RECONVERGENT B2 ;  /* 0x0000000000027941 */ /* 0x000fea0003800200 */
.L_x_2574:
        /* <DEDUP_REMOVED lines=51> */
[----:B-1-3--:R-:W-:Y:S05]  /*21d0*/  CALL.REL.NOINC `($_ZN2at6native29vectorized_elementwise_kernelILi4EZZZNS0_15tan_kernel_cudaERNS_18TensorIteratorBaseEENKUlvE0_clEvENKUlvE_clEvEUldE_St5arrayIPcLm2EEEEviT0_T1_$__internal_trig_reduction_slowpathd) ;  /* 0x000000b400ec7944 */ /* 0x00afea0003c00000 */
.L_x_2586:
[----:B------:R-:W-:Y:S05]  /*21e0*/  BSYNC.RECONVERGENT B4 ;  /* 0x0000000000047941 */ /* 0x000fea0003800200 */
.L_x_2585:
[----:B------:R-:W-:-:S04]  /*21f0*/  LOP3.LUT R2, R2, 0x1, RZ, 0xc0, !PT ;  /* 0x0000000102027812 */ /* 0x000fc800078ec0ff */
[----:B------:R-:W-:Y:S01]  /*2200*/  ISETP.NE.U32.AND P0, PT, R2, 0x1, PT ;  /* 0x000000010200780c */ /* 0x000fe20003f05070 */
[----:B------:R-:W-:-:S12]  /*2210*/  BRA `(.L_x_2587) ;  /* 0x0000000000087947 */ /* 0x000fd80003800000 */
.L_x_2584:
[----:B------:R0:W2:Y:S02]  /*2220*/  DMUL R6, RZ, R20 ;  /* 0x00000014ff067228 */ /* 0x0000a40000000000 */
[----:B0-2---:R-:W-:-:S13]  /*2230*/  PLOP3.LUT P0, PT, PT, PT, PT, 0x80, 0x8 ;  /* 0x000000000008781c */ /* 0x005fda0003f0f070 */
.L_x_2587:
[----:B------:R-:W-:Y:S05]  /*2240*/  BSYNC.RECONVERGENT B3 ;  /* 0x0000000000037941 */ /* 0x000fea0003800200 */
.L_x_2583:
        /* <DEDUP_REMOVED lines=150> */
.L_x_2582:
[----:B------:R-:W-:Y:S05]  /*2bb0*/  BSYNC.RECONVERGENT B2 ;  /* 0x0000000000027941 */ /* 0x000fea0003800200 */
.L_x_2581:
        /* <DEDUP_REMOVED lines=51> */
[----:B-123--:R-:W-:Y:S05]  /*2ef0*/  CALL.REL.NOINC `($_ZN2at6native29vectorized_elementwise_kernelILi4EZZZNS0_15tan_kernel_cudaERNS_18TensorIteratorBaseEENKUlvE0_clEvENKUlvE_clEvEUldE_St5arrayIPcLm2EEEEviT0_T1_$__internal_trig_reduction_slowpathd) ;  /* 0x000000a800a47944 */ /* 0x00efea0003c00000 */
.L_x_2593:
[----:B------:R-:W-:Y:S05]  /*2f00*/  BSYNC.RECONVERGENT B4 ;  /* 0x0000000000047941 */ /* 0x000fea0003800200 */
.L_x_2592:
[----:B------:R-:W-:-:S04]  /*2f10*/  LOP3.LUT R2, R2, 0x1, RZ, 0xc0, !PT ;  /* 0x0000000102027812 */ /* 0x000fc800078ec0ff */
[----:B------:R-:W-:Y:S01]  /*2f20*/  ISETP.NE.U32.AND P0, PT, R2, 0x1, PT ;  /* 0x000000010200780c */ /* 0x000fe20003f05070 */
[----:B------:R-:W-:-:S12]  /*2f30*/  BRA `(.L_x_2594) ;  /* 0x0000000000087947 */ /* 0x000fd80003800000 */
.L_x_2591:
[----:B------:R0:W4:Y:S02]  /*2f40*/  DMUL R6, RZ, R18 ;  /* 0x00000012ff067228 */ /* 0x0001240000000000 */
[----:B0---4-:R-:W-:-:S13]  /*2f50*/  PLOP3.LUT P0, PT, PT, PT, PT, 0x80, 0x8 ;  /* 0x000000000008781c */ /* 0x011fda0003f0f070 */
.L_x_2594:
[----:B------:R-:W-:Y:S05]  /*2f60*/  BSYNC.RECONVERGENT B3 ;  /* 0x0000000000037941 */ /* 0x000fea0003800200 */
.L_x_2590:
        /* <DEDUP_REMOVED lines=150> */
.L_x_2589:
[----:B------:R-:W-:Y:S05]  /*38d0*/  BSYNC.RECONVERGENT B2 ;  /* 0x0000000000027941 */ /* 0x000fea0003800200 */
.L_x_2588:
        /* <DEDUP_REMOVED lines=51> */
[----:B-1234-:R-:W-:Y:S05]  /*3c10*/  CALL.REL.NOINC `($_ZN2at6native29vectorized_elementwise_kernelILi4EZZZNS0_15tan_kernel_cudaERNS_18TensorIteratorBaseEENKUlvE0_clEvENKUlvE_clEvEUldE_St5arrayIPcLm2EEEEviT0_T1_$__internal_trig_reduction_slowpathd) ;  /* 0x0000009c005c7944 */ /* 0x01efea0003c00000 */
.L_x_2600:
[----:B------:R-:W-:Y:S05]  /*3c20*/  BSYNC.RECONVERGENT B4 ;  /* 0x0000000000047941 */ /* 0x000fea0003800200 */
.L_x_2599:
[----:B------:R-:W-:-:S04]  /*3c30*/  LOP3.LUT R2, R2, 0x1, RZ, 0xc0, !PT ;  /* 0x0000000102027812 */ /* 0x000fc800078ec0ff */
[----:B------:R-:W-:Y:S01]  /*3c40*/  ISETP.NE.U32.AND P0, PT, R2, 0x1, PT ;  /* 0x000000010200780c */ /* 0x000fe20003f05070 */
[----:B------:R-:W-:-:S12]  /*3c50*/  BRA `(.L_x_2601) ;  /* 0x0000000000087947 */ /* 0x000fd80003800000 */
.L_x_2598:
[----:B------:R0:W0:Y:S02]  /*3c60*/  DMUL R6, RZ, R16 ;  /* 0x00000010ff067228 */ /* 0x0000240000000000 */
[----:B0-----:R-:W-:-:S13]  /*3c70*/  PLOP3.LUT P0, PT, PT, PT, PT, 0x80, 0x8 ;  /* 0x000000000008781c */ /* 0x001fda0003f0f070 */
.L_x_2601:
[----:B------:R-:W-:Y:S05]  /*3c80*/  BSYNC.RECONVERGENT B3 ;  /* 0x0000000000037941 */ /* 0x000fea0003800200 */
.L_x_2597:
        /* <DEDUP_REMOVED lines=150> */
.L_x_2596:
[----:B------:R-:W-:Y:S05]  /*45f0*/  BSYNC.RECONVERGENT B2 ;  /* 0x0000000000027941 */ /* 0x000fea0003800200 */
.L_x_2595:
        /* <DEDUP_REMOVED lines=52> */
.L_x_2607:
[----:B------:R-:W-:Y:S05]  /*4940*/  BSYNC.RECONVERGENT B4 ;  /* 0x0000000000047941 */ /* 0x000fea0003800200 */
.L_x_2606:
[----:B------:R-:W-:-:S04]  /*4950*/  LOP3.LUT R2, R2, 0x1, RZ, 0xc0, !PT ;  /* 0x0000000102027812 */ /* 0x000fc800078ec0ff */
[----:B------:R-:W-:Y:S01]  /*4960*/  ISETP.NE.U32.AND P0, PT, R2, 0x1, PT ;  /* 0x000000010200780c */ /* 0x000fe20003f05070 */
[----:B------:R-:W-:-:S12]  /*4970*/  BRA `(.L_x_2608) ;  /* 0x0000000000087947 */ /* 0x000fd80003800000 */
.L_x_2605:
[----:B------:R0:W0:Y:S02]  /*4980*/  DMUL R6, RZ, R14 ;  /* 0x0000000eff067228 */ /* 0x0000240000000000 */
[----:B0-----:R-:W-:-:S13]  /*4990*/  PLOP3.LUT P0, PT, PT, PT, PT, 0x80, 0x8 ;  /* 0x000000000008781c */ /* 0x001fda0003f0f070 */
.L_x_2608:
[----:B------:R-:W-:Y:S05]  /*49a0*/  BSYNC.RECONVERGENT B3 ;  /* 0x0000000000037941 */ /* 0x000fea0003800200 */
.L_x_2604:
        /* <DEDUP_REMOVED lines=150> */
.L_x_2603:
[----:B------:R-:W-:Y:S05]  /*5310*/  BSYNC.RECONVERGENT B2 ;  /* 0x0000000000027941 */ /* 0x000fea0003800200 */
.L_x_2602:
        /* <DEDUP_REMOVED lines=52> */
.L_x_2614:
[----:B------:R-:W-:Y:S05]  /*5660*/  BSYNC.RECONVERGENT B4 ;  /* 0x0000000000047941 */ /* 0x000fea0003800200 */
.L_x_2613:
[----:B------:R-:W-:-:S04]  /*5670*/  LOP3.LUT R2, R2, 0x1, RZ, 0xc0, !PT ;  /* 0x0000000102027812 */ /* 0x000fc800078ec0ff */
[----:B------:R-:W-:Y:S01]  /*5680*/  ISETP.NE.U32.AND P0, PT, R2, 0x1, PT ;  /* 0x000000010200780c */ /* 0x000fe20003f05070 */
[----:B------:R-:W-:-:S12]  /*5690*/  BRA `(.L_x_2615) ;  /* 0x0000000000087947 */ /* 0x000fd80003800000 */
.L_x_2612:
[----:B------:R0:W0:Y:S02]  /*56a0*/  DMUL R6, RZ, R12 ;  /* 0x0000000cff067228 */ /* 0x0000240000000000 */
[----:B0-----:R-:W-:-:S13]  /*56b0*/  PLOP3.LUT P0, PT, PT, PT, PT, 0x80, 0x8 ;  /* 0x000000000008781c */ /* 0x001fda0003f0f070 */
.L_x_2615:
[----:B------:R-:W-:Y:S05]  /*56c0*/  BSYNC.RECONVERGENT B3 ;  /* 0x0000000000037941 */ /* 0x000fea0003800200 */
.L_x_2611:
        /* <DEDUP_REMOVED lines=150> */
.L_x_2610:
[----:B------:R-:W-:Y:S05]  /*6030*/  BSYNC.RECONVERGENT B2 ;  /* 0x0000000000027941 */ /* 0x000fea0003800200 */
.L_x_2609:
        /* <DEDUP_REMOVED lines=52> */
.L_x_2621:
[----:B------:R-:W-:Y:S05]  /*6380*/  BSYNC.RECONVERGENT B4 ;  /* 0x0000000000047941 */ /* 0x000fea0003800200 */
.L_x_2620:
[----:B------:R-:W-:-:S04]  /*6390*/  LOP3.LUT R2, R2, 0x1, RZ, 0xc0, !PT ;  /* 0x0000000102027812 */ /* 0x000fc800078ec0ff */
[----:B------:R-:W-:Y:S01]  /*63a0*/  ISETP.NE.U32.AND P0, PT, R2, 0x1, PT ;  /* 0x000000010200780c */ /* 0x000fe20003f05070 */
[----:B------:R-:W-:-:S12]  /*63b0*/  BRA `(.L_x_2622) ;  /* 0x0000000000087947 */ /* 0x000fd80003800000 */
.L_x_2619:
[----:B------:R0:W0:Y:S02]  /*63c0*/  DMUL R6, RZ, R34 ;  /* 0x00000022ff067228 */ /* 0x0000240000000000 */
[----:B0-----:R-:W-:-:S13]  /*63d0*/  PLOP3.LUT P0, PT, PT, PT, PT, 0x80, 0x8 ;  /* 0x000000000008781c */ /* 0x001fda0003f0f070 */
.L_x_2622:
[----:B------:R-:W-:Y:S05]  /*63e0*/  BSYNC.RECONVERGENT B3 ;  /* 0x0000000000037941 */ /* 0x000fea0003800200 */
.L_x_2618:
        /* <DEDUP_REMOVED lines=150> */
.L_x_2617:
[----:B------:R-:W-:Y:S05]  /*6d50*/  BSYNC.RECONVERGENT B2 ;  /* 0x0000000000027941 */ /* 0x000fea0003800200 */
.L_x_2616:
        /* <DEDUP_REMOVED lines=16> */
.L_x_2625:
[----:B------:R-:W-:-:S13]  /*6e60*/  ISETP.GE.U32.AND P0, PT, R9, R8, PT ;  /* 0x000000080900720c */ /* 0x000fda0003f06070 */
[----:B------:R-:W-:Y:S05]  /*6e70*/  @P0 BRA `(.L_x_2627) ;  /* 0x0000000000300947 */ /* 0x000fea0003800000 */
[----:B0-----:R-:W0:Y:S01]  /*6e80*/  LDC.64 R4, c[0x0][0x388] ;  /* 0x0000e200ff047b82 */ /* 0x001e220000000a00 */
[----:B-----5:R-:W-:Y:S02]  /*6e90*/  IMAD.IADD R7, R26, 0x1, R9 ;  /* 0x000000011a077824 */ /* 0x020fe400078e0209 */
[----:B------:R-:W-:Y:S02]  /*6ea0*/  VIADD R9, R9, 0x80 ;  /* 0x0000008009097836 */ /* 0x000fe40000000000 */
[----:B0-----:R-:W-:-:S05]  /*6eb0*/  IMAD.WIDE.U32 R4, R7, 0x8, R4 ;  /* 0x0000000807047825 */ /* 0x001fca00078e0004 */
[----:B--2---:R0:W-:Y:S02]  /*6ec0*/  STG.E.64 desc[UR4][R4.64], R20 ;  /* 0x0000001404007986 */ /* 0x0041e4000c101b04 */
.L_x_2626:
[----:B------:R-:W-:-:S13]  /*6ed0*/  ISETP.GE.U32.AND P0, PT, R9, R8, PT ;  /* 0x000000080900720c */ /* 0x000fda0003f06070 */
[----:B------:R-:W-:Y:S05]  /*6ee0*/  @P0 BRA `(.L_x_2628) ;  /* 0x0000000000300947 */ /* 0x000fea0003800000 */
[----:B0-----:R-:W0:Y:S01]  /*6ef0*/  LDC.64 R4, c[0x0][0x388] ;  /* 0x0000e200ff047b82 */ /* 0x001e220000000a00 */
[----:B------:R-:W-:Y:S02]  /*6f00*/  IMAD.IADD R7, R26, 0x1, R9 ;  /* 0x000000011a077824 */ /* 0x000fe400078e0209 */
[----:B------:R-:W-:Y:S02]  /*6f10*/  VIADD R9, R9, 0x80 ;  /* 0x0000008009097836 */ /* 0x000fe40000000000 */
[----:B0-----:R-:W-:-:S05]  /*6f20*/  IMAD.WIDE.U32 R4, R7, 0x8, R4 ;  /* 0x0000000807047825 */ /* 0x001fca00078e0004 */
[----:B----4-:R0:W-:Y:S02]  /*6f30*/  STG.E.64 desc[UR4][R4.64], R18 ;  /* 0x0000001204007986 */ /* 0x0101e4000c101b04 */
.L_x_2627:
[----:B------:R-:W-:-:S13]  /*6f40*/  ISETP.GE.U32.AND P0, PT, R9, R8, PT ;  /* 0x000000080900720c */ /* 0x000fda0003f06070 */
[----:B------:R-:W-:Y:S05]  /*6f50*/  @P0 BRA `(.L_x_2629) ;  /* 0x0000000000340947 */ /* 0x000fea0003800000 */
[----:B0-----:R-:W0:Y:S01]  /*6f60*/  LDC.64 R4, c[0x0][0x388] ;  /* 0x0000e200ff047b82 */ /* 0x001e220000000a00 */
[----:B-----5:R-:W-:Y:S02]  /*6f70*/  IMAD.IADD R7, R26, 0x1, R9 ;  /* 0x000000011a077824 */ /* 0x020fe400078e0209 */
[----:B------:R-:W-:Y:S02]  /*6f80*/  VIADD R9, R9, 0x80 ;  /* 0x0000008009097836 */ /* 0x000fe40000000000 */
[----:B0-----:R-:W-:-:S05]  /*6f90*/  IMAD.WIDE.U32 R4, R7, 0x8, R4 ;  /* 0x0000000807047825 */ /* 0x001fca00078e0004 */
[----:B------:R0:W-:Y:S02]  /*6fa0*/  STG.E.64 desc[UR4][R4.64], R16 ;  /* 0x0000001004007986 */ /* 0x0001e4000c101b04 */
.L_x_2628:
        /* <DEDUP_REMOVED lines=8> */
.L_x_2629:
[----:B------:R-:W-:Y:S05]  /*7030*/  BSYNC.RELIABLE B1 ;  /* 0x0000000000017941 */ /* 0x000fea0003800100 */
.L_x_2624:
[----:B------:R-:W-:-:S13]  /*7040*/  ISETP.GE.U32.AND P0, PT, R9, R8, PT ;  /* 0x000000080900720c */ /* 0x000fda0003f06070 */
[----:B0-----:R-:W0:Y:S01]  /*7050*/  @!P0 LDC.64 R4, c[0x0][0x388] ;  /* 0x0000e200ff048b82 */ /* 0x001e220000000a00 */
[----:B-----5:R-:W-:Y:S02]  /*7060*/  @!P0 IMAD.IADD R7, R26, 0x1, R9 ;  /* 0x000000011a078824 */ /* 0x020fe400078e0209 */
[----:B------:R-:W-:Y:S02]  /*7070*/  @!P0 VIADD R9, R9, 0x80 ;  /* 0x0000008009098836 */ /* 0x000fe40000000000 */
[----:B0-----:R-:W-:-:S05]  /*7080*/  @!P0 IMAD.WIDE.U32 R4, R7, 0x8, R4 ;  /* 0x0000000807048825 */ /* 0x001fca00078e0004 */
[----:B------:R0:W-:Y:S02]  /*7090*/  @!P0 STG.E.64 desc[UR4][R4.64], R12 ;  /* 0x0000000c04008986 */ /* 0x0001e4000c101b04 */
.L_x_2630:
[----:B------:R-:W-:Y:S05]  /*70a0*/  BSYNC.RECONVERGENT B0 ;  /* 0x0000000000007941 */ /* 0x000fea0003800200 */
.L_x_2623:
        /* <DEDUP_REMOVED lines=8> */
.L_x_2567:
[----:B------:R-:W0:Y:S01]  /*7130*/  S2R R27, SR_TID.X ;  /* 0x00000000001b7919 */ /* 0x000e220000002100 */
[----:B------:R-:W1:Y:S02]  /*7140*/  LDC.64 R2, c[0x0][0x390] ;  /* 0x0000e400ff027b82 */ /* 0x000e640000000a00 */
[----:B-1----:R-:W-:-:S04]  /*7150*/  IMAD.WIDE.U32 R2, R26, 0x8, R2 ;  /* 0x000000081a027825 */ /* 0x002fc800078e0002 */
[----:B0-----:R-:W-:-:S05]  /*7160*/  IMAD.WIDE.U32 R2, R27, 0x20, R2 ;  /* 0x000000201b027825 */ /* 0x001fca00078e0002 */
[----:B------:R-:W2:Y:S04]  /*7170*/  LDG.E.ENL2.256 R20, R16, desc[UR4][R2.64] ;  /* 0xfe0000040210797e */ /* 0x000ea80008121914 */
[----:B------:R0:W5:Y:S01]  /*7180*/  LDG.E.ENL2.256 R12, R8, desc[UR4][R2.64+0x1000] ;  /* 0xfe0080040208797e */ /* 0x000162000812190c */
        /* <DEDUP_REMOVED lines=53> */
[----:B-----5:R-:W-:Y:S05]  /*74e0*/  CALL.REL.NOINC `($_ZN2at6native29vectorized_elementwise_kernelILi4EZZZNS0_15tan_kernel_cudaERNS_18TensorIteratorBaseEENKUlvE0_clEvENKUlvE_clEvEUldE_St5arrayIPcLm2EEEEviT0_T1_$__internal_trig_reduction_slowpathd) ;  /* 0x0000006400287944 */ /* 0x020fea0003c00000 */
.L_x_2634:
[----:B------:R-:W-:Y:S05]  /*74f0*/  BSYNC.RECONVERGENT B3 ;  /* 0x0000000000037941 */ /* 0x000fea0003800200 */
.L_x_2633:
[----:B------:R-:W-:-:S04]  /*7500*/  LOP3.LUT R2, R2, 0x1, RZ, 0xc0, !PT ;  /* 0x0000000102027812 */ /* 0x000fc800078ec0ff */
[----:B------:R-:W-:-:S13]  /*7510*/  ISETP.NE.U32.AND P0, PT, R2, 0x1, PT ;  /* 0x000000010200780c */ /* 0x000fda0003f05070 */
.L_x_2632:
[----:B------:R-:W-:Y:S05]  /*7520*/  BSYNC.RECONVERGENT B2 ;  /* 0x0000000000027941 */ /* 0x000fea0003800200 */
.L_x_2631:
        /* <DEDUP_REMOVED lines=151> */
.L_x_2636:
[----:B------:R-:W-:Y:S05]  /*7ea0*/  BSYNC.RECONVERGENT B0 ;  /* 0x0000000000007941 */ /* 0x000fea0003800200 */
.L_x_2635:
        /* <DEDUP_REMOVED lines=47> */
[----:B-1---5:R-:W-:Y:S05]  /*81a0*/  CALL.REL.NOINC `($_ZN2at6native29vectorized_elementwise_kernelILi4EZZZNS0_15tan_kernel_cudaERNS_18TensorIteratorBaseEENKUlvE0_clEvENKUlvE_clEvEUldE_St5arrayIPcLm2EEEEviT0_T1_$__internal_trig_reduction_slowpathd) ;  /* 0x0000005400f87944 */ /* 0x022fea0003c00000 */
.L_x_2640:
[----:B------:R-:W-:Y:S05]  /*81b0*/  BSYNC.RECONVERGENT B3 ;  /* 0x0000000000037941 */ /* 0x000fea0003800200 */
.L_x_2639:
[----:B------:R-:W-:-:S04]  /*81c0*/  LOP3.LUT R2, R2, 0x1, RZ, 0xc0, !PT ;  /* 0x0000000102027812 */ /* 0x000fc800078ec0ff */
[----:B------:R-:W-:Y:S01]  /*81d0*/  ISETP.NE.U32.AND P0, PT, R2, 0x1, PT ;  /* 0x000000010200780c */ /* 0x000fe20003f05070 */
[----:B------:R-:W-:-:S12]  /*81e0*/  BRA `(.L_x_2641) ;  /* 0x0000000000087947 */ /* 0x000fd80003800000 */
.L_x_2638:
[----:B0-----:R0:W2:Y:S02]  /*81f0*/  DMUL R6, RZ, R18 ;  /* 0x00000012ff067228 */ /* 0x0010a40000000000 */
[----:B0-2---:R-:W-:-:S13]  /*8200*/  PLOP3.LUT P0, PT, PT, PT, PT, 0x80, 0x8 ;  /* 0x000000000008781c */ /* 0x005fda0003f0f070 */
.L_x_2641:
[----:B------:R-:W-:Y:S05]  /*8210*/  BSYNC.RECONVERGENT B2 ;  /* 0x0000000000027941 */ /* 0x000fea0003800200 */
.L_x_2637:
        /* <DEDUP_REMOVED lines=151> */
.L_x_2643:
[----:B------:R-:W-:Y:S05]  /*8b90*/  BSYNC.RECONVERGENT B0 ;  /* 0x0000000000007941 */ /* 0x000fea0003800200 */
.L_x_2642:
        /* <DEDUP_REMOVED lines=47> */
[----:B-12--5:R-:W-:Y:S05]  /*8e90*/  CALL.REL.NOINC `($_ZN2at6native29vectorized_elementwise_kernelILi4EZZZNS0_15tan_kernel_cudaERNS_18TensorIteratorBaseEENKUlvE0_clEvENKUlvE_clEvEUldE_St5arrayIPcLm2EEEEviT0_T1_$__internal_trig_reduction_slowpathd) ;  /* 0x0000004800bc7944 */ /* 0x026fea0003c00000 */
.L_x_2647:
[----:B------:R-:W-:Y:S05]  /*8ea0*/  BSYNC.RECONVERGENT B3 ;  /* 0x0000000000037941 */ /* 0x000fea0003800200 */
.L_x_2646:
[----:B------:R-:W-:-:S04]  /*8eb0*/  LOP3.LUT R2, R2, 0x1, RZ, 0xc0, !PT ;  /* 0x0000000102027812 */ /* 0x000fc800078ec0ff */
[----:B------:R-:W-:Y:S01]  /*8ec0*/  ISETP.NE.U32.AND P0, PT, R2, 0x1, PT ;  /* 0x000000010200780c */ /* 0x000fe20003f05070 */
[----:B------:R-:W-:-:S12]  /*8ed0*/  BRA `(.L_x_2648) ;  /* 0x0000000000087947 */ /* 0x000fd80003800000 */
.L_x_2645:
[----:B0-----:R0:W3:Y:S02]  /*8ee0*/  DMUL R6, RZ, R20 ;  /* 0x00000014ff067228 */ /* 0x0010e40000000000 */
[----:B0--3--:R-:W-:-:S13]  /*8ef0*/  PLOP3.LUT P0, PT, PT, PT, PT, 0x80, 0x8 ;  /* 0x000000000008781c */ /* 0x009fda0003f0f070 */
.L_x_2648:
[----:B------:R-:W-:Y:S05]  /*8f00*/  BSYNC.RECONVERGENT B2 ;  /* 0x0000000000027941 */ /* 0x000fea0003800200 */
.L_x_2644:
        /* <DEDUP_REMOVED lines=151> */
.L_x_2650:
[----:B------:R-:W-:Y:S05]  /*9880*/  BSYNC.RECONVERGENT B0 ;  /* 0x0000000000007941 */ /* 0x000fea0003800200 */
.L_x_2649:
        /* <DEDUP_REMOVED lines=47> */
[----:B-123-5:R-:W-:Y:S05]  /*9b80*/  CALL.REL.NOINC `($_ZN2at6native29vectorized_elementwise_kernelILi4EZZZNS0_15tan_kernel_cudaERNS_18TensorIteratorBaseEENKUlvE0_clEvENKUlvE_clEvEUldE_St5arrayIPcLm2EEEEviT0_T1_$__internal_trig_reduction_slowpathd) ;  /* 0x0000003c00807944 */ /* 0x02efea0003c00000 */
.L_x_2654:
[----:B------:R-:W-:Y:S05]  /*9b90*/  BSYNC.RECONVERGENT B3 ;  /* 0x0000000000037941 */ /* 0x000fea0003800200 */
.L_x_2653:
[----:B------:R-:W-:-:S04]  /*9ba0*/  LOP3.LUT R2, R2, 0x1, RZ, 0xc0, !PT ;  /* 0x0000000102027812 */ /* 0x000fc800078ec0ff */
[----:B------:R-:W-:Y:S01]  /*9bb0*/  ISETP.NE.U32.AND P0, PT, R2, 0x1, PT ;  /* 0x000000010200780c */ /* 0x000fe20003f05070 */
[----:B------:R-:W-:-:S12]  /*9bc0*/  BRA `(.L_x_2655) ;  /* 0x0000000000087947 */ /* 0x000fd80003800000 */
.L_x_2652:
[----:B0-----:R0:W4:Y:S02]  /*9bd0*/  DMUL R6, RZ, R22 ;  /* 0x00000016ff067228 */ /* 0x0011240000000000 */
[----:B0---4-:R-:W-:-:S13]  /*9be0*/  PLOP3.LUT P0, PT, PT, PT, PT, 0x80, 0x8 ;  /* 0x000000000008781c */ /* 0x011fda0003f0f070 */
.L_x_2655:
[----:B------:R-:W-:Y:S05]  /*9bf0*/  BSYNC.RECONVERGENT B2 ;  /* 0x0000000000027941 */ /* 0x000fea0003800200 */
.L_x_2651:
        /* <DEDUP_REMOVED lines=151> */
.L_x_2657:
[----:B------:R-:W-:Y:S05]  /*a570*/  BSYNC.RECONVERGENT B0 ;  /* 0x0000000000007941 */ /* 0x000fea0003800200 */
.L_x_2656:
        /* <DEDUP_REMOVED lines=48> */
.L_x_2661:
[----:B------:R-:W-:Y:S05]  /*a880*/  BSYNC.RECONVERGENT B3 ;  /* 0x0000000000037941 */ /* 0x000fea0003800200 */
.L_x_2660:
[----:B------:R-:W-:-:S04]  /*a890*/  LOP3.LUT R2, R2, 0x1, RZ, 0xc0, !PT ;  /* 0x0000000102027812 */ /* 0x000fc800078ec0ff */
[----:B------:R-:W-:Y:S01]  /*a8a0*/  ISETP.NE.U32.AND P0, PT, R2, 0x1, PT ;  /* 0x000000010200780c */ /* 0x000fe20003f05070 */
[----:B------:R-:W-:-:S12]  /*a8b0*/  BRA `(.L_x_2662) ;  /* 0x0000000000087947 */ /* 0x000fd80003800000 */
.L_x_2659:
[----:B------:R0:W0:Y:S02]  /*a8c0*/  DMUL R6, RZ, R8 ;  /* 0x00000008ff067228 */ /* 0x0000240000000000 */
[----:B0-----:R-:W-:-:S13]  /*a8d0*/  PLOP3.LUT P0, PT, PT, PT, PT, 0x80, 0x8 ;  /* 0x000000000008781c */ /* 0x001fda0003f0f070 */
.L_x_2662:
[----:B------:R-:W-:Y:S05]  /*a8e0*/  BSYNC.RECONVERGENT B2 ;  /* 0x0000000000027941 */ /* 0x000fea0003800200 */
.L_x_2658:
        /* <DEDUP_REMOVED lines=151> */
.L_x_2664:
[----:B------:R-:W-:Y:S05]  /*b260*/  BSYNC.RECONVERGENT B0 ;  /* 0x0000000000007941 */ /* 0x000fea0003800200 */
.L_x_2663:
        /* <DEDUP_REMOVED lines=48> */
.L_x_2668:
[----:B------:R-:W-:Y:S05]  /*b570*/  BSYNC.RECONVERGENT B3 ;  /* 0x0000000000037941 */ /* 0x000fea0003800200 */
.L_x_2667:
[----:B------:R-:W-:-:S04]  /*b580*/  LOP3.LUT R2, R2, 0x1, RZ, 0xc0, !PT ;  /* 0x0000000102027812 */ /* 0x000fc800078ec0ff */
[----:B------:R-:W-:Y:S01]  /*b590*/  ISETP.NE.U32.AND P0, PT, R2, 0x1, PT ;  /* 0x000000010200780c */ /* 0x000fe20003f05070 */
[----:B------:R-:W-:-:S12]  /*b5a0*/  BRA `(.L_x_2669) ;  /* 0x0000000000087947 */ /* 0x000fd80003800000 */
.L_x_2666:
[----:B0-----:R0:W0:Y:S02]  /*b5b0*/  DMUL R6, RZ, R10 ;  /* 0x0000000aff067228 */ /* 0x0010240000000000 */
[----:B0-----:R-:W-:-:S13]  /*b5c0*/  PLOP3.LUT P0, PT, PT, PT, PT, 0x80, 0x8 ;  /* 0x000000000008781c */ /* 0x001fda0003f0f070 */
.L_x_2669:
[----:B------:R-:W-:Y:S05]  /*b5d0*/  BSYNC.RECONVERGENT B2 ;  /* 0x0000000000027941 */ /* 0x000fea0003800200 */
.L_x_2665:
        /* <DEDUP_REMOVED lines=151> */
.L_x_2671:
[----:B------:R-:W-:Y:S05]  /*bf50*/  BSYNC.RECONVERGENT B0 ;  /* 0x0000000000007941 */ /* 0x000fea0003800200 */
.L_x_2670:
        /* <DEDUP_REMOVED lines=48> */
.L_x_2675:
[----:B------:R-:W-:Y:S05]  /*c260*/  BSYNC.RECONVERGENT B3 ;  /* 0x0000000000037941 */ /* 0x000fea0003800200 */
.L_x_2674:
[----:B------:R-:W-:-:S04]  /*c270*/  LOP3.LUT R2, R2, 0x1, RZ, 0xc0, !PT ;  /* 0x0000000102027812 */ /* 0x000fc800078ec0ff */
[----:B------:R-:W-:Y:S01]  /*c280*/  ISETP.NE.U32.AND P0, PT, R2, 0x1, PT ;  /* 0x000000010200780c */ /* 0x000fe20003f05070 */
[----:B------:R-:W-:-:S12]  /*c290*/  BRA `(.L_x_2676) ;  /* 0x0000000000087947 */ /* 0x000fd80003800000 */
.L_x_2673:
[----:B0-----:R0:W0:Y:S02]  /*c2a0*/  DMUL R6, RZ, R12 ;  /* 0x0000000cff067228 */ /* 0x0010240000000000 */
[----:B0-----:R-:W-:-:S13]  /*c2b0*/  PLOP3.LUT P0, PT, PT, PT, PT, 0x80, 0x8 ;  /* 0x000000000008781c */ /* 0x001fda0003f0f070 */
.L_x_2676:
[----:B------:R-:W-:Y:S05]  /*c2c0*/  BSYNC.RECONVERGENT B2 ;  /* 0x0000000000027941 */ /* 0x000fea0003800200 */
.L_x_2672:
        /* <DEDUP_REMOVED lines=151> */
.L_x_2678:
[----:B------:R-:W-:Y:S05]  /*cc40*/  BSYNC.RECONVERGENT B0 ;  /* 0x0000000000007941 */ /* 0x000fea0003800200 */
.L_x_2677:
        /* <DEDUP_REMOVED lines=48> */
.L_x_2682:
[----:B------:R-:W-:Y:S05]  /*cf50*/  BSYNC.RECONVERGENT B3 ;  /* 0x0000000000037941 */ /* 0x000fea0003800200 */
.L_x_2681:
[----:B------:R-:W-:-:S04]  /*cf60*/  LOP3.LUT R2, R2, 0x1, RZ, 0xc0, !PT ;  /* 0x0000000102027812 */ /* 0x000fc800078ec0ff */
[----:B------:R-:W-:Y:S01]  /*cf70*/  ISETP.NE.U32.AND P0, PT, R2, 0x1, PT ;  /* 0x000000010200780c */ /* 0x000fe20003f05070 */
[----:B------:R-:W-:-:S12]  /*cf80*/  BRA `(.L_x_2683) ;  /* 0x0000000000087947 */ /* 0x000fd80003800000 */
.L_x_2680:
[----:B0-----:R0:W0:Y:S02]  /*cf90*/  DMUL R6, RZ, R14 ;  /* 0x0000000eff067228 */ /* 0x0010240000000000 */
[----:B0-----:R-:W-:-:S13]  /*cfa0*/  PLOP3.LUT P0, PT, PT, PT, PT, 0x80, 0x8 ;  /* 0x000000000008781c */ /* 0x001fda0003f0f070 */
.L_x_2683:
[----:B------:R-:W-:Y:S05]  /*cfb0*/  BSYNC.RECONVERGENT B2 ;  /* 0x0000000000027941 */ /* 0x000fea0003800200 */
.L_x_2679:
        /* <DEDUP_REMOVED lines=110> */
[----:B-1234-:R0:W-:-:S15]  /*d6a0*/  STG.E.ENL2.256 desc[UR4][R24.64], R16, R20 ;  /* 0xf80000101814797f */ /* 0x01e1de000f121804 */
[----:B------:R-:W-:-:S15]  /*d6b0*/  NOP ;  /* 0x0000000000007918 */ /* 0x000fde0000000000 */
[----:B------:R-:W-:-:S15]  /*d6c0*/  NOP ;  /* 0x0000000000007918 */ /* 0x000fde0000000000 */
[----:B------:R-:W-:-:S06]  /*d6d0*/  NOP ;  /* 0x0000000000007918 */ /* 0x000fcc0000000000 */
        /* <DEDUP_REMOVED lines=40> */
.L_x_2685:
[----:B------:R-:W-:Y:S05]  /*d960*/  BSYNC.RECONVERGENT B0 ;  /* 0x0000000000007941 */ /* 0x000fea0003800200 */
.L_x_2684:
[----:B-1----:R-:W-:Y:S01]  /*d970*/  STG.E.ENL2.256 desc[UR4][R24.64+0x1000], R8, R12 ;  /* 0xf8008008180c797f */ /* 0x002fe2000f121804 */
[----:B------:R-:W-:Y:S05]  /*d980*/  EXIT ;  /* 0x000000000000794d */ /* 0x000fea0003800000 */
        .type           $_ZN2at6native29vectorized_elementwise_kernelILi4EZZZNS0_15tan_kernel_cudaERNS_18TensorIteratorBaseEENKUlvE0_clEvENKUlvE_clEvEUldE_St5arrayIPcLm2EEEEviT0_T1_$__internal_trig_reduction_slowpathd,@function
        .size           $_ZN2at6native29vectorized_elementwise_kernelILi4EZZZNS0_15tan_kernel_cudaERNS_18TensorIteratorBaseEENKUlvE0_clEvENKUlvE_clEvEUldE_St5arrayIPcLm2EEEEviT0_T1_$__internal_trig_reduction_slowpathd,(.L_x_6569 - $_ZN2at6native29vectorized_elementwise_kernelILi4EZZZNS0_15tan_kernel_cudaERNS_18TensorIteratorBaseEENKUlvE0_clEvENKUlvE_clEvEUldE_St5arrayIPcLm2EEEEviT0_T1_$__internal_trig_reduction_slowpathd)
$_ZN2at6native29vectorized_elementwise_kernelILi4EZZZNS0_15tan_kernel_cudaERNS_18TensorIteratorBaseEENKUlvE0_clEvENKUlvE_clEvEUldE_St5arrayIPcLm2EEEEviT0_T1_$__internal_trig_reduction_slowpathd:
        /* <DEDUP_REMOVED lines=23> */
.L_x_2690:
        /* <DEDUP_REMOVED lines=32> */
.L_x_2689:
[----:B------:R-:W-:-:S05]  /*dd00*/  LOP3.LUT R2, R31, 0x7ff, RZ, 0xc0, !PT ;  /* 0x000007ff1f027812 */ /* 0x000fca00078ec0ff */
[----:B------:R-:W-:-:S05]  /*dd10*/  VIADD R2, R2, 0xfffffc00 ;  /* 0xfffffc0002027836 */ /* 0x000fca0000000000 */
[----:B------:R-:W-:Y:S02]  /*dd20*/  SHF.R.U32.HI R0, RZ, 0x6, R2 ;  /* 0x00000006ff007819 */ /* 0x000fe40000011602 */
[----:B------:R-:W-:Y:S02]  /*dd30*/  ISETP.GE.U32.AND P0, PT, R2, 0x80, PT ;  /* 0x000000800200780c */ /* 0x000fe40003f06070 */
[----:B------:R-:W-:-:S04]  /*dd40*/  IADD3 R0, PT, PT, -R0, 0x13, RZ ;  /* 0x0000001300007810 */ /* 0x000fc80007ffe1ff */
[----:B------:R-:W-:-:S07]  /*dd50*/  SEL R3, R0, 0x12, P0 ;  /* 0x0000001200037807 */ /* 0x000fce0000000000 */
.L_x_2688:
[----:B------:R-:W-:Y:S05]  /*dd60*/  BSYNC.RECONVERGENT B0 ;  /* 0x0000000000007941 */ /* 0x000fea0003800200 */
.L_x_2687:
        /* <DEDUP_REMOVED lines=63> */
.L_x_2692:
[----:B------:R-:W-:Y:S05]  /*e160*/  BSYNC.RECONVERGENT B0 ;  /* 0x0000000000007941 */ /* 0x000fea0003800200 */
.L_x_2691:
        /* <DEDUP_REMOVED lines=36> */
.L_x_2686:
[----:B------:R-:W-:Y:S02]  /*e3b0*/  IMAD.MOV.U32 R7, RZ, RZ, R29 ;  /* 0x000000ffff077224 */ /* 0x000fe400078e001d */
[----:B------:R-:W-:-:S04]  /*e3c0*/  IMAD.MOV.U32 R29, RZ, RZ, 0x0 ;  /* 0x00000000ff1d7424 */ /* 0x000fc800078e00ff */
[----:B------:R-:W-:Y:S05]  /*e3d0*/  RET.REL.NODEC R28 `(_ZN2at6native29vectorized_elementwise_kernelILi4EZZZNS0_15tan_kernel_cudaERNS_18TensorIteratorBaseEENKUlvE0_clEvENKUlvE_clEvEUldE_St5arrayIPcLm2EEEEviT0_T1_) ;  /* 0xffffff1c1c087950 */ /* 0x000fea0003c3ffff */
.L_x_2693:
        /* <DEDUP_REMOVED lines=10> */
.L_x_6569:


//--------------------- .text._ZN2at6native29vectorized_elementwise_kernelILi8EZZZNS0_15tan_kernel_cudaERNS_18TensorIteratorBaseEENKUlvE0_clEvENKUlvE_clEvEUldE_St5arrayIPcLm2EEEEviT0_T1_ --------------------------
	.section	.text._ZN2at6native29vectorized_elementwise_kernelILi8EZZZNS0_15tan_kernel_cudaERNS_18TensorIteratorBaseEENKUlvE0_clEvENKUlvE_clEvEUldE_St5arrayIPcLm2EEEEviT0_T1_,"ax",@progbits
	.align	128
        .global         _ZN2at6native29vectorized_elementwise_kernelILi8EZZZNS0_15tan_kernel_cudaERNS_18TensorIteratorBaseEENKUlvE0_clEvENKUlvE_clEvEUldE_St5arrayIPcLm2EEEEviT0_T1_
        .type           _ZN2at6native29vectorized_elementwise_kernelILi8EZZZNS0_15tan_kernel_cudaERNS_18TensorIteratorBaseEENKUlvE0_clEvENKUlvE_clEvEUldE_St5arrayIPcLm2EEEEviT0_T1_,@function
        .size           _ZN2at6native29vectorized_elementwise_kernelILi8EZZZNS0_15tan_kernel_cudaERNS_18TensorIteratorBaseEENKUlvE0_clEvENKUlvE_clEvEUldE_St5arrayIPcLm2EEEEviT0_T1_,(.L_x_6615 - _ZN2at6native29vectorized_elementwise_kernelILi8EZZZNS0_15tan_kernel_cudaERNS_18TensorIteratorBaseEENKUlvE0_clEvENKUlvE_clEvEUldE_St5arrayIPcLm2EEEEviT0_T1_)
        .other          _ZN2at6native29vectorized_elementwise_kernelILi8EZZZNS0_15tan_kernel_cudaERNS_18TensorIteratorBaseEENKUlvE0_clEvENKUlvE_clEvEUldE_St5arrayIPcLm2EEEEviT0_T1_,@"STO_CUDA_ENTRY STV_DEFAULT"
_ZN2at6native29vectorized_elementwise_kernelILi8EZZZNS0_15tan_kernel_cudaERNS_18TensorIteratorBaseEENKUlvE0_clEvENKUlvE_clEvEUldE_St5arrayIPcLm2EEEEviT0_T1_:
.text._ZN2at6native29vectorized_elementwise_kernelILi8EZZZNS0_15tan_kernel_cudaERNS_18TensorIteratorBaseEENKUlvE0_clEvENKUlvE_clEvEUldE_St5arrayIPcLm2EEEEviT0_T1_:
[----:B------:R-:W-:Y:S01]  /*0000*/  LDC R1, c[0x0][0x37c] ;  /* 0x0000df00ff017b82 */ /* 0x000fe20000000800 */
[----:B------:R-:W-:Y:S05]  /*0010*/  EXIT ;  /* 0x000000000000794d */ /* 0x000fea0003800000 */
.L_x_2694:
        /* <DEDUP_REMOVED lines=14> */
.L_x_6615:


//--------------------- .text._ZN2at6native18elementwise_kernelILi128ELi4EZNS0_15gpu_kernel_implIZZZNS0_15tan_kernel_cudaERNS_18TensorIteratorBaseEENKUlvE_clEvENKUlvE1_clEvEUlN3c107complexINS7_4HalfEEEE_EEvS4_RKT_EUliE_EEviT1_ --------------------------
	.section	.text._ZN2at6native18elementwise_kernelILi128ELi4EZNS0_15gpu_kernel_implIZZZNS0_15tan_kernel_cudaERNS_18TensorIteratorBaseEENKUlvE_clEvENKUlvE1_clEvEUlN3c107complexINS7_4HalfEEEE_EEvS4_RKT_EUliE_EEviT1_,"ax",@progbits
	.align	128
        .global         _ZN2at6native18elementwise_kernelILi128ELi4EZNS0_15gpu_kernel_implIZZZNS0_15tan_kernel_cudaERNS_18TensorIteratorBaseEENKUlvE_clEvENKUlvE1_clEvEUlN3c107complexINS7_4HalfEEEE_EEvS4_RKT_EUliE_EEviT1_
        .type           _ZN2at6native18elementwise_kernelILi128ELi4EZNS0_15gpu_kernel_implIZZZNS0_15tan_kernel_cudaERNS_18TensorIteratorBaseEENKUlvE_clEvENKUlvE1_clEvEUlN3c107complexINS7_4HalfEEEE_EEvS4_RKT_EUliE_EEviT1_,@function
        .size           _ZN2at6native18elementwise_kernelILi128ELi4EZNS0_15gpu_kernel_implIZZZNS0_15tan_kernel_cudaERNS_18TensorIteratorBaseEENKUlvE_clEvENKUlvE1_clEvEUlN3c107complexINS7_4HalfEEEE_EEvS4_RKT_EUliE_EEviT1_,(.L_x_6616 - _ZN2at6native18elementwise_kernelILi128ELi4EZNS0_15gpu_kernel_implIZZZNS0_15tan_kernel_cudaERNS_18TensorIteratorBaseEENKUlvE_clEvENKUlvE1_clEvEUlN3c107complexINS7_4HalfEEEE_EEvS4_RKT_EUliE_EEviT1_)
        .other          _ZN2at6native18elementwise_kernelILi128ELi4EZNS0_15gpu_kernel_implIZZZNS0_15tan_kernel_cudaERNS_18TensorIteratorBaseEENKUlvE_clEvENKUlvE1_clEvEUlN3c107complexINS7_4HalfEEEE_EEvS4_RKT_EUliE_EEviT1_,@"STO_CUDA_ENTRY STV_DEFAULT"
_ZN2at6native18elementwise_kernelILi128ELi4EZNS0_15gpu_kernel_implIZZZNS0_15tan_kernel_cudaERNS_18TensorIteratorBaseEENKUlvE_clEvENKUlvE1_clEvEUlN3c107complexINS7_4HalfEEEE_EEvS4_RKT_EUliE_EEviT1_:
.text._ZN2at6native18elementwise_kernelILi128ELi4EZNS0_15gpu_kernel_implIZZZNS0_15tan_kernel_cudaERNS_18TensorIteratorBaseEENKUlvE_clEvENKUlvE1_clEvEUlN3c107complexINS7_4HalfEEEE_EEvS4_RKT_EUliE_EEviT1_:
        /* <DEDUP_REMOVED lines=319> */
.L_x_2697:
        /* <DEDUP_REMOVED lines=14> */
[----:B------:R0:W2:Y:S02]  /*14d0*/  LDG.E.S8 R2, desc[UR36][R2.64] ;  /* 0x0000002402027981 */ /* 0x0000a4000c1e1300 */
[----:B0-----:R-:W-:Y:S01]  /*14e0*/  PRMT R3, R3, 0x5410, RZ ;  /* 0x0000541003037816 */ /* 0x001fe200000000ff */
[----:B--2---:R-:W0:Y:S02]  /*14f0*/  I2F.S16 R0, R2 ;  /* 0x0000000200007306 */ /* 0x004e240000101400 */
[----:B0-----:R-:W-:Y:S01]  /*1500*/  F2FP.F16.F32.PACK_AB R0, RZ, R0 ;  /* 0x00000000ff00723e */ /* 0x001fe200000000ff */
[----:B------:R-:W-:Y:S06]  /*1510*/  BRA `(.L_x_2703) ;  /* 0x0000001000347947 */ /* 0x000fec0003800000 */
.L_x_2701:
[----:B------:R0:W2:Y:S02]  /*1520*/  LDG.E.U8 R2, desc[UR36][R2.64] ;  /* 0x0000002402027981 */ /* 0x0000a4000c1e1100 */
[----:B0-----:R-:W-:Y:S02]  /*1530*/  PRMT R3, R3, 0x5410, RZ ;  /* 0x0000541003037816 */ /* 0x001fe400000000ff */
[----:B--2---:R-:W-:-:S04]  /*1540*/  I2FP.F32.U32 R0, R2 ;  /* 0x0000000200007245 */ /* 0x004fc80000201000 */
[----:B------:R-:W-:Y:S01]  /*1550*/  F2FP.F16.F32.PACK_AB R0, RZ, R0 ;  /* 0x00000000ff00723e */ /* 0x000fe200000000ff */
[----:B------:R-:W-:Y:S06]  /*1560*/  BRA `(.L_x_2703) ;  /* 0x0000001000207947 */ /* 0x000fec0003800000 */
.L_x_2700:
        /* <DEDUP_REMOVED lines=8> */
[----:B0-----:R-:W-:Y:S02]  /*15f0*/  PRMT R3, R3, 0x5410, RZ ;  /* 0x0000541003037816 */ /* 0x001fe400000000ff */
[----:B-1----:R-:W-:Y:S01]  /*1600*/  F2FP.F16.F32.PACK_AB R0, RZ, R0 ;  /* 0x00000000ff00723e */ /* 0x002fe200000000ff */
[----:B------:R-:W-:Y:S06]  /*1610*/  BRA `(.L_x_2703) ;  /* 0x0000000c00f47947 */ /* 0x000fec0003800000 */
.L_x_2705:
[----:B------:R0:W2:Y:S02]  /*1620*/  LDG.E R2, desc[UR36][R2.64] ;  /* 0x0000002402027981 */ /* 0x0000a4000c1e1900 */
[----:B0-----:R-:W-:Y:S02]  /*1630*/  PRMT R3, R3, 0x5410, RZ ;  /* 0x0000541003037816 */ /* 0x001fe400000000ff */
[----:B--2---:R-:W-:-:S04]  /*1640*/  I2FP.F32.S32 R0, R2 ;  /* 0x0000000200007245 */ /* 0x004fc80000201400 */
[----:B------:R-:W-:Y:S01]  /*1650*/  F2FP.F16.F32.PACK_AB R0, RZ, R0 ;  /* 0x00000000ff00723e */ /* 0x000fe200000000ff */
[----:B------:R-:W-:Y:S06]  /*1660*/  BRA `(.L_x_2703) ;  /* 0x0000000c00e07947 */ /* 0x000fec0003800000 */
.L_x_2704:
[----:B------:R0:W2:Y:S02]  /*1670*/  LDG.E.U16 R2, desc[UR36][R2.64] ;  /* 0x0000002402027981 */ /* 0x0000a4000c1e1500 */
[----:B0-----:R-:W-:Y:S01]  /*1680*/  PRMT R3, R3, 0x5410, RZ ;  /* 0x0000541003037816 */ /* 0x001fe200000000ff */
[----:B--2---:R-:W0:Y:S02]  /*1690*/  I2F.S16 R0, R2 ;  /* 0x0000000200007306 */ /* 0x004e240000101400 */
[----:B0-----:R-:W-:Y:S01]  /*16a0*/  F2FP.F16.F32.PACK_AB R0, RZ, R0 ;  /* 0x00000000ff00723e */ /* 0x001fe200000000ff */
[----:B------:R-:W-:Y:S06]  /*16b0*/  BRA `(.L_x_2703) ;  /* 0x0000000c00cc7947 */ /* 0x000fec0003800000 */
.L_x_2699:
[----:B------:R-:W-:-:S09]  /*16c0*/  UISETP.GT.AND UP0, UPT, UR4, 0x6, UPT ;  /* 0x000000060400788c */ /* 0x000fd2000bf04270 */
[----:B------:R-:W-:Y:S05]  /*16d0*/  BRA.U UP0, `(.L_x_2706) ;  /* 0x0000000100347547 */ /* 0x000fea000b800000 */
[----:B------:R-:W-:-:S09]  /*16e0*/  UISETP.NE.AND UP0, UPT, UR4, 0x5, UPT ;  /* 0x000000050400788c */ /* 0x000fd2000bf05270 */
[----:B------:R-:W-:Y:S05]  /*16f0*/  BRA.U !UP0, `(.L_x_2707) ;  /* 0x0000000108187547 */ /* 0x000fea000b800000 */
[----:B------:R-:W-:-:S09]  /*1700*/  UISETP.NE.AND UP0, UPT, UR4, 0x6, UPT ;  /* 0x000000060400788c */ /* 0x000fd2000bf05270 */
[----:B------:R-:W-:Y:S05]  /*1710*/  BRA.U UP0, `(.L_x_2702) ;  /* 0x0000000d00147547 */ /* 0x000fea000b800000 */
[----:B------:R0:W2:Y:S02]  /*1720*/  LDG.E R0, desc[UR36][R2.64] ;  /* 0x0000002402007981 */ /* 0x0000a4000c1e1900 */
[----:B0-----:R-:W-:Y:S02]  /*1730*/  PRMT R3, R3, 0x5410, RZ ;  /* 0x0000541003037816 */ /* 0x001fe400000000ff */
[----:B--2---:R-:W-:Y:S01]  /*1740*/  F2FP.F16.F32.PACK_AB R0, RZ, R0 ;  /* 0x00000000ff00723e */ /* 0x004fe200000000ff */
[----:B------:R-:W-:Y:S06]  /*1750*/  BRA `(.L_x_2703) ;  /* 0x0000000c00a47947 */ /* 0x000fec0003800000 */
.L_x_2707:
[----:B------:R0:W2:Y:S02]  /*1760*/  LDG.E.U16 R0, desc[UR36][R2.64] ;  /* 0x0000002402007981 */ /* 0x0000a4000c1e1500 */
[----:B0-----:R-:W-:Y:S01]  /*1770*/  PRMT R3, R3, 0x5410, RZ ;  /* 0x0000541003037816 */ /* 0x001fe200000000ff */
[----:B--2---:R-:W-:-:S05]  /*1780*/  HADD2.F32 R0, -RZ, R0.H0_H0 ;  /* 0x20000000ff007230 */ /* 0x004fca0000004100 */
[----:B------:R-:W-:Y:S01]  /*1790*/  F2FP.F16.F32.PACK_AB R0, RZ, R0 ;  /* 0x00000000ff00723e */ /* 0x000fe200000000ff */
[----:B------:R-:W-:Y:S06]  /*17a0*/  BRA `(.L_x_2703) ;  /* 0x0000000c00907947 */ /* 0x000fec0003800000 */
.L_x_2706:
[----:B------:R-:W-:-:S09]  /*17b0*/  UISETP.NE.AND UP0, UPT, UR4, 0x7, UPT ;  /* 0x000000070400788c */ /* 0x000fd2000bf05270 */
[----:B------:R-:W-:Y:S05]  /*17c0*/  BRA.U !UP0, `(.L_x_2708) ;  /* 0x0000000108307547 */ /* 0x000fea000b800000 */
[----:B------:R-:W-:-:S09]  /*17d0*/  UISETP.NE.AND UP0, UPT, UR4, 0x8, UPT ;  /* 0x000000080400788c */ /* 0x000fd2000bf05270 */
[----:B------:R-:W-:Y:S05]  /*17e0*/  BRA.U !UP0, `(.L_x_2709) ;  /* 0x0000000108187547 */ /* 0x000fea000b800000 */
[----:B------:R-:W-:-:S09]  /*17f0*/  UISETP.NE.AND UP0, UPT, UR4, 0x9, UPT ;  /* 0x000000090400788c */ /* 0x000fd2000bf05270 */
[----:B------:R-:W-:Y:S05]  /*1800*/  BRA.U UP0, `(.L_x_2702) ;  /* 0x0000000900d87547 */ /* 0x000fea000b800000 */
[----:B------:R-:W2:Y:S02]  /*1810*/  LDG.E.64 R2, desc[UR36][R2.64] ;  /* 0x0000002402027981 */ /* 0x000ea4000c1e1b00 */
[----:B--2---:R-:W-:-:S04]  /*1820*/  F2FP.F16.F32.PACK_AB R3, R3, R2 ;  /* 0x000000020303723e */ /* 0x004fc800000000ff */
[----:B------:R-:W-:Y:S01]  /*1830*/  PRMT R0, R3, 0x7610, R0 ;  /* 0x0000761003007816 */ /* 0x000fe20000000000 */
[----:B------:R-:W-:Y:S06]  /*1840*/  BRA `(.L_x_2703) ;  /* 0x0000000c00687947 */ /* 0x000fec0003800000 */
.L_x_2709:
[----:B------:R-:W2:Y:S02]  /*1850*/  LDG.E R2, desc[UR36][R2.64] ;  /* 0x0000002402027981 */ /* 0x000ea4000c1e1900 */
[----:B--2---:R-:W-:Y:S02]  /*1860*/  PRMT R0, R2, 0x7610, R0 ;  /* 0x0000761002007816 */ /* 0x004fe40000000000 */
[----:B------:R-:W-:Y:S01]  /*1870*/  PRMT R3, R3, 0x7610, R2 ;  /* 0x0000761003037816 */ /* 0x000fe20000000002 */
[----:B------:R-:W-:Y:S06]  /*1880*/  BRA `(.L_x_2703) ;  /* 0x0000000c00587947 */ /* 0x000fec0003800000 */
.L_x_2708:
        /* <DEDUP_REMOVED lines=10> */
[----:B------:R-:W-:-:S04]  /*1930*/  PRMT R3, R3, 0x5410, RZ ;  /* 0x0000541003037816 */ /* 0x000fc800000000ff */
[----:B------:R-:W-:Y:S01]  /*1940*/  F2FP.F16.F32.PACK_AB R0, RZ, R0 ;  /* 0x00000000ff00723e */ /* 0x000fe200000000ff */
[----:B------:R-:W-:Y:S06]  /*1950*/  BRA `(.L_x_2703) ;  /* 0x0000000c00247947 */ /* 0x000fec0003800000 */
.L_x_2698:
        /* <DEDUP_REMOVED lines=8> */
[----:B------:R0:W2:Y:S02]  /*19e0*/  LDG.E.U8 R2, desc[UR36][R2.64] ;  /* 0x0000002402027981 */ /* 0x0000a4000c1e1100 */
[----:B0-----:R-:W-:Y:S02]  /*19f0*/  PRMT R3, R3, 0x5410, RZ ;  /* 0x0000541003037816 */ /* 0x001fe400000000ff */
[----:B--2---:R-:W-:-:S04]  /*1a00*/  ISETP.NE.AND P0, PT, R2, RZ, PT ;  /* 0x000000ff0200720c */ /* 0x004fc80003f05270 */
[----:B------:R-:W-:-:S04]  /*1a10*/  FSEL R0, RZ, 1, !P0 ;  /* 0x3f800000ff007808 */ /* 0x000fc80004000000 */
[----:B------:R-:W-:Y:S01]  /*1a20*/  F2FP.F16.F32.PACK_AB R0, RZ, R0 ;  /* 0x00000000ff00723e */ /* 0x000fe200000000ff */
[----:B------:R-:W-:Y:S06]  /*1a30*/  BRA `(.L_x_2703) ;  /* 0x0000000800ec7947 */ /* 0x000fec0003800000 */
.L_x_2712:
[----:B------:R-:W2:Y:S01]  /*1a40*/  LDG.E.128 R4, desc[UR36][R2.64] ;  /* 0x0000002402047981 */ /* 0x000ea2000c1e1d00 */
        /* <DEDUP_REMOVED lines=10> */
[----:B------:R-:W-:-:S15]  /*1af0*/  PRMT R3, R3, 0x5410, R8 ;  /* 0x0000541003037816 */ /* 0x000fde0000000008 */
[----:B------:R-:W-:-:S15]  /*1b00*/  NOP ;  /* 0x0000000000007918 */ /* 0x000fde0000000000 */
[----:B------:R-:W-:-:S15]  /*1b10*/  NOP ;  /* 0x0000000000007918 */ /* 0x000fde0000000000 */
[----:B------:R-:W-:-:S08]  /*1b20*/  NOP ;  /* 0x0000000000007918 */ /* 0x000fd00000000000 */
[----:B------:R-:W0:-:S15]  /*1b30*/  DSETP.GEU.AND P0, PT, |R4|, UR4, PT ;  /* 0x0000000404007e2a */ /* 0x000e1e000bf0e200 */
        /* <DEDUP_REMOVED lines=8> */
.L_x_2711:
[----:B------:R-:W-:-:S09]  /*1bc0*/  UISETP.NE.AND UP0, UPT, UR4, 0xf, UPT ;  /* 0x0000000f0400788c */ /* 0x000fd2000bf05270 */
[----:B------:R-:W-:Y:S05]  /*1bd0*/  BRA.U !UP0, `(.L_x_2713) ;  /* 0x00000001089c7547 */ /* 0x000fea000b800000 */
[----:B------:R-:W-:-:S09]  /*1be0*/  UISETP.NE.AND UP0, UPT, UR4, 0x17, UPT ;  /* 0x000000170400788c */ /* 0x000fd2000bf05270 */
[----:B------:R-:W-:Y:S05]  /*1bf0*/  BRA.U !UP0, `(.L_x_2714) ;  /* 0x00000001085c7547 */ /* 0x000fea000b800000 */
[----:B------:R-:W-:-:S09]  /*1c00*/  UISETP.NE.AND UP0, UPT, UR4, 0x18, UPT ;  /* 0x000000180400788c */ /* 0x000fd2000bf05270 */
[----:B------:R-:W-:Y:S05]  /*1c10*/  BRA.U UP0, `(.L_x_2702) ;  /* 0x0000000500d47547 */ /* 0x000fea000b800000 */
[----:B------:R0:W2:Y:S01]  /*1c20*/  LDG.E.U8 R0, desc[UR36][R2.64] ;  /* 0x0000002402007981 */ /* 0x0000a2000c1e1100 */
[----:B------:R-:W-:Y:S01]  /*1c30*/  IMAD.MOV.U32 R6, RZ, RZ, 0x1f ;  /* 0x0000001fff067424 */ /* 0x000fe200078e00ff */
[----:B0-----:R-:W-:Y:S02]  /*1c40*/  PRMT R3, R3, 0x5410, RZ ;  /* 0x0000541003037816 */ /* 0x001fe400000000ff */
        /* <DEDUP_REMOVED lines=16> */
[----:B------:R-:W-:Y:S01]  /*1d50*/  F2FP.F16.F32.PACK_AB R0, RZ, R0 ;  /* 0x00000000ff00723e */ /* 0x000fe200000000ff */
[----:B------:R-:W-:Y:S06]  /*1d60*/  BRA `(.L_x_2703) ;  /* 0x0000000800207947 */ /* 0x000fec0003800000 */
.L_x_2714:
[----:B------:R0:W2:Y:S02]  /*1d70*/  LDG.E.U8 R2, desc[UR36][R2.64] ;  /* 0x0000002402027981 */ /* 0x0000a4000c1e1100 */
[----:B0-----:R-:W-:Y:S01]  /*1d80*/  PRMT R3, R3, 0x5410, RZ ;  /* 0x0000541003037816 */ /* 0x001fe200000000ff */
        /* <DEDUP_REMOVED lines=12> */
.L_x_2713:
[----:B------:R0:W2:Y:S02]  /*1e50*/  LDG.E.U16 R0, desc[UR36][R2.64] ;  /* 0x0000002402007981 */ /* 0x0000a4000c1e1500 */
[----:B0-----:R-:W-:Y:S02]  /*1e60*/  PRMT R3, R3, 0x5410, RZ ;  /* 0x0000541003037816 */ /* 0x001fe400000000ff */
[----:B--2---:R-:W-:-:S04]  /*1e70*/  SHF.L.U32 R0, R0, 0x10, RZ ;  /* 0x0000001000007819 */ /* 0x004fc800000006ff */
[----:B------:R-:W-:Y:S01]  /*1e80*/  F2FP.F16.F32.PACK_AB R0, RZ, R0 ;  /* 0x00000000ff00723e */ /* 0x000fe200000000ff */
[----:B------:R-:W-:Y:S06]  /*1e90*/  BRA `(.L_x_2703) ;  /* 0x0000000400d47947 */ /* 0x000fec0003800000 */
.L_x_2710:
        /* <DEDUP_REMOVED lines=8> */
[----:B------:R0:W2:Y:S02]  /*1f20*/  LDG.E.U16 R0, desc[UR36][R2.64] ;  /* 0x0000002402007981 */ /* 0x0000a4000c1e1500 */
[----:B0-----:R-:W-:Y:S02]  /*1f30*/  PRMT R3, R3, 0x5410, RZ ;  /* 0x0000541003037816 */ /* 0x001fe400000000ff */
[----:B--2---:R-:W-:-:S04]  /*1f40*/  I2FP.F32.U32 R0, R0 ;  /* 0x0000000000007245 */ /* 0x004fc80000201000 */
[----:B------:R-:W-:Y:S01]  /*1f50*/  F2FP.F16.F32.PACK_AB R0, RZ, R0 ;  /* 0x00000000ff00723e */ /* 0x000fe200000000ff */
[----:B------:R-:W-:Y:S06]  /*1f60*/  BRA `(.L_x_2703) ;  /* 0x0000000400a07947 */ /* 0x000fec0003800000 */
.L_x_2717:
        /* <DEDUP_REMOVED lines=21> */
.L_x_2721:
[----:B------:R-:W-:Y:S05]  /*20c0*/  BSYNC.RECONVERGENT B1 ;  /* 0x0000000000017941 */ /* 0x000fea0003800200 */
.L_x_2720:
[----:B------:R-:W-:Y:S01]  /*20d0*/  IMAD.SHL.U32 R0, R0, 0x100000, RZ ;  /* 0x0010000000007824 */ /* 0x000fe200078e00ff */
[----:B------:R-:W-:-:S04]  /*20e0*/  LEA R2, R2, 0x3b800000, 0x17 ;  /* 0x3b80000002027811 */ /* 0x000fc800078eb8ff */
[----:B------:R-:W-:-:S07]  /*20f0*/  LOP3.LUT R0, R2, R0, R7, 0xfe, !PT ;  /* 0x0000000002007212 */ /* 0x000fce00078efe07 */
.L_x_2719:
[----:B------:R-:W-:Y:S05]  /*2100*/  BSYNC.RECONVERGENT B0 ;  /* 0x0000000000007941 */ /* 0x000fea0003800200 */
.L_x_2718:
[----:B------:R-:W-:Y:S02]  /*2110*/  F2FP.F16.F32.PACK_AB R0, RZ, R0 ;  /* 0x00000000ff00723e */ /* 0x000fe400000000ff */
[----:B------:R-:W-:Y:S01]  /*2120*/  PRMT R3, R3, 0x5410, RZ ;  /* 0x0000541003037816 */ /* 0x000fe200000000ff */
[----:B------:R-:W-:Y:S06]  /*2130*/  BRA `(.L_x_2703) ;  /* 0x00000004002c7947 */ /* 0x000fec0003800000 */
.L_x_2716:
        /* <DEDUP_REMOVED lines=21> */
.L_x_2725:
[----:B------:R-:W-:Y:S05]  /*2290*/  BSYNC.RECONVERGENT B1 ;  /* 0x0000000000017941 */ /* 0x000fea0003800200 */
.L_x_2724:
[----:B------:R-:W-:Y:S01]  /*22a0*/  IMAD.SHL.U32 R0, R0, 0x200000, RZ ;  /* 0x0020000000007824 */ /* 0x000fe200078e00ff */
[----:B------:R-:W-:-:S04]  /*22b0*/  LEA R2, R2, 0x37800000, 0x17 ;  /* 0x3780000002027811 */ /* 0x000fc800078eb8ff */
[----:B------:R-:W-:-:S07]  /*22c0*/  LOP3.LUT R0, R2, R0, R7, 0xfe, !PT ;  /* 0x0000000002007212 */ /* 0x000fce00078efe07 */
.L_x_2723:
[----:B------:R-:W-:Y:S05]  /*22d0*/  BSYNC.RECONVERGENT B0 ;  /* 0x0000000000007941 */ /* 0x000fea0003800200 */
.L_x_2722:
[----:B------:R-:W-:Y:S02]  /*22e0*/  F2FP.F16.F32.PACK_AB R0, RZ, R0 ;  /* 0x00000000ff00723e */ /* 0x000fe400000000ff */
[----:B------:R-:W-:Y:S01]  /*22f0*/  PRMT R3, R3, 0x5410, RZ ;  /* 0x0000541003037816 */ /* 0x000fe200000000ff */
[----:B------:R-:W-:Y:S06]  /*2300*/  BRA `(.L_x_2703) ;  /* 0x0000000000b87947 */ /* 0x000fec0003800000 */
.L_x_2715:
[----:B------:R-:W-:-:S09]  /*2310*/  UISETP.NE.AND UP0, UPT, UR4, 0x1c, UPT ;  /* 0x0000001c0400788c */ /* 0x000fd2000bf05270 */
[----:B------:R-:W-:Y:S05]  /*2320*/  BRA.U !UP0, `(.L_x_2726) ;  /* 0x0000000108a07547 */ /* 0x000fea000b800000 */
[----:B------:R-:W-:-:S09]  /*2330*/  UISETP.NE.AND UP0, UPT, UR4, 0x1d, UPT ;  /* 0x0000001d0400788c */ /* 0x000fd2000bf05270 */
[----:B------:R-:W-:Y:S05]  /*2340*/  BRA.U !UP0, `(.L_x_2727) ;  /* 0x0000000108847547 */ /* 0x000fea000b800000 */
[----:B------:R-:W-:-:S09]  /*2350*/  UISETP.NE.AND UP0, UPT, UR4, 0x2c, UPT ;  /* 0x0000002c0400788c */ /* 0x000fd2000bf05270 */
[----:B------:R-:W-:Y:S05]  /*2360*/  BRA.U !UP0, `(.L_x_2728) ;  /* 0x00000001084c7547 */ /* 0x000fea000b800000 */
.L_x_2702:
        /* <DEDUP_REMOVED lines=16> */
.L_x_2729:
[----:B------:R-:W-:Y:S02]  /*2470*/  PRMT R0, RZ, 0x7610, R0 ;  /* 0x00007610ff007816 */ /* 0x000fe40000000000 */
[----:B------:R-:W-:Y:S01]  /*2480*/  PRMT R3, R3, 0x5410, RZ ;  /* 0x0000541003037816 */ /* 0x000fe200000000ff */
[----:B------:R-:W-:Y:S06]  /*2490*/  BRA `(.L_x_2703) ;  /* 0x0000000000547947 */ /* 0x000fec0003800000 */
.L_x_2728:
        /* <DEDUP_REMOVED lines=8> */
.L_x_2731:
[----:B------:R-:W-:Y:S05]  /*2520*/  BSYNC.RECONVERGENT B0 ;  /* 0x0000000000007941 */ /* 0x000fea0003800200 */
.L_x_2730:
[----:B------:R-:W-:Y:S02]  /*2530*/  PRMT R3, R3, 0x5410, RZ ;  /* 0x0000541003037816 */ /* 0x000fe400000000ff */
[----:B------:R-:W-:Y:S01]  /*2540*/  F2FP.F16.F32.PACK_AB R0, RZ, R0 ;  /* 0x00000000ff00723e */ /* 0x000fe200000000ff */
[----:B------:R-:W-:Y:S06]  /*2550*/  BRA `(.L_x_2703) ;  /* 0x0000000000247947 */ /* 0x000fec0003800000 */
.L_x_2727:
[----:B------:R-:W2:Y:S02]  /*2560*/  LDG.E.64 R2, desc[UR36][R2.64] ;  /* 0x0000002402027981 */ /* 0x000ea4000c1e1b00 */
[----:B--2---:R0:W1:Y:S02]  /*2570*/  I2F.U64 R0, R2 ;  /* 0x0000000200007312 */ /* 0x0040640000301000 */
[----:B0-----:R-:W-:Y:S02]  /*2580*/  PRMT R3, R3, 0x5410, RZ ;  /* 0x0000541003037816 */ /* 0x001fe400000000ff */
[----:B-1----:R-:W-:Y:S01]  /*2590*/  F2FP.F16.F32.PACK_AB R0, RZ, R0 ;  /* 0x00000000ff00723e */ /* 0x002fe200000000ff */
[----:B------:R-:W-:Y:S06]  /*25a0*/  BRA `(.L_x_2703) ;  /* 0x0000000000107947 */ /* 0x000fec0003800000 */
.L_x_2726:
[----:B------:R0:W2:Y:S02]  /*25b0*/  LDG.E R2, desc[UR36][R2.64] ;  /* 0x0000002402027981 */ /* 0x0000a4000c1e1900 */
[----:B0-----:R-:W-:Y:S02]  /*25c0*/  PRMT R3, R3, 0x5410, RZ ;  /* 0x0000541003037816 */ /* 0x001fe400000000ff */
[----:B--2---:R-:W-:-:S04]  /*25d0*/  I2FP.F32.U32 R0, R2 ;  /* 0x0000000200007245 */ /* 0x004fc80000201000 */
[----:B------:R-:W-:-:S07]  /*25e0*/  F2FP.F16.F32.PACK_AB R0, RZ, R0 ;  /* 0x00000000ff00723e */ /* 0x000fce00000000ff */
.L_x_2703:
[----:B------:R-:W-:Y:S01]  /*25f0*/  HADD2.F32 R6, -RZ, R3.H1_H1 ;  /* 0x30000003ff067230 */ /* 0x000fe20000004100 */
[----:B------:R-:W-:Y:S01]  /*2600*/  BSSY.RECONVERGENT B0, `(.L_x_2732) ;  /* 0x000004e000007945 */ /* 0x000fe20003800200 */
[----:B------:R-:W-:-:S03]  /*2610*/  HADD2.F32 R3, -RZ, R0.H0_H0 ;  /* 0x20000000ff037230 */ /* 0x000fc60000004100 */
[----:B------:R-:W-:-:S04]  /*2620*/  FADD.FTZ R7, -R6, -RZ ;  /* 0x800000ff06077221 */ /* 0x000fc80000010100 */
[----:B------:R-:W-:Y:S01]  /*2630*/  IMAD.MOV.U32 R0, RZ, RZ, R7 ;  /* 0x000000ffff007224 */ /* 0x000fe200078e0007 */
[----:B------:R-:W-:-:S04]  /*2640*/  LOP3.LUT R2, R7, 0x7fffffff, RZ, 0xc0, !PT ;  /* 0x7fffffff07027812 */ /* 0x000fc800078ec0ff */
[----:B------:R-:W-:-:S13]  /*2650*/  ISETP.GE.U32.AND P0, PT, R2, 0x7f800000, PT ;  /* 0x7f8000000200780c */ /* 0x000fda0003f06070 */
[----:B------:R-:W-:Y:S05]  /*2660*/  @!P0 BRA `(.L_x_2733) ;  /* 0x0000000000348947 */ /* 0x000fea0003800000 */
[----:B------:R-:W-:-:S13]  /*2670*/  LOP3.LUT P0, RZ, R7, 0x7fffff, RZ, 0xc0, !PT ;  /* 0x007fffff07ff7812 */ /* 0x000fda000780c0ff */
[C---:B------:R-:W-:Y:S01]  /*2680*/  @P0 FMUL.FTZ R2, R3.reuse, R0 ;  /* 0x0000000003020220 */ /* 0x040fe20000410000 */
[----:B------:R-:W-:-:S04]  /*2690*/  @P0 FSETP.NEU.FTZ.AND P1, PT, R3, RZ, PT ;  /* 0x000000ff0300020b */ /* 0x000fc80003f3d000 */
[----:B------:R-:W-:Y:S01]  /*26a0*/  @P0 FSEL R4, R3, R2, !P1 ;  /* 0x0000000203040208 */ /* 0x000fe20004800000 */
[----:B------:R-:W-:Y:S08]  /*26b0*/  @P0 BRA `(.L_x_2734) ;  /* 0x0000000400080947 */ /* 0x000ff00003800000 */
[----:B------:R-:W-:-:S13]  /*26c0*/  FSETP.NEU.FTZ.AND P0, PT, |R3|, +INF , PT ;  /* 0x7f8000000300780b */ /* 0x000fda0003f1d200 */
[----:B------:R-:W-:-:S04]  /*26d0*/  @P0 FMUL.RZ R2, R3, 0.15915493667125701904 ;  /* 0x3e22f98303020820 */ /* 0x000fc8000040c000 */
[----:B------:R-:W-:Y:S08]  /*26e0*/  @P0 MUFU.SIN R0, R2 ;  /* 0x0000000200000308 */ /* 0x000ff00000000400 */
[----:B------:R-:W0:Y:S02]  /*26f0*/  @P0 MUFU.COS R5, R2 ;  /* 0x0000000200050308 */ /* 0x000e240000000000 */
[----:B0-----:R-:W-:Y:S01]  /*2700*/  @P0 FMUL.FTZ R3, R0, R5 ;  /* 0x0000000500030220 */ /* 0x001fe20000410000 */
[----:B------:R-:W-:-:S04]  /*2710*/  IADD3 R0, PT, PT, R7, -0x40000000, RZ ;  /* 0xc000000007007810 */ /* 0x000fc80007ffe0ff */
[----:B------:R-:W-:Y:S01]  /*2720*/  LOP3.LUT R4, RZ, 0x80000000, R3, 0xb8, !PT ;  /* 0x80000000ff047812 */ /* 0x000fe200078eb803 */
[----:B------:R-:W-:Y:S06]  /*2730*/  BRA `(.L_x_2734) ;  /* 0x0000000000e87947 */ /* 0x000fec0003800000 */
.L_x_2733:
[----:B------:R-:W-:-:S13]  /*2740*/  FSETP.NE.FTZ.AND P0, PT, |R3|, +INF , PT ;  /* 0x7f8000000300780b */ /* 0x000fda0003f15200 */
[----:B------:R-:W-:-:S04]  /*2750*/  @!P0 FADD.FTZ R0, R3, -R3 ;  /* 0x8000000303008221 */ /* 0x000fc80000010000 */
[----:B------:R-:W-:Y:S01]  /*2760*/  @!P0 IMAD.MOV.U32 R4, RZ, RZ, R0 ;  /* 0x000000ffff048224 */ /* 0x000fe200078e0000 */
[----:B------:R-:W-:Y:S06]  /*2770*/  @!P0 BRA `(.L_x_2734) ;  /* 0x0000000000d88947 */ /* 0x000fec0003800000 */
[----:B------:R-:W-:-:S13]  /*2780*/  ISETP.GE.U32.AND P0, PT, R2, 0x41300000, PT ;  /* 0x413000000200780c */ /* 0x000fda0003f06070 */
[----:B------:R-:W-:Y:S05]  /*2790*/  @!P0 BRA `(.L_x_2735) ;  /* 0x0000000000308947 */ /* 0x000fea0003800000 */
[----:B------:R-:W-:Y:S01]  /*27a0*/  FMUL.RZ R6, R3, 0.15915493667125701904 ;  /* 0x3e22f98303067820 */ /* 0x000fe2000040c000 */
[----:B------:R-:W-:Y:S01]  /*27b0*/  FMUL.FTZ R2, |R0|, -1.4426950216293334961 ;  /* 0xbfb8aa3b00027820 */ /* 0x000fe20000410200 */
[----:B------:R-:W-:Y:S02]  /*27c0*/  IMAD.MOV.U32 R5, RZ, RZ, 0x3f800000 ;  /* 0x3f800000ff057424 */ /* 0x000fe400078e00ff */
[----:B------:R-:W0:Y:S03]  /*27d0*/  MUFU.SIN R3, R6 ;  /* 0x0000000600037308 */ /* 0x000e260000000400 */
[----:B------:R-:W-:-:S05]  /*27e0*/  LOP3.LUT R0, R5, 0x80000000, R0, 0xb8, !PT ;  /* 0x8000000005007812 */ /* 0x000fca00078eb800 */
[----:B------:R-:W1:Y:S08]  /*27f0*/  MUFU.COS R4, R6 ;  /* 0x0000000600047308 */ /* 0x000e700000000000 */
[----:B------:R-:W2:Y:S01]  /*2800*/  MUFU.EX2 R2, R2 ;  /* 0x0000000200027308 */ /* 0x000ea20000000800 */
[----:B0-----:R-:W-:-:S04]  /*2810*/  FMUL.FTZ R3, R3, 4 ;  /* 0x4080000003037820 */ /* 0x001fc80000410000 */
[----:B-1----:R-:W-:-:S04]  /*2820*/  FMUL.FTZ R3, R4, R3 ;  /* 0x0000000304037220 */ /* 0x002fc80000410000 */
[----:B--2---:R-:W-:-:S04]  /*2830*/  FMUL.FTZ R3, R2, R3 ;  /* 0x0000000302037220 */ /* 0x004fc80000410000 */
[----:B------:R-:W-:Y:S01]  /*2840*/  FMUL.FTZ R4, R2, R3 ;  /* 0x0000000302047220 */ /* 0x000fe20000410000 */
[----:B------:R-:W-:Y:S06]  /*2850*/  BRA `(.L_x_2734) ;  /* 0x0000000000a07947 */ /* 0x000fec0003800000 */
.L_x_2735:
[----:B------:R-:W-:Y:S01]  /*2860*/  FMUL.FTZ R2, |R0|, 1.4426950216293334961 ;  /* 0x3fb8aa3b00027820 */ /* 0x000fe20000410200 */
[----:B------:R-:W-:Y:S02]  /*2870*/  HFMA2 R5, -RZ, RZ, 3.4921875, 0 ;  /* 0x42fc0000ff057431 */ /* 0x000fe400000001ff */
[----:B------:R-:W-:Y:S01]  /*2880*/  FMUL.RZ R9, R3, 0.15915493667125701904 ;  /* 0x3e22f98303097820 */ /* 0x000fe2000040c000 */
[----:B------:R-:W-:Y:S02]  /*2890*/  IMAD.MOV.U32 R3, RZ, RZ, 0x363d0ada ;  /* 0x363d0adaff037424 */ /* 0x000fe400078e00ff */
[----:B------:R-:W-:Y:S01]  /*28a0*/  FMUL.FTZ R6, R6, R6 ;  /* 0x0000000606067220 */ /* 0x000fe20000410000 */
[----:B------:R-:W0:Y:S03]  /*28b0*/  FRND.TRUNC R2, R2 ;  /* 0x0000000200027307 */ /* 0x000e26000020d000 */
[----:B------:R-:W-:-:S04]  /*28c0*/  FFMA.FTZ R3, R6, R3, 0.00019836159481201320887 ;  /* 0x394fff4906037423 */ /* 0x000fc80000010003 */
[C---:B------:R-:W-:Y:S01]  /*28d0*/  FFMA.FTZ R7, R6.reuse, R3, 0.0083333496004343032837 ;  /* 0x3c08889a06077423 */ /* 0x040fe20000010003 */
[----:B------:R-:W1:Y:S03]  /*28e0*/  MUFU.COS R8, R9 ;  /* 0x0000000900087308 */ /* 0x000e660000000000 */
[----:B------:R-:W-:-:S04]  /*28f0*/  FFMA.FTZ R7, R6, R7, 0.16666667163372039795 ;  /* 0x3e2aaaab06077423 */ /* 0x000fc80000010007 */
[----:B------:R-:W-:Y:S01]  /*2900*/  FMUL.FTZ R7, R6, R7 ;  /* 0x0000000706077220 */ /* 0x000fe20000410000 */
[----:B0-----:R-:W-:Y:S01]  /*2910*/  FSETP.GT.FTZ.AND P0, PT, |R2|, 126, PT ;  /* 0x42fc00000200780b */ /* 0x001fe20003f14200 */
[----:B------:R-:W-:Y:S01]  /*2920*/  MUFU.SIN R11, R9 ;  /* 0x00000009000b7308 */ /* 0x000fe20000000400 */
[----:B------:R-:W-:-:S04]  /*2930*/  LOP3.LUT R5, R5, 0x80000000, R2, 0xb8, !PT ;  /* 0x8000000005057812 */ /* 0x000fc800078eb802 */
[----:B------:R-:W-:Y:S02]  /*2940*/  FSEL R5, R5, R2, P0 ;  /* 0x0000000205057208 */ /* 0x000fe40000000000 */
[----:B------:R-:W-:-:S03]  /*2950*/  FSETP.GE.FTZ.AND P0, PT, |R0|, 1, PT ;  /* 0x3f8000000000780b */ /* 0x000fc60003f16200 */
[C---:B------:R-:W-:Y:S01]  /*2960*/  FFMA.FTZ R4, R5.reuse, -0.69314718246459960938, |R0| ;  /* 0xbf31721805047823 */ /* 0x040fe20000010400 */
[----:B-1----:R-:W0:Y:S03]  /*2970*/  MUFU.RCP R8, R8 ;  /* 0x0000000800087308 */ /* 0x002e260000001000 */
[C---:B------:R-:W-:Y:S01]  /*2980*/  FFMA.FTZ R4, R5.reuse, 1.9046542121259335545e-09, R4 ;  /* 0x3102e30805047823 */ /* 0x040fe20000010004 */
[----:B------:R-:W-:-:S03]  /*2990*/  FADD.FTZ R5, R5, 12583037 ;  /* 0x4b40007d05057421 */ /* 0x000fc60000010000 */
[----:B------:R-:W-:Y:S01]  /*29a0*/  FMUL.FTZ R4, R4, 1.4426950216293334961 ;  /* 0x3fb8aa3b04047820 */ /* 0x000fe20000410000 */
[----:B------:R-:W-:-:S05]  /*29b0*/  IMAD.SHL.U32 R5, R5, 0x800000, RZ ;  /* 0x0080000005057824 */ /* 0x000fca00078e00ff */
[----:B------:R-:W1:Y:S02]  /*29c0*/  MUFU.EX2 R4, R4 ;  /* 0x0000000400047308 */ /* 0x000e640000000800 */
[----:B-1----:R-:W-:Y:S01]  /*29d0*/  FMUL.FTZ R5, R5, R4 ;  /* 0x0000000405057220 */ /* 0x002fe20000410000 */
[----:B0-----:R-:W-:-:S03]  /*29e0*/  FMUL.FTZ R4, R11, R8 ;  /* 0x000000080b047220 */ /* 0x001fc60000410000 */
[----:B------:R-:W0:Y:S02]  /*29f0*/  MUFU.RCP R2, R5 ;  /* 0x0000000500027308 */ /* 0x000e240000001000 */
[----:B0-----:R-:W-:-:S04]  /*2a00*/  FMUL.FTZ R2, R2, -0.125 ;  /* 0xbe00000002027820 */ /* 0x001fc80000410000 */
[----:B------:R-:W-:-:S05]  /*2a10*/  FFMA.FTZ R3, R5, 2, R2 ;  /* 0x4000000005037823 */ /* 0x000fca0000010002 */
[--C-:B------:R-:W-:Y:S01]  /*2a20*/  LOP3.LUT R3, R3, 0x80000000, R0.reuse, 0xb8, !PT ;  /* 0x8000000003037812 */ /* 0x100fe200078eb800 */
[----:B------:R-:W-:Y:S01]  /*2a30*/  @!P0 FFMA.FTZ R3, R0, R7, R0 ;  /* 0x0000000700038223 */ /* 0x000fe20000010000 */
[----:B------:R-:W-:-:S03]  /*2a40*/  FFMA.FTZ R0, R4, R4, 1 ;  /* 0x3f80000004007423 */ /* 0x000fc60000010004 */
[-C--:B------:R-:W-:Y:S01]  /*2a50*/  FFMA.FTZ R2, R3, R3.reuse, 1 ;  /* 0x3f80000003027423 */ /* 0x080fe20000010003 */
[----:B------:R-:W-:-:S03]  /*2a60*/  FMUL.FTZ R6, R0, R3 ;  /* 0x0000000300067220 */ /* 0x000fc60000410000 */
[----:B------:R-:W0:Y:S01]  /*2a70*/  MUFU.SQRT R5, R2 ;  /* 0x0000000200057308 */ /* 0x000e220000002000 */
[----:B------:R-:W-:-:S07]  /*2a80*/  FFMA.FTZ R6, R3, R6, 1 ;  /* 0x3f80000003067423 */ /* 0x000fce0000010006 */
[----:B------:R-:W1:Y:S01]  /*2a90*/  MUFU.RCP R7, R6 ;  /* 0x0000000600077308 */ /* 0x000e620000001000 */
[----:B0-----:R-:W-:-:S04]  /*2aa0*/  FMUL.FTZ R0, R0, R5 ;  /* 0x0000000500007220 */ /* 0x001fc80000410000 */
[----:B------:R-:W-:Y:S01]  /*2ab0*/  FMUL.FTZ R0, R3, R0 ;  /* 0x0000000003007220 */ /* 0x000fe20000410000 */
[----:B-1----:R-:W-:-:S03]  /*2ac0*/  FMUL.FTZ R4, R4, R7 ;  /* 0x0000000704047220 */ /* 0x002fc60000410000 */
[----:B------:R-:W-:-:S07]  /*2ad0*/  FMUL.FTZ R0, R0, R7 ;  /* 0x0000000700007220 */ /* 0x000fce0000410000 */
.L_x_2734:
[----:B------:R-:W-:Y:S05]  /*2ae0*/  BSYNC.RECONVERGENT B0 ;  /* 0x0000000000007941 */ /* 0x000fea0003800200 */
.L_x_2732:
[----:B------:R-:W0:Y:S01]  /*2af0*/  LDCU.64 UR6, c[0x0][0x580] ;  /* 0x0000b000ff0677ac */ /* 0x000e220008000a00 */
[----:B------:R-:W-:Y:S01]  /*2b00*/  FADD.FTZ R5, -R0, -RZ ;  /* 0x800000ff00057221 */ /* 0x000fe20000010100 */
[----:B------:R-:W-:-:S04]  /*2b10*/  UPRMT UR4, UR42, 0x9910, URZ ;  /* 0x000099102a047896 */ /* 0x000fc800080000ff */
[----:B------:R-:W-:Y:S01]  /*2b20*/  F2FP.F16.F32.PACK_AB R0, R5, R4 ;  /* 0x000000040500723e */ /* 0x000fe200000000ff */
        /* <DEDUP_REMOVED lines=16> */
.L_x_2739:
[----:B------:R-:W-:-:S06]  /*2c30*/  HADD2.F32 R5, -RZ, R0.H0_H0 ;  /* 0x20000000ff057230 */ /* 0x000fcc0000004100 */
[----:B------:R-:W0:Y:S02]  /*2c40*/  F2I.S64.TRUNC R4, R5 ;  /* 0x0000000500047311 */ /* 0x000e24000020d900 */
[----:B0-----:R3:W-:Y:S01]  /*2c50*/  STG.E.U8 desc[UR36][R2.64], R4 ;  /* 0x0000000402007986 */ /* 0x0017e2000c101124 */
[----:B------:R-:W-:Y:S05]  /*2c60*/  BRA `(.L_x_2741) ;  /* 0x0000000c00887947 */ /* 0x000fea0003800000 */
.L_x_2738:
        /* <DEDUP_REMOVED lines=10> */
.L_x_2743:
[----:B------:R-:W-:-:S04]  /*2d10*/  HADD2.F32 R0, -RZ, R0.H0_H0 ;  /* 0x20000000ff007230 */ /* 0x000fc80000004100 */
[----:B------:R-:W0:Y:S02]  /*2d20*/  F2I.FTZ.TRUNC.NTZ R5, R0 ;  /* 0x0000000000057305 */ /* 0x000e24000021f100 */
[----:B0-----:R1:W-:Y:S01]  /*2d30*/  STG.E desc[UR36][R2.64], R5 ;  /* 0x0000000502007986 */ /* 0x0013e2000c101924 */
[----:B------:R-:W-:Y:S05]  /*2d40*/  BRA `(.L_x_2741) ;  /* 0x0000000c00507947 */ /* 0x000fea0003800000 */
.L_x_2742:
[----:B------:R-:W-:-:S04]  /*2d50*/  HADD2.F32 R0, -RZ, R0.H0_H0 ;  /* 0x20000000ff007230 */ /* 0x000fc80000004100 */
[----:B------:R-:W0:Y:S02]  /*2d60*/  F2I.FTZ.TRUNC.NTZ R5, R0 ;  /* 0x0000000000057305 */ /* 0x000e24000021f100 */
[----:B0-----:R2:W-:Y:S01]  /*2d70*/  STG.E.U16 desc[UR36][R2.64], R5 ;  /* 0x0000000502007986 */ /* 0x0015e2000c101524 */
[----:B------:R-:W-:Y:S05]  /*2d80*/  BRA `(.L_x_2741) ;  /* 0x0000000c00407947 */ /* 0x000fea0003800000 */
.L_x_2737:
        /* <DEDUP_REMOVED lines=9> */
.L_x_2745:
[----:B------:R0:W-:Y:S01]  /*2e20*/  STG.E.U16 desc[UR36][R2.64], R0 ;  /* 0x0000000002007986 */ /* 0x0001e2000c101524 */
[----:B------:R-:W-:Y:S05]  /*2e30*/  BRA `(.L_x_2741) ;  /* 0x0000000c00147947 */ /* 0x000fea0003800000 */
.L_x_2744:
[----:B------:R-:W-:-:S09]  /*2e40*/  UISETP.NE.AND UP0, UPT, UR4, 0x7, UPT ;  /* 0x000000070400788c */ /* 0x000fd2000bf05270 */
[----:B------:R-:W-:Y:S05]  /*2e50*/  BRA.U !UP0, `(.L_x_2746) ;  /* 0x00000001082c7547 */ /* 0x000fea000b800000 */
[----:B------:R-:W-:-:S09]  /*2e60*/  UISETP.NE.AND UP0, UPT, UR4, 0x8, UPT ;  /* 0x000000080400788c */ /* 0x000fd2000bf05270 */
[----:B------:R-:W-:Y:S05]  /*2e70*/  BRA.U !UP0, `(.L_x_2747) ;  /* 0x0000000108187547 */ /* 0x000fea000b800000 */
[----:B------:R-:W-:-:S09]  /*2e80*/  UISETP.NE.AND UP0, UPT, UR4, 0x9, UPT ;  /* 0x000000090400788c */ /* 0x000fd2000bf05270 */
[----:B------:R-:W-:Y:S05]  /*2e90*/  BRA.U UP0, `(.L_x_2740) ;  /* 0x00000009005c7547 */ /* 0x000fea000b800000 */
[--C-:B------:R-:W-:Y:S02]  /*2ea0*/  HADD2.F32 R4, -RZ, R0.reuse.H0_H0 ;  /* 0x20000000ff047230 */ /* 0x100fe40000004100 */
[----:B------:R-:W-:-:S05]  /*2eb0*/  HADD2.F32 R5, -RZ, R0.H1_H1 ;  /* 0x30000000ff057230 */ /* 0x000fca0000004100 */
[----:B------:R0:W-:Y:S01]  /*2ec0*/  STG.E.64 desc[UR36][R2.64], R4 ;  /* 0x0000000402007986 */ /* 0x0001e2000c101b24 */
[----:B------:R-:W-:Y:S05]  /*2ed0*/  BRA `(.L_x_2741) ;  /* 0x0000000800ec7947 */ /* 0x000fea0003800000 */
.L_x_2747:
[----:B------:R-:W-:-:S05]  /*2ee0*/  IMAD.MOV.U32 R5, RZ, RZ, R0 ;  /* 0x000000ffff057224 */ /* 0x000fca00078e0000 */
[----:B------:R0:W-:Y:S01]  /*2ef0*/  STG.E desc[UR36][R2.64], R5 ;  /* 0x0000000502007986 */ /* 0x0001e2000c101924 */
[----:B------:R-:W-:Y:S05]  /*2f00*/  BRA `(.L_x_2741) ;  /* 0x0000000800e07947 */ /* 0x000fea0003800000 */
.L_x_2746:
[----:B------:R-:W-:-:S05]  /*2f10*/  HADD2.F32 R4, -RZ, R0.H0_H0 ;  /* 0x20000000ff047230 */ /* 0x000fca0000004100 */
[----:B------:R-:W-:-:S06]  /*2f20*/  FMUL.FTZ R4, R4, 1 ;  /* 0x3f80000004047820 */ /* 0x000fcc0000410000 */
[----:B------:R-:W0:Y:S02]  /*2f30*/  F2F.F64.F32 R4, R4 ;  /* 0x0000000400047310 */ /* 0x000e240000201800 */
[----:B0-----:R0:W-:Y:S01]  /*2f40*/  STG.E.64 desc[UR36][R2.64], R4 ;  /* 0x0000000402007986 */ /* 0x0011e2000c101b24 */
[----:B------:R-:W-:Y:S05]  /*2f50*/  BRA `(.L_x_2741) ;  /* 0x0000000800cc7947 */ /* 0x000fea0003800000 */
.L_x_2736:
        /* <DEDUP_REMOVED lines=9> */
[----:B------:R-:W-:-:S13]  /*2ff0*/  FSETP.NEU.FTZ.AND P0, PT, R4, RZ, PT ;  /* 0x000000ff0400720b */ /* 0x000fda0003f1d000 */
[----:B------:R-:W-:-:S05]  /*3000*/  @!P0 HADD2.F32 R0, -RZ, R0.H1_H1 ;  /* 0x30000000ff008230 */ /* 0x000fca0000004100 */
[----:B------:R-:W-:-:S04]  /*3010*/  FSETP.NEU.OR P0, PT, R0, RZ, P0 ;  /* 0x000000ff0000720b */ /* 0x000fc8000070d400 */
[----:B------:R-:W-:-:S05]  /*3020*/  SEL R5, RZ, 0x1, !P0 ;  /* 0x00000001ff057807 */ /* 0x000fca0004000000 */
[----:B------:R0:W-:Y:S01]  /*3030*/  STG.E.U8 desc[UR36][R2.64], R5 ;  /* 0x0000000502007986 */ /* 0x0001e2000c101124 */
[----:B------:R-:W-:Y:S05]  /*3040*/  BRA `(.L_x_2741) ;  /* 0x0000000800907947 */ /* 0x000fea0003800000 */
.L_x_2750:
[--C-:B------:R-:W-:Y:S02]  /*3050*/  HADD2.F32 R4, -RZ, R0.reuse.H0_H0 ;  /* 0x20000000ff047230 */ /* 0x100fe40000004100 */
[----:B------:R-:W-:-:S03]  /*3060*/  HADD2.F32 R6, -RZ, R0.H1_H1 ;  /* 0x30000000ff067230 */ /* 0x000fc60000004100 */
[----:B------:R-:W-:Y:S02]  /*3070*/  FMUL.FTZ R4, R4, 1 ;  /* 0x3f80000004047820 */ /* 0x000fe40000410000 */
[----:B------:R-:W-:-:S04]  /*3080*/  FMUL.FTZ R6, R6, 1 ;  /* 0x3f80000006067820 */ /* 0x000fc80000410000 */
[----:B------:R-:W-:-:S15]  /*3090*/  F2F.F64.F32 R4, R4 ;  /* 0x0000000400047310 */ /* 0x000fde0000201800 */
[----:B------:R-:W-:-:S15]  /*30a0*/  NOP ;  /* 0x0000000000007918 */ /* 0x000fde0000000000 */
[----:B------:R-:W-:-:S15]  /*30b0*/  NOP ;  /* 0x0000000000007918 */ /* 0x000fde0000000000 */
[----:B------:R-:W-:-:S15]  /*30c0*/  NOP ;  /* 0x0000000000007918 */ /* 0x000fde0000000000 */
[----:B------:R-:W-:-:S04]  /*30d0*/  NOP ;  /* 0x0000000000007918 */ /* 0x000fc80000000000 */
[----:B------:R-:W0:Y:S02]  /*30e0*/  F2F.F64.F32 R6, R6 ;  /* 0x0000000600067310 */ /* 0x000e240000201800 */
[----:B0-----:R0:W-:Y:S01]  /*30f0*/  STG.E.128 desc[UR36][R2.64], R4 ;  /* 0x0000000402007986 */ /* 0x0011e2000c101d24 */
[----:B------:R-:W-:Y:S05]  /*3100*/  BRA `(.L_x_2741) ;  /* 0x0000000800607947 */ /* 0x000fea0003800000 */
.L_x_2749:
        /* <DEDUP_REMOVED lines=19> */
.L_x_2754:
[----:B------:R-:W-:Y:S05]  /*3240*/  BSYNC.RECONVERGENT B0 ;  /* 0x0000000000007941 */ /* 0x000fea0003800200 */
.L_x_2753:
[----:B------:R-:W-:-:S05]  /*3250*/  LOP3.LUT R5, R0, 0x80, R5, 0xf8, !PT ;  /* 0x0000008000057812 */ /* 0x000fca00078ef805 */
[----:B------:R0:W-:Y:S01]  /*3260*/  STG.E.U8 desc[UR36][R2.64], R5 ;  /* 0x0000000502007986 */ /* 0x0001e2000c101124 */
[----:B------:R-:W-:Y:S05]  /*3270*/  BRA `(.L_x_2741) ;  /* 0x0000000800047947 */ /* 0x000fea0003800000 */
.L_x_2752:
[----:B------:R-:W-:Y:S01]  /*3280*/  HADD2.F32 R7, -RZ, R0.H0_H0 ;  /* 0x20000000ff077230 */ /* 0x000fe20000004100 */
[----:B------:R-:W-:Y:S04]  /*3290*/  BSSY.RECONVERGENT B0, `(.L_x_2755) ;  /* 0x000000e000007945 */ /* 0x000fe80003800200 */
[----:B------:R-:W-:Y:S02]  /*32a0*/  LOP3.LUT R6, R7, 0x7fffffff, RZ, 0xc0, !PT ;  /* 0x7fffffff07067812 */ /* 0x000fe400078ec0ff */
[----:B------:R-:W-:Y:S02]  /*32b0*/  SHF.R.U32.HI R5, RZ, 0x18, R7 ;  /* 0x00000018ff057819 */ /* 0x000fe40000011607 */
[----:B------:R-:W-:-:S13]  /*32c0*/  ISETP.GE.U32.AND P1, PT, R6, 0x47800000, PT ;  /* 0x478000000600780c */ /* 0x000fda0003f26070 */
[----:B------:R-:W-:Y:S02]  /*32d0*/  @P1 ISETP.GT.U32.AND P0, PT, R6, 0x7f800000, PT ;  /* 0x7f8000000600180c */ /* 0x000fe40003f04070 */
[----:B------:R-:W-:-:S04]  /*32e0*/  @P1 MOV R0, 0x7f ;  /* 0x0000007f00001802 */ /* 0x000fc80000000f00 */
[----:B------:R-:W-:Y:S01]  /*32f0*/  @P1 SEL R0, R0, 0x7c, P0 ;  /* 0x0000007c00001807 */ /* 0x000fe20000000000 */
[----:B------:R-:W-:Y:S06]  /*3300*/  @P1 BRA `(.L_x_2756) ;  /* 0x0000000000181947 */ /* 0x000fec0003800000 */
[----:B------:R-:W-:-:S13]  /*3310*/  ISETP.GT.U32.AND P0, PT, R6, 0x387fffff, PT ;  /* 0x387fffff0600780c */ /* 0x000fda0003f04070 */
[----:B------:R-:W-:-:S04]  /*3320*/  @P0 SHF.R.U32.HI R0, RZ, 0x15, R7 ;  /* 0x00000015ff000819 */ /* 0x000fc80000011607 */
[----:B------:R-:W-:Y:S01]  /*3330*/  @P0 LOP3.LUT R4, R0, 0x1, RZ, 0xc0, !PT ;  /* 0x0000000100040812 */ /* 0x000fe200078ec0ff */
[----:B------:R-:W-:-:S03]  /*3340*/  @!P0 FADD.FTZ R0, R6, 128 ;  /* 0x4300000006008421 */ /* 0x000fc60000010000 */
[----:B------:R-:W-:-:S04]  /*3350*/  @P0 IADD3 R4, PT, PT, R7, 0x80fffff, R4 ;  /* 0x080fffff07040810 */ /* 0x000fc80007ffe004 */
[----:B------:R-:W-:-:S07]  /*3360*/  @P0 SHF.R.U32.HI R0, RZ, 0x15, R4 ;  /* 0x00000015ff000819 */ /* 0x000fce0000011604 */
.L_x_2756:
[----:B------:R-:W-:Y:S05]  /*3370*/  BSYNC.RECONVERGENT B0 ;  /* 0x0000000000007941 */ /* 0x000fea0003800200 */
.L_x_2755:
[----:B------:R-:W-:-:S05]  /*3380*/  LOP3.LUT R5, R0, 0x80, R5, 0xf8, !PT ;  /* 0x0000008000057812 */ /* 0x000fca00078ef805 */
[----:B------:R0:W-:Y:S01]  /*3390*/  STG.E.U8 desc[UR36][R2.64], R5 ;  /* 0x0000000502007986 */ /* 0x0001e2000c101124 */
[----:B------:R-:W-:Y:S05]  /*33a0*/  BRA `(.L_x_2741) ;  /* 0x0000000400b87947 */ /* 0x000fea0003800000 */
.L_x_2751:
[----:B------:R-:W-:-:S05]  /*33b0*/  HADD2.F32 R0, -RZ, R0.H0_H0 ;  /* 0x20000000ff007230 */ /* 0x000fca0000004100 */
[----:B------:R-:W-:-:S05]  /*33c0*/  F2FP.BF16.F32.PACK_AB R0, RZ, R0 ;  /* 0x00000000ff00723e */ /* 0x000fca00000010ff */
[----:B------:R0:W-:Y:S01]  /*33d0*/  STG.E.U16 desc[UR36][R2.64], R0 ;  /* 0x0000000002007986 */ /* 0x0001e2000c101524 */
[----:B------:R-:W-:Y:S05]  /*33e0*/  BRA `(.L_x_2741) ;  /* 0x0000000400a87947 */ /* 0x000fea0003800000 */
.L_x_2748:
        /* <DEDUP_REMOVED lines=12> */
.L_x_2759:
        /* <DEDUP_REMOVED lines=13> */
.L_x_2762:
[----:B------:R-:W-:-:S04]  /*3580*/  SHF.R.U32.HI R0, RZ, 0x14, R5 ;  /* 0x00000014ff007819 */ /* 0x000fc80000011605 */
[----:B------:R-:W-:-:S04]  /*3590*/  LOP3.LUT R0, R0, 0x1, RZ, 0xc0, !PT ;  /* 0x0000000100007812 */ /* 0x000fc800078ec0ff */
[----:B------:R-:W-:-:S04]  /*35a0*/  IADD3 R0, PT, PT, R5, 0x487ffff, R0 ;  /* 0x0487ffff05007810 */ /* 0x000fc80007ffe000 */
[----:B------:R-:W-:-:S04]  /*35b0*/  SHF.R.U32.HI R0, RZ, 0x14, R0 ;  /* 0x00000014ff007819 */ /* 0x000fc80000011600 */
[----:B------:R-:W-:-:S07]  /*35c0*/  LOP3.LUT R4, R0, 0xff, RZ, 0xc0, !PT ;  /* 0x000000ff00047812 */ /* 0x000fce00078ec0ff */
.L_x_2763:
[----:B------:R-:W-:-:S04]  /*35d0*/  SHF.R.U32.HI R5, RZ, 0x18, R5 ;  /* 0x00000018ff057819 */ /* 0x000fc80000011605 */
[----:B------:R-:W-:-:S04]  /*35e0*/  LOP3.LUT R4, R4, 0x80, R5, 0xf8, !PT ;  /* 0x0000008004047812 */ /* 0x000fc800078ef805 */
[----:B------:R-:W-:-:S07]  /*35f0*/  PRMT R0, R4, 0x7610, R0 ;  /* 0x0000761004007816 */ /* 0x000fce0000000000 */
.L_x_2761:
[----:B------:R-:W-:Y:S05]  /*3600*/  BSYNC.RECONVERGENT B0 ;  /* 0x0000000000007941 */ /* 0x000fea0003800200 */
.L_x_2760:
[----:B------:R0:W-:Y:S01]  /*3610*/  STG.E.U8 desc[UR36][R2.64], R0 ;  /* 0x0000000002007986 */ /* 0x0001e2000c101124 */
[----:B------:R-:W-:Y:S05]  /*3620*/  BRA `(.L_x_2741) ;  /* 0x0000000400187947 */ /* 0x000fea0003800000 */
.L_x_2758:
        /* <DEDUP_REMOVED lines=13> */
.L_x_2766:
[----:B------:R-:W-:-:S04]  /*3700*/  SHF.R.U32.HI R0, RZ, 0x15, R5 ;  /* 0x00000015ff007819 */ /* 0x000fc80000011605 */
[----:B------:R-:W-:-:S04]  /*3710*/  LOP3.LUT R0, R0, 0x1, RZ, 0xc0, !PT ;  /* 0x0000000100007812 */ /* 0x000fc800078ec0ff */
[----:B------:R-:W-:-:S04]  /*3720*/  IADD3 R0, PT, PT, R5, 0x88fffff, R0 ;  /* 0x088fffff05007810 */ /* 0x000fc80007ffe000 */
[----:B------:R-:W-:-:S04]  /*3730*/  SHF.R.U32.HI R0, RZ, 0x15, R0 ;  /* 0x00000015ff007819 */ /* 0x000fc80000011600 */
[----:B------:R-:W-:-:S07]  /*3740*/  LOP3.LUT R4, R0, 0xff, RZ, 0xc0, !PT ;  /* 0x000000ff00047812 */ /* 0x000fce00078ec0ff */
.L_x_2767:
[----:B------:R-:W-:-:S04]  /*3750*/  SHF.R.U32.HI R5, RZ, 0x18, R5 ;  /* 0x00000018ff057819 */ /* 0x000fc80000011605 */
[----:B------:R-:W-:-:S04]  /*3760*/  LOP3.LUT R4, R4, 0x80, R5, 0xf8, !PT ;  /* 0x0000008004047812 */ /* 0x000fc800078ef805 */
[----:B------:R-:W-:-:S07]  /*3770*/  PRMT R0, R4, 0x7610, R0 ;  /* 0x0000761004007816 */ /* 0x000fce0000000000 */
.L_x_2765:
[----:B------:R-:W-:Y:S05]  /*3780*/  BSYNC.RECONVERGENT B0 ;  /* 0x0000000000007941 */ /* 0x000fea0003800200 */
.L_x_2764:
[----:B------:R0:W-:Y:S01]  /*3790*/  STG.E.U8 desc[UR36][R2.64], R0 ;  /* 0x0000000002007986 */ /* 0x0001e2000c101124 */
[----:B------:R-:W-:Y:S05]  /*37a0*/  BRA `(.L_x_2741) ;  /* 0x0000000000b87947 */ /* 0x000fea0003800000 */
.L_x_2757:
[----:B------:R-:W-:-:S09]  /*37b0*/  UISETP.NE.AND UP0, UPT, UR4, 0x1c, UPT ;  /* 0x0000001c0400788c */ /* 0x000fd2000bf05270 */
[----:B------:R-:W-:Y:S05]  /*37c0*/  BRA.U !UP0, `(.L_x_2768) ;  /* 0x0000000108a47547 */ /* 0x000fea000b800000 */
[----:B------:R-:W-:-:S09]  /*37d0*/  UISETP.NE.AND UP0, UPT, UR4, 0x1d, UPT ;  /* 0x0000001d0400788c */ /* 0x000fd2000bf05270 */
[----:B------:R-:W-:Y:S05]  /*37e0*/  BRA.U !UP0, `(.L_x_2769) ;  /* 0x00000001088c7547 */ /* 0x000fea000b800000 */
[----:B------:R-:W-:-:S09]  /*37f0*/  UISETP.NE.AND UP0, UPT, UR4, 0x2c, UPT ;  /* 0x0000002c0400788c */ /* 0x000fd2000bf05270 */
[----:B------:R-:W-:Y:S05]  /*3800*/  BRA.U !UP0, `(.L_x_2770) ;  /* 0x0000000108447547 */ /* 0x000fea000b800000 */
.L_x_2740:
        /* <DEDUP_REMOVED lines=16> */
.L_x_2771:
[----:B------:R-:W-:Y:S05]  /*3910*/  BRA `(.L_x_2741) ;  /* 0x00000000005c7947 */ /* 0x000fea0003800000 */
.L_x_2770:
        /* <DEDUP_REMOVED lines=16> */
.L_x_2769:
[----:B------:R-:W-:-:S06]  /*3a20*/  HADD2.F32 R4, -RZ, R0.H0_H0 ;  /* 0x20000000ff047230 */ /* 0x000fcc0000004100 */
[----:B------:R-:W0:Y:S02]  /*3a30*/  F2I.U64.TRUNC R4, R4 ;  /* 0x0000000400047311 */ /* 0x000e24000020d800 */
[----:B0-----:R0:W-:Y:S01]  /*3a40*/  STG.E.64 desc[UR36][R2.64], R4 ;  /* 0x0000000402007986 */ /* 0x0011e2000c101b24 */
[----:B------:R-:W-:Y:S05]  /*3a50*/  BRA `(.L_x_2741) ;  /* 0x00000000000c7947 */ /* 0x000fea0003800000 */
.L_x_2768:
[----:B------:R-:W-:-:S04]  /*3a60*/  HADD2.F32 R0, -RZ, R0.H0_H0 ;  /* 0x20000000ff007230 */ /* 0x000fc80000004100 */
[----:B------:R-:W0:Y:S02]  /*3a70*/  F2I.FTZ.U32.TRUNC.NTZ R5, R0 ;  /* 0x0000000000057305 */ /* 0x000e24000021f000 */
[----:B0-----:R0:W-:Y:S02]  /*3a80*/  STG.E desc[UR36][R2.64], R5 ;  /* 0x0000000502007986 */ /* 0x0011e4000c101924 */
.L_x_2741:
[----:B------:R-:W-:-:S07]  /*3a90*/  VIADD R17, R17, 0x80 ;  /* 0x0000008011117836 */ /* 0x000fce0000000000 */
.L_x_2696:
[----:B------:R-:W-:Y:S05]  /*3aa0*/  BSYNC.RECONVERGENT B6 ;  /* 0x0000000000067941 */ /* 0x000fea0003800200 */
.L_x_2695:
        /* <DEDUP_REMOVED lines=307> */
.L_x_2774:
        /* <DEDUP_REMOVED lines=19> */
.L_x_2778:
[----:B------:R0:W2:Y:S02]  /*4f10*/  LDG.E.U8 R2, desc[UR36][R2.64] ;  /* 0x0000002402027981 */ /* 0x0000a4000c1e1100 */
[----:B0-----:R-:W-:Y:S02]  /*4f20*/  PRMT R3, R3, 0x5410, RZ ;  /* 0x0000541003037816 */ /* 0x001fe400000000ff */
[----:B--2---:R-:W-:-:S04]  /*4f30*/  I2FP.F32.U32 R0, R2 ;  /* 0x0000000200007245 */ /* 0x004fc80000201000 */
[----:B------:R-:W-:Y:S01]  /*4f40*/  F2FP.F16.F32.PACK_AB R0, RZ, R0 ;  /* 0x00000000ff00723e */ /* 0x000fe200000000ff */
[----:B------:R-:W-:Y:S06]  /*4f50*/  BRA `(.L_x_2780) ;  /* 0x0000001000207947 */ /* 0x000fec0003800000 */
.L_x_2777:
        /* <DEDUP_REMOVED lines=11> */
.L_x_2782:
[----:B------:R0:W2:Y:S02]  /*5010*/  LDG.E R2, desc[UR36][R2.64] ;  /* 0x0000002402027981 */ /* 0x0000a4000c1e1900 */
[----:B0-----:R-:W-:Y:S02]  /*5020*/  PRMT R3, R3, 0x5410, RZ ;  /* 0x0000541003037816 */ /* 0x001fe400000000ff */
[----:B--2---:R-:W-:-:S04]  /*5030*/  I2FP.F32.S32 R0, R2 ;  /* 0x0000000200007245 */ /* 0x004fc80000201400 */
[----:B------:R-:W-:Y:S01]  /*5040*/  F2FP.F16.F32.PACK_AB R0, RZ, R0 ;  /* 0x00000000ff00723e */ /* 0x000fe200000000ff */
[----:B------:R-:W-:Y:S06]  /*5050*/  BRA `(.L_x_2780) ;  /* 0x0000000c00e07947 */ /* 0x000fec0003800000 */
.L_x_2781:
[----:B------:R0:W2:Y:S02]  /*5060*/  LDG.E.U16 R2, desc[UR36][R2.64] ;  /* 0x0000002402027981 */ /* 0x0000a4000c1e1500 */
[----:B0-----:R-:W-:Y:S01]  /*5070*/  PRMT R3, R3, 0x5410, RZ ;  /* 0x0000541003037816 */ /* 0x001fe200000000ff */
[----:B--2---:R-:W0:Y:S02]  /*5080*/  I2F.S16 R0, R2 ;  /* 0x0000000200007306 */ /* 0x004e240000101400 */
[----:B0-----:R-:W-:Y:S01]  /*5090*/  F2FP.F16.F32.PACK_AB R0, RZ, R0 ;  /* 0x00000000ff00723e */ /* 0x001fe200000000ff */
[----:B------:R-:W-:Y:S06]  /*50a0*/  BRA `(.L_x_2780) ;  /* 0x0000000c00cc7947 */ /* 0x000fec0003800000 */
.L_x_2776:
        /* <DEDUP_REMOVED lines=10> */
.L_x_2784:
[----:B------:R0:W2:Y:S02]  /*5150*/  LDG.E.U16 R0, desc[UR36][R2.64] ;  /* 0x0000002402007981 */ /* 0x0000a4000c1e1500 */
[----:B0-----:R-:W-:Y:S01]  /*5160*/  PRMT R3, R3, 0x5410, RZ ;  /* 0x0000541003037816 */ /* 0x001fe200000000ff */
[----:B--2---:R-:W-:-:S05]  /*5170*/  HADD2.F32 R0, -RZ, R0.H0_H0 ;  /* 0x20000000ff007230 */ /* 0x004fca0000004100 */
[----:B------:R-:W-:Y:S01]  /*5180*/  F2FP.F16.F32.PACK_AB R0, RZ, R0 ;  /* 0x00000000ff00723e */ /* 0x000fe200000000ff */
[----:B------:R-:W-:Y:S06]  /*5190*/  BRA `(.L_x_2780) ;  /* 0x0000000c00907947 */ /* 0x000fec0003800000 */
.L_x_2783:
        /* <DEDUP_REMOVED lines=10> */
.L_x_2786:
[----:B------:R-:W2:Y:S02]  /*5240*/  LDG.E R2, desc[UR36][R2.64] ;  /* 0x0000002402027981 */ /* 0x000ea4000c1e1900 */
[----:B--2---:R-:W-:Y:S02]  /*5250*/  PRMT R0, R2, 0x7610, R0 ;  /* 0x0000761002007816 */ /* 0x004fe40000000000 */
[----:B------:R-:W-:Y:S01]  /*5260*/  PRMT R3, R3, 0x7610, R2 ;  /* 0x0000761003037816 */ /* 0x000fe20000000002 */
[----:B------:R-:W-:Y:S06]  /*5270*/  BRA `(.L_x_2780) ;  /* 0x0000000c00587947 */ /* 0x000fec0003800000 */
.L_x_2785:
        /* <DEDUP_REMOVED lines=13> */
.L_x_2775:
        /* <DEDUP_REMOVED lines=14> */
.L_x_2789:
        /* <DEDUP_REMOVED lines=24> */
.L_x_2788:
        /* <DEDUP_REMOVED lines=8> */
[----:B0-----:R-:W-:Y:S01]  /*5630*/  PRMT R3, R3, 0x5410, RZ ;  /* 0x0000541003037816 */ /* 0x001fe200000000ff */
        /* <DEDUP_REMOVED lines=16> */
[----:B------:R-:W-:Y:S01]  /*5740*/  F2FP.F16.F32.PACK_AB R0, RZ, R0 ;  /* 0x00000000ff00723e */ /* 0x000fe200000000ff */
[----:B------:R-:W-:Y:S06]  /*5750*/  BRA `(.L_x_2780) ;  /* 0x0000000800207947 */ /* 0x000fec0003800000 */
.L_x_2791:
[----:B------:R0:W2:Y:S02]  /*5760*/  LDG.E.U8 R2, desc[UR36][R2.64] ;  /* 0x0000002402027981 */ /* 0x0000a4000c1e1100 */
[----:B0-----:R-:W-:Y:S01]  /*5770*/  PRMT R3, R3, 0x5410, RZ ;  /* 0x0000541003037816 */ /* 0x001fe200000000ff */
        /* <DEDUP_REMOVED lines=12> */
.L_x_2790:
[----:B------:R0:W2:Y:S02]  /*5840*/  LDG.E.U16 R0, desc[UR36][R2.64] ;  /* 0x0000002402007981 */ /* 0x0000a4000c1e1500 */
[----:B0-----:R-:W-:Y:S01]  /*5850*/  PRMT R3, R3, 0x5410, RZ ;  /* 0x0000541003037816 */ /* 0x001fe200000000ff */
[----:B--2---:R-:W-:-:S05]  /*5860*/  IMAD.U32 R0, R0, 0x10000, RZ ;  /* 0x0001000000007824 */ /* 0x004fca00078e00ff */
[----:B------:R-:W-:Y:S01]  /*5870*/  F2FP.F16.F32.PACK_AB R0, RZ, R0 ;  /* 0x00000000ff00723e */ /* 0x000fe200000000ff */
[----:B------:R-:W-:Y:S06]  /*5880*/  BRA `(.L_x_2780) ;  /* 0x0000000400d47947 */ /* 0x000fec0003800000 */
.L_x_2787:
        /* <DEDUP_REMOVED lines=13> */
.L_x_2794:
        /* <DEDUP_REMOVED lines=21> */
.L_x_2798:
[----:B------:R-:W-:Y:S05]  /*5ab0*/  BSYNC.RECONVERGENT B1 ;  /* 0x0000000000017941 */ /* 0x000fea0003800200 */
.L_x_2797:
[----:B------:R-:W-:Y:S02]  /*5ac0*/  SHF.L.U32 R0, R0, 0x14, RZ ;  /* 0x0000001400007819 */ /* 0x000fe400000006ff */
[----:B------:R-:W-:-:S04]  /*5ad0*/  LEA R2, R2, 0x3b800000, 0x17 ;  /* 0x3b80000002027811 */ /* 0x000fc800078eb8ff */
[----:B------:R-:W-:-:S07]  /*5ae0*/  LOP3.LUT R0, R2, R0, R7, 0xfe, !PT ;  /* 0x0000000002007212 */ /* 0x000fce00078efe07 */
.L_x_2796:
[----:B------:R-:W-:Y:S05]  /*5af0*/  BSYNC.RECONVERGENT B0 ;  /* 0x0000000000007941 */ /* 0x000fea0003800200 */
.L_x_2795:
[----:B------:R-:W-:Y:S02]  /*5b00*/  F2FP.F16.F32.PACK_AB R0, RZ, R0 ;  /* 0x00000000ff00723e */ /* 0x000fe400000000ff */
[----:B------:R-:W-:Y:S01]  /*5b10*/  PRMT R3, R3, 0x5410, RZ ;  /* 0x0000541003037816 */ /* 0x000fe200000000ff */
[----:B------:R-:W-:Y:S06]  /*5b20*/  BRA `(.L_x_2780) ;  /* 0x00000004002c7947 */ /* 0x000fec0003800000 */
.L_x_2793:
        /* <DEDUP_REMOVED lines=21> */
.L_x_2802:
[----:B------:R-:W-:Y:S05]  /*5c80*/  BSYNC.RECONVERGENT B1 ;  /* 0x0000000000017941 */ /* 0x000fea0003800200 */
.L_x_2801:
[----:B------:R-:W-:Y:S01]  /*5c90*/  IMAD.SHL.U32 R0, R0, 0x200000, RZ ;  /* 0x0020000000007824 */ /* 0x000fe200078e00ff */
[----:B------:R-:W-:-:S04]  /*5ca0*/  LEA R2, R2, 0x37800000, 0x17 ;  /* 0x3780000002027811 */ /* 0x000fc800078eb8ff */
[----:B------:R-:W-:-:S07]  /*5cb0*/  LOP3.LUT R0, R2, R0, R7, 0xfe, !PT ;  /* 0x0000000002007212 */ /* 0x000fce00078efe07 */
.L_x_2800:
[----:B------:R-:W-:Y:S05]  /*5cc0*/  BSYNC.RECONVERGENT B0 ;  /* 0x0000000000007941 */ /* 0x000fea0003800200 */
.L_x_2799:
[----:B------:R-:W-:Y:S02]  /*5cd0*/  F2FP.F16.F32.PACK_AB R0, RZ, R0 ;  /* 0x00000000ff00723e */ /* 0x000fe400000000ff */
[----:B------:R-:W-:Y:S01]  /*5ce0*/  PRMT R3, R3, 0x5410, RZ ;  /* 0x0000541003037816 */ /* 0x000fe200000000ff */
[----:B------:R-:W-:Y:S06]  /*5cf0*/  BRA `(.L_x_2780) ;  /* 0x0000000000b87947 */ /* 0x000fec0003800000 */
.L_x_2792:
        /* <DEDUP_REMOVED lines=14> */
.L_x_2806:
[----:B------:R-:W-:Y:S05]  /*5de0*/  BSYNC.RECONVERGENT B0 ;  /* 0x0000000000007941 */ /* 0x000fea0003800200 */
.L_x_2805:
[----:B------:R-:W-:Y:S02]  /*5df0*/  PRMT R3, R3, 0x5410, RZ ;  /* 0x0000541003037816 */ /* 0x000fe400000000ff */
[----:B------:R-:W-:Y:S01]  /*5e00*/  F2FP.F16.F32.PACK_AB R0, RZ, R0 ;  /* 0x00000000ff00723e */ /* 0x000fe200000000ff */
[----:B------:R-:W-:Y:S06]  /*5e10*/  BRA `(.L_x_2780) ;  /* 0x0000000000707947 */ /* 0x000fec0003800000 */
.L_x_2779:
        /* <DEDUP_REMOVED lines=16> */
.L_x_2807:
[----:B------:R-:W-:Y:S02]  /*5f20*/  PRMT R0, RZ, 0x7610, R0 ;  /* 0x00007610ff007816 */ /* 0x000fe40000000000 */
[----:B------:R-:W-:Y:S01]  /*5f30*/  PRMT R3, R3, 0x5410, RZ ;  /* 0x0000541003037816 */ /* 0x000fe200000000ff */
[----:B------:R-:W-:Y:S06]  /*5f40*/  BRA `(.L_x_2780) ;  /* 0x0000000000247947 */ /* 0x000fec0003800000 */
.L_x_2804:
[----:B------:R-:W2:Y:S02]  /*5f50*/  LDG.E.64 R2, desc[UR36][R2.64] ;  /* 0x0000002402027981 */ /* 0x000ea4000c1e1b00 */
[----:B--2---:R0:W1:Y:S02]  /*5f60*/  I2F.U64 R0, R2 ;  /* 0x0000000200007312 */ /* 0x0040640000301000 */
[----:B0-----:R-:W-:Y:S02]  /*5f70*/  PRMT R3, R3, 0x5410, RZ ;  /* 0x0000541003037816 */ /* 0x001fe400000000ff */
[----:B-1----:R-:W-:Y:S01]  /*5f80*/  F2FP.F16.F32.PACK_AB R0, RZ, R0 ;  /* 0x00000000ff00723e */ /* 0x002fe200000000ff */
[----:B------:R-:W-:Y:S06]  /*5f90*/  BRA `(.L_x_2780) ;  /* 0x0000000000107947 */ /* 0x000fec0003800000 */
.L_x_2803:
[----:B------:R0:W2:Y:S02]  /*5fa0*/  LDG.E R2, desc[UR36][R2.64] ;  /* 0x0000002402027981 */ /* 0x0000a4000c1e1900 */
[----:B0-----:R-:W-:Y:S02]  /*5fb0*/  PRMT R3, R3, 0x5410, RZ ;  /* 0x0000541003037816 */ /* 0x001fe400000000ff */
[----:B--2---:R-:W-:-:S04]  /*5fc0*/  I2FP.F32.U32 R0, R2 ;  /* 0x0000000200007245 */ /* 0x004fc80000201000 */
[----:B------:R-:W-:-:S07]  /*5fd0*/  F2FP.F16.F32.PACK_AB R0, RZ, R0 ;  /* 0x00000000ff00723e */ /* 0x000fce00000000ff */
.L_x_2780:
[----:B------:R-:W-:Y:S01]  /*5fe0*/  HADD2.F32 R6, -RZ, R3.H1_H1 ;  /* 0x30000003ff067230 */ /* 0x000fe20000004100 */
[----:B------:R-:W-:Y:S01]  /*5ff0*/  BSSY.RECONVERGENT B0, `(.L_x_2808) ;  /* 0x000004f000007945 */ /* 0x000fe20003800200 */
[----:B------:R-:W-:-:S03]  /*6000*/  HADD2.F32 R3, -RZ, R0.H0_H0 ;  /* 0x20000000ff037230 */ /* 0x000fc60000004100 */
[----:B------:R-:W-:-:S05]  /*6010*/  FADD.FTZ R4, -R6, -RZ ;  /* 0x800000ff06047221 */ /* 0x000fca0000010100 */
[----:B------:R-:W-:Y:S02]  /*6020*/  LOP3.LUT R2, R4, 0x7fffffff, RZ, 0xc0, !PT ;  /* 0x7fffffff04027812 */ /* 0x000fe400078ec0ff */
[----:B------:R-:W-:Y:S02]  /*6030*/  MOV R0, R4 ;  /* 0x0000000400007202 */ /* 0x000fe40000000f00 */
[----:B------:R-:W-:-:S13]  /*6040*/  ISETP.GT.U32.AND P0, PT, R2, 0x7f7fffff, PT ;  /* 0x7f7fffff0200780c */ /* 0x000fda0003f04070 */
[----:B------:R-:W-:Y:S05]  /*6050*/  @P0 BRA `(.L_x_2809) ;  /* 0x0000000000f00947 */ /* 0x000fea0003800000 */
[----:B------:R-:W-:-:S13]  /*6060*/  FSETP.NE.FTZ.AND P0, PT, |R3|, +INF , PT ;  /* 0x7f8000000300780b */ /* 0x000fda0003f15200 */
[----:B------:R-:W-:Y:S05]  /*6070*/  @!P0 BRA `(.L_x_2810) ;  /* 0x0000000000dc8947 */ /* 0x000fea0003800000 */
[----:B------:R-:W-:-:S13]  /*6080*/  ISETP.GT.U32.AND P0, PT, R2, 0x412fffff, PT ;  /* 0x412fffff0200780c */ /* 0x000fda0003f04070 */
[----:B------:R-:W-:Y:S05]  /*6090*/  @P0 BRA `(.L_x_2811) ;  /* 0x0000000000a40947 */ /* 0x000fea0003800000 */
[----:B------:R-:W-:Y:S01]  /*60a0*/  FMUL.FTZ R2, |R0|, 1.4426950216293334961 ;  /* 0x3fb8aa3b00027820 */ /* 0x000fe20000410200 */
[----:B------:R-:W-:Y:S02]  /*60b0*/  IMAD.MOV.U32 R5, RZ, RZ, 0x42fc0000 ;  /* 0x42fc0000ff057424 */ /* 0x000fe400078e00ff */
[----:B------:R-:W-:Y:S01]  /*60c0*/  FMUL.RZ R10, R3, 0.15915493667125701904 ;  /* 0x3e22f983030a7820 */ /* 0x000fe2000040c000 */
[----:B------:R-:W-:Y:S01]  /*60d0*/  MOV R7, 0x363d0ada ;  /* 0x363d0ada00077802 */ /* 0x000fe20000000f00 */
[----:B------:R-:W-:Y:S01]  /*60e0*/  FMUL.FTZ R6, R6, R6 ;  /* 0x0000000606067220 */ /* 0x000fe20000410000 */
[----:B------:R-:W0:Y:S03]  /*60f0*/  FRND.TRUNC R2, R2 ;  /* 0x0000000200027307 */ /* 0x000e26000020d000 */
[----:B------:R-:W-:-:S04]  /*6100*/  FFMA.FTZ R7, R6, R7, 0.00019836159481201320887 ;  /* 0x394fff4906077423 */ /* 0x000fc80000010007 */
[C---:B------:R-:W-:Y:S01]  /*6110*/  FFMA.FTZ R9, R6.reuse, R7, 0.0083333496004343032837 ;  /* 0x3c08889a06097423 */ /* 0x040fe20000010007 */
[----:B------:R-:W1:Y:S03]  /*6120*/  MUFU.COS R3, R10 ;  /* 0x0000000a00037308 */ /* 0x000e660000000000 */
[----:B------:R-:W-:-:S04]  /*6130*/  FFMA.FTZ R9, R6, R9, 0.16666667163372039795 ;  /* 0x3e2aaaab06097423 */ /* 0x000fc80000010009 */
[----:B------:R-:W-:Y:S01]  /*6140*/  FMUL.FTZ R9, R6, R9 ;  /* 0x0000000906097220 */ /* 0x000fe20000410000 */
[----:B0-----:R-:W-:Y:S02]  /*6150*/  FSETP.GT.FTZ.AND P0, PT, |R2|, 126, PT ;  /* 0x42fc00000200780b */ /* 0x001fe40003f14200 */
[----:B------:R-:W-:-:S04]  /*6160*/  LOP3.LUT R5, R5, 0x80000000, R2, 0xb8, !PT ;  /* 0x8000000005057812 */ /* 0x000fc800078eb802 */
[----:B------:R-:W-:Y:S02]  /*6170*/  FSEL R5, R5, R2, P0 ;  /* 0x0000000205057208 */ /* 0x000fe40000000000 */
[----:B------:R-:W-:Y:S01]  /*6180*/  MUFU.SIN R2, R10 ;  /* 0x0000000a00027308 */ /* 0x000fe20000000400 */
[----:B------:R-:W-:Y:S02]  /*6190*/  FSETP.GE.FTZ.AND P0, PT, |R0|, 1, PT ;  /* 0x3f8000000000780b */ /* 0x000fe40003f16200 */
[----:B------:R-:W-:-:S04]  /*61a0*/  FFMA.FTZ R4, R5, -0.69314718246459960938, |R0| ;  /* 0xbf31721805047823 */ /* 0x000fc80000010400 */
[C---:B------:R-:W-:Y:S01]  /*61b0*/  FFMA.FTZ R4, R5.reuse, 1.9046542121259335545e-09, R4 ;  /* 0x3102e30805047823 */ /* 0x040fe20000010004 */
[----:B------:R-:W-:Y:S01]  /*61c0*/  FADD.FTZ R5, R5, 12583037 ;  /* 0x4b40007d05057421 */ /* 0x000fe20000010000 */
[----:B-1----:R-:W0:Y:S02]  /*61d0*/  MUFU.RCP R3, R3 ;  /* 0x0000000300037308 */ /* 0x002e240000001000 */
[----:B------:R-:W-:Y:S01]  /*61e0*/  FMUL.FTZ R4, R4, 1.4426950216293334961 ;  /* 0x3fb8aa3b04047820 */ /* 0x000fe20000410000 */
[----:B------:R-:W-:-:S05]  /*61f0*/  IMAD.SHL.U32 R5, R5, 0x800000, RZ ;  /* 0x0080000005057824 */ /* 0x000fca00078e00ff */
[----:B------:R-:W1:Y:S01]  /*6200*/  MUFU.EX2 R4, R4 ;  /* 0x0000000400047308 */ /* 0x000e620000000800 */
[----:B0-----:R-:W-:Y:S01]  /*6210*/  FMUL.FTZ R2, R2, R3 ;  /* 0x0000000302027220 */ /* 0x001fe20000410000 */
[----:B-1----:R-:W-:-:S04]  /*6220*/  FMUL.FTZ R5, R5, R4 ;  /* 0x0000000405057220 */ /* 0x002fc80000410000 */
[----:B------:R-:W0:Y:S02]  /*6230*/  MUFU.RCP R8, R5 ;  /* 0x0000000500087308 */ /* 0x000e240000001000 */
[----:B0-----:R-:W-:-:S04]  /*6240*/  FMUL.FTZ R4, R8, -0.125 ;  /* 0xbe00000008047820 */ /* 0x001fc80000410000 */
[----:B------:R-:W-:-:S05]  /*6250*/  FFMA.FTZ R7, R5, 2, R4 ;  /* 0x4000000005077823 */ /* 0x000fca0000010004 */
[--C-:B------:R-:W-:Y:S01]  /*6260*/  LOP3.LUT R7, R7, 0x80000000, R0.reuse, 0xb8, !PT ;  /* 0x8000000007077812 */ /* 0x100fe200078eb800 */
[----:B------:R-:W-:Y:S01]  /*6270*/  @!P0 FFMA.FTZ R7, R0, R9, R0 ;  /* 0x0000000900078223 */ /* 0x000fe20000010000 */
[----:B------:R-:W-:-:S03]  /*6280*/  FFMA.FTZ R0, R2, R2, 1 ;  /* 0x3f80000002007423 */ /* 0x000fc60000010002 */
[-C--:B------:R-:W-:Y:S01]  /*6290*/  FFMA.FTZ R3, R7, R7.reuse, 1 ;  /* 0x3f80000007037423 */ /* 0x080fe20000010007 */
[----:B------:R-:W-:-:S04]  /*62a0*/  FMUL.FTZ R4, R0, R7 ;  /* 0x0000000700047220 */ /* 0x000fc80000410000 */
[----:B------:R-:W-:Y:S01]  /*62b0*/  FFMA.FTZ R4, R7, R4, 1 ;  /* 0x3f80000007047423 */ /* 0x000fe20000010004 */
[----:B------:R-:W0:Y:S08]  /*62c0*/  MUFU.SQRT R3, R3 ;  /* 0x0000000300037308 */ /* 0x000e300000002000 */
[----:B------:R-:W1:Y:S01]  /*62d0*/  MUFU.RCP R9, R4 ;  /* 0x0000000400097308 */ /* 0x000e620000001000 */
[----:B0-----:R-:W-:-:S04]  /*62e0*/  FMUL.FTZ R0, R0, R3 ;  /* 0x0000000300007220 */ /* 0x001fc80000410000 */
[----:B------:R-:W-:Y:S01]  /*62f0*/  FMUL.FTZ R0, R7, R0 ;  /* 0x0000000007007220 */ /* 0x000fe20000410000 */
[----:B-1----:R-:W-:-:S03]  /*6300*/  FMUL.FTZ R5, R2, R9 ;  /* 0x0000000902057220 */ /* 0x002fc60000410000 */
[----:B------:R-:W-:Y:S01]  /*6310*/  FMUL.FTZ R0, R0, R9 ;  /* 0x0000000900007220 */ /* 0x000fe20000410000 */
[----:B------:R-:W-:Y:S06]  /*6320*/  BRA `(.L_x_2812) ;  /* 0x00000000006c7947 */ /* 0x000fec0003800000 */
.L_x_2811:
        /* <DEDUP_REMOVED lines=12> */
.L_x_2810:
[----:B------:R-:W-:-:S04]  /*63f0*/  FADD.FTZ R0, R3, -R3 ;  /* 0x8000000303007221 */ /* 0x000fc80000010000 */
[----:B------:R-:W-:Y:S01]  /*6400*/  IMAD.MOV.U32 R5, RZ, RZ, R0 ;  /* 0x000000ffff057224 */ /* 0x000fe200078e0000 */
[----:B------:R-:W-:Y:S06]  /*6410*/  BRA `(.L_x_2812) ;  /* 0x0000000000307947 */ /* 0x000fec0003800000 */
.L_x_2809:
        /* <DEDUP_REMOVED lines=11> */
[----:B------:R-:W-:-:S07]  /*64d0*/  LOP3.LUT R5, RZ, 0x80000000, R3, 0xb8, !PT ;  /* 0x80000000ff057812 */ /* 0x000fce00078eb803 */
.L_x_2812:
[----:B------:R-:W-:Y:S05]  /*64e0*/  BSYNC.RECONVERGENT B0 ;  /* 0x0000000000007941 */ /* 0x000fea0003800200 */
.L_x_2808:
[----:B------:R-:W0:Y:S01]  /*64f0*/  LDCU.64 UR6, c[0x0][0x580] ;  /* 0x0000b000ff0677ac */ /* 0x000e220008000a00 */
[----:B------:R-:W-:Y:S01]  /*6500*/  FADD.FTZ R0, -R0, -RZ ;  /* 0x800000ff00007221 */ /* 0x000fe20000010100 */
[----:B------:R-:W-:-:S04]  /*6510*/  UPRMT UR4, UR42, 0x9910, URZ ;  /* 0x000099102a047896 */ /* 0x000fc800080000ff */
[----:B------:R-:W-:Y:S01]  /*6520*/  F2FP.F16.F32.PACK_AB R0, R0, R5 ;  /* 0x000000050000723e */ /* 0x000fe200000000ff */
        /* <DEDUP_REMOVED lines=16> */
.L_x_2816:
[----:B------:R-:W-:-:S06]  /*6630*/  HADD2.F32 R5, -RZ, R0.H0_H0 ;  /* 0x20000000ff057230 */ /* 0x000fcc0000004100 */
[----:B------:R-:W0:Y:S02]  /*6640*/  F2I.S64.TRUNC R4, R5 ;  /* 0x0000000500047311 */ /* 0x000e24000020d900 */
[----:B0-----:R0:W-:Y:S01]  /*6650*/  STG.E.U8 desc[UR36][R2.64], R4 ;  /* 0x0000000402007986 */ /* 0x0011e2000c101124 */
[----:B------:R-:W-:Y:S05]  /*6660*/  BRA `(.L_x_2818) ;  /* 0x0000000c00847947 */ /* 0x000fea0003800000 */
.L_x_2815:
        /* <DEDUP_REMOVED lines=10> */
.L_x_2820:
[----:B------:R-:W-:-:S04]  /*6710*/  HADD2.F32 R0, -RZ, R0.H0_H0 ;  /* 0x20000000ff007230 */ /* 0x000fc80000004100 */
[----:B------:R-:W0:Y:S02]  /*6720*/  F2I.FTZ.TRUNC.NTZ R5, R0 ;  /* 0x0000000000057305 */ /* 0x000e24000021f100 */
[----:B0-----:R3:W-:Y:S01]  /*6730*/  STG.E desc[UR36][R2.64], R5 ;  /* 0x0000000502007986 */ /* 0x0017e2000c101924 */
[----:B------:R-:W-:Y:S05]  /*6740*/  BRA `(.L_x_2818) ;  /* 0x0000000c004c7947 */ /* 0x000fea0003800000 */
.L_x_2819:
[----:B------:R-:W-:-:S04]  /*6750*/  HADD2.F32 R0, -RZ, R0.H0_H0 ;  /* 0x20000000ff007230 */ /* 0x000fc80000004100 */
[----:B------:R-:W0:Y:S02]  /*6760*/  F2I.FTZ.TRUNC.NTZ R5, R0 ;  /* 0x0000000000057305 */ /* 0x000e24000021f100 */
[----:B0-----:R2:W-:Y:S01]  /*6770*/  STG.E.U16 desc[UR36][R2.64], R5 ;  /* 0x0000000502007986 */ /* 0x0015e2000c101524 */
[----:B------:R-:W-:Y:S05]  /*6780*/  BRA `(.L_x_2818) ;  /* 0x0000000c003c7947 */ /* 0x000fea0003800000 */
.L_x_2814:
        /* <DEDUP_REMOVED lines=9> */
.L_x_2822:
[----:B------:R0:W-:Y:S01]  /*6820*/  STG.E.U16 desc[UR36][R2.64], R0 ;  /* 0x0000000002007986 */ /* 0x0001e2000c101524 */
[----:B------:R-:W-:Y:S05]  /*6830*/  BRA `(.L_x_2818) ;  /* 0x0000000c00107947 */ /* 0x000fea0003800000 */
.L_x_2821:
        /* <DEDUP_REMOVED lines=10> */
.L_x_2824:
[----:B------:R-:W-:-:S05]  /*68e0*/  IMAD.MOV.U32 R5, RZ, RZ, R0 ;  /* 0x000000ffff057224 */ /* 0x000fca00078e0000 */
[----:B------:R0:W-:Y:S01]  /*68f0*/  STG.E desc[UR36][R2.64], R5 ;  /* 0x0000000502007986 */ /* 0x0001e2000c101924 */
[----:B------:R-:W-:Y:S05]  /*6900*/  BRA `(.L_x_2818) ;  /* 0x0000000800dc7947 */ /* 0x000fea0003800000 */
.L_x_2823:
[----:B------:R-:W-:-:S05]  /*6910*/  HADD2.F32 R4, -RZ, R0.H0_H0 ;  /* 0x20000000ff047230 */ /* 0x000fca0000004100 */
[----:B------:R-:W-:-:S06]  /*6920*/  FMUL.FTZ R4, R4, 1 ;  /* 0x3f80000004047820 */ /* 0x000fcc0000410000 */
[----:B------:R-:W0:Y:S02]  /*6930*/  F2F.F64.F32 R4, R4 ;  /* 0x0000000400047310 */ /* 0x000e240000201800 */
[----:B0-----:R0:W-:Y:S01]  /*6940*/  STG.E.64 desc[UR36][R2.64], R4 ;  /* 0x0000000402007986 */ /* 0x0011e2000c101b24 */
[----:B------:R-:W-:Y:S05]  /*6950*/  BRA `(.L_x_2818) ;  /* 0x0000000800c87947 */ /* 0x000fea0003800000 */
.L_x_2813:
        /* <DEDUP_REMOVED lines=14> */
.L_x_2828:
        /* <DEDUP_REMOVED lines=18> */
.L_x_2831:
[----:B------:R-:W-:-:S04]  /*6b60*/  SHF.R.U32.HI R5, RZ, 0x18, R5 ;  /* 0x00000018ff057819 */ /* 0x000fc80000011605 */
[----:B------:R-:W-:-:S07]  /*6b70*/  LOP3.LUT R0, R0, 0x80, R5, 0xf8, !PT ;  /* 0x0000008000007812 */ /* 0x000fce00078ef805 */
.L_x_2830:
[----:B------:R-:W-:Y:S05]  /*6b80*/  BSYNC.RECONVERGENT B0 ;  /* 0x0000000000007941 */ /* 0x000fea0003800200 */
.L_x_2829:
[----:B------:R0:W-:Y:S01]  /*6b90*/  STG.E.U8 desc[UR36][R2.64], R0 ;  /* 0x0000000002007986 */ /* 0x0001e2000c101124 */
[----:B------:R-:W-:Y:S05]  /*6ba0*/  BRA `(.L_x_2818) ;  /* 0x0000000800347947 */ /* 0x000fea0003800000 */
.L_x_2827:
        /* <DEDUP_REMOVED lines=18> */
.L_x_2834:
[----:B------:R-:W-:-:S04]  /*6cd0*/  SHF.R.U32.HI R5, RZ, 0x18, R5 ;  /* 0x00000018ff057819 */ /* 0x000fc80000011605 */
[----:B------:R-:W-:-:S07]  /*6ce0*/  LOP3.LUT R0, R0, 0x80, R5, 0xf8, !PT ;  /* 0x0000008000007812 */ /* 0x000fce00078ef805 */
.L_x_2833:
[----:B------:R-:W-:Y:S05]  /*6cf0*/  BSYNC.RECONVERGENT B0 ;  /* 0x0000000000007941 */ /* 0x000fea0003800200 */
.L_x_2832:
[----:B------:R0:W-:Y:S01]  /*6d00*/  STG.E.U8 desc[UR36][R2.64], R0 ;  /* 0x0000000002007986 */ /* 0x0001e2000c101124 */
[----:B------:R-:W-:Y:S05]  /*6d10*/  BRA `(.L_x_2818) ;  /* 0x0000000400d87947 */ /* 0x000fea0003800000 */
.L_x_2826:
        /* <DEDUP_REMOVED lines=22> */
.L_x_2836:
[----:B------:R-:W-:-:S06]  /*6e80*/  HADD2.F32 R4, -RZ, R0.H0_H0 ;  /* 0x20000000ff047230 */ /* 0x000fcc0000004100 */
[----:B------:R-:W0:Y:S02]  /*6e90*/  F2I.U64.TRUNC R4, R4 ;  /* 0x0000000400047311 */ /* 0x000e24000020d800 */
[----:B0-----:R0:W-:Y:S01]  /*6ea0*/  STG.E.64 desc[UR36][R2.64], R4 ;  /* 0x0000000402007986 */ /* 0x0011e2000c101b24 */
[----:B------:R-:W-:Y:S05]  /*6eb0*/  BRA `(.L_x_2818) ;  /* 0x0000000400707947 */ /* 0x000fea0003800000 */
.L_x_2835:
[----:B------:R-:W-:-:S04]  /*6ec0*/  HADD2.F32 R0, -RZ, R0.H0_H0 ;  /* 0x20000000ff007230 */ /* 0x000fc80000004100 */
[----:B------:R-:W0:Y:S02]  /*6ed0*/  F2I.FTZ.U32.TRUNC.NTZ R5, R0 ;  /* 0x0000000000057305 */ /* 0x000e24000021f000 */
[----:B0-----:R0:W-:Y:S01]  /*6ee0*/  STG.E desc[UR36][R2.64], R5 ;  /* 0x0000000502007986 */ /* 0x0011e2000c101924 */
[----:B------:R-:W-:Y:S05]  /*6ef0*/  BRA `(.L_x_2818) ;  /* 0x0000000400607947 */ /* 0x000fea0003800000 */
.L_x_2825:
        /* <DEDUP_REMOVED lines=13> */
.L_x_2838:
        /* <DEDUP_REMOVED lines=12> */
.L_x_2837:
[----:B------:R-:W-:-:S09]  /*7090*/  UISETP.NE.AND UP0, UPT, UR4, 0xf, UPT ;  /* 0x0000000f0400788c */ /* 0x000fd2000bf05270 */
[----:B------:R-:W-:Y:S05]  /*70a0*/  BRA.U !UP0, `(.L_x_2839) ;  /* 0x0000000108e87547 */ /* 0x000fea000b800000 */
[----:B------:R-:W-:-:S09]  /*70b0*/  UISETP.NE.AND UP0, UPT, UR4, 0x17, UPT ;  /* 0x000000170400788c */ /* 0x000fd2000bf05270 */
[----:B------:R-:W-:Y:S05]  /*70c0*/  BRA.U !UP0, `(.L_x_2840) ;  /* 0x0000000108907547 */ /* 0x000fea000b800000 */
[----:B------:R-:W-:-:S09]  /*70d0*/  UISETP.NE.AND UP0, UPT, UR4, 0x18, UPT ;  /* 0x000000180400788c */ /* 0x000fd2000bf05270 */
[----:B------:R-:W-:Y:S05]  /*70e0*/  BRA.U !UP0, `(.L_x_2841) ;  /* 0x0000000108447547 */ /* 0x000fea000b800000 */
.L_x_2817:
        /* <DEDUP_REMOVED lines=16> */
.L_x_2842:
[----:B------:R-:W-:Y:S05]  /*71f0*/  BRA `(.L_x_2818) ;  /* 0x0000000000a07947 */ /* 0x000fea0003800000 */
.L_x_2841:
        /* <DEDUP_REMOVED lines=13> */
.L_x_2844:
[----:B------:R-:W-:Y:S05]  /*72d0*/  BSYNC.RECONVERGENT B0 ;  /* 0x0000000000007941 */ /* 0x000fea0003800200 */
.L_x_2843:
[----:B------:R-:W-:-:S05]  /*72e0*/  LOP3.LUT R5, R0, 0x80, R5, 0xf8, !PT ;  /* 0x0000008000057812 */ /* 0x000fca00078ef805 */
[----:B------:R0:W-:Y:S01]  /*72f0*/  STG.E.U8 desc[UR36][R2.64], R5 ;  /* 0x0000000502007986 */ /* 0x0001e2000c101124 */
[----:B------:R-:W-:Y:S05]  /*7300*/  BRA `(.L_x_2818) ;  /* 0x00000000005c7947 */ /* 0x000fea0003800000 */
.L_x_2840:
        /* <DEDUP_REMOVED lines=12> */
.L_x_2846:
[----:B------:R-:W-:Y:S02]  /*73d0*/  ISETP.GT.U32.AND P0, PT, R4, 0x7f800000, PT ;  /* 0x7f8000000400780c */ /* 0x000fe40003f04070 */
[----:B------:R-:W-:-:S04]  /*73e0*/  MOV R0, 0x7f ;  /* 0x0000007f00007802 */ /* 0x000fc80000000f00 */
[----:B------:R-:W-:-:S07]  /*73f0*/  SEL R0, R0, 0x7c, P0 ;  /* 0x0000007c00007807 */ /* 0x000fce0000000000 */
.L_x_2847:
[----:B------:R-:W-:Y:S05]  /*7400*/  BSYNC.RECONVERGENT B0 ;  /* 0x0000000000007941 */ /* 0x000fea0003800200 */
.L_x_2845:
[----:B------:R-:W-:-:S04]  /*7410*/  SHF.R.U32.HI R5, RZ, 0x18, R5 ;  /* 0x00000018ff057819 */ /* 0x000fc80000011605 */
[----:B------:R-:W-:-:S05]  /*7420*/  LOP3.LUT R5, R0, 0x80, R5, 0xf8, !PT ;  /* 0x0000008000057812 */ /* 0x000fca00078ef805 */
[----:B------:R0:W-:Y:S01]  /*7430*/  STG.E.U8 desc[UR36][R2.64], R5 ;  /* 0x0000000502007986 */ /* 0x0001e2000c101124 */
[----:B------:R-:W-:Y:S05]  /*7440*/  BRA `(.L_x_2818) ;  /* 0x00000000000c7947 */ /* 0x000fea0003800000 */
.L_x_2839:
[----:B------:R-:W-:-:S05]  /*7450*/  HADD2.F32 R0, -RZ, R0.H0_H0 ;  /* 0x20000000ff007230 */ /* 0x000fca0000004100 */
[----:B------:R-:W-:-:S05]  /*7460*/  F2FP.BF16.F32.PACK_AB R0, RZ, R0 ;  /* 0x00000000ff00723e */ /* 0x000fca00000010ff */
[----:B------:R0:W-:Y:S02]  /*7470*/  STG.E.U16 desc[UR36][R2.64], R0 ;  /* 0x0000000002007986 */ /* 0x0001e4000c101524 */
.L_x_2818:
[----:B------:R-:W-:-:S07]  /*7480*/  VIADD R17, R17, 0x80 ;  /* 0x0000008011117836 */ /* 0x000fce0000000000 */
.L_x_2773:
[----:B------:R-:W-:Y:S05]  /*7490*/  BSYNC.RECONVERGENT B6 ;  /* 0x0000000000067941 */ /* 0x000fea0003800200 */
.L_x_2772:
        /* <DEDUP_REMOVED lines=307> */
.L_x_2850:
        /* <DEDUP_REMOVED lines=19> */
.L_x_2854:
[----:B------:R0:W2:Y:S02]  /*8900*/  LDG.E.U8 R2, desc[UR36][R2.64] ;  /* 0x0000002402027981 */ /* 0x0000a4000c1e1100 */
[----:B0-----:R-:W-:Y:S02]  /*8910*/  PRMT R3, R3, 0x5410, RZ ;  /* 0x0000541003037816 */ /* 0x001fe400000000ff */
[----:B--2---:R-:W-:-:S04]  /*8920*/  I2FP.F32.U32 R0, R2 ;  /* 0x0000000200007245 */ /* 0x004fc80000201000 */
[----:B------:R-:W-:Y:S01]  /*8930*/  F2FP.F16.F32.PACK_AB R0, RZ, R0 ;  /* 0x00000000ff00723e */ /* 0x000fe200000000ff */
[----:B------:R-:W-:Y:S06]  /*8940*/  BRA `(.L_x_2856) ;  /* 0x0000001000207947 */ /* 0x000fec0003800000 */
.L_x_2853:
        /* <DEDUP_REMOVED lines=11> */
.L_x_2858:
[----:B------:R0:W2:Y:S02]  /*8a00*/  LDG.E R2, desc[UR36][R2.64] ;  /* 0x0000002402027981 */ /* 0x0000a4000c1e1900 */
[----:B0-----:R-:W-:Y:S02]  /*8a10*/  PRMT R3, R3, 0x5410, RZ ;  /* 0x0000541003037816 */ /* 0x001fe400000000ff */
[----:B--2---:R-:W-:-:S04]  /*8a20*/  I2FP.F32.S32 R0, R2 ;  /* 0x0000000200007245 */ /* 0x004fc80000201400 */
[----:B------:R-:W-:Y:S01]  /*8a30*/  F2FP.F16.F32.PACK_AB R0, RZ, R0 ;  /* 0x00000000ff00723e */ /* 0x000fe200000000ff */
[----:B------:R-:W-:Y:S06]  /*8a40*/  BRA `(.L_x_2856) ;  /* 0x0000000c00e07947 */ /* 0x000fec0003800000 */
.L_x_2857:
[----:B------:R0:W2:Y:S02]  /*8a50*/  LDG.E.U16 R2, desc[UR36][R2.64] ;  /* 0x0000002402027981 */ /* 0x0000a4000c1e1500 */
[----:B0-----:R-:W-:Y:S01]  /*8a60*/  PRMT R3, R3, 0x5410, RZ ;  /* 0x0000541003037816 */ /* 0x001fe200000000ff */
[----:B--2---:R-:W0:Y:S02]  /*8a70*/  I2F.S16 R0, R2 ;  /* 0x0000000200007306 */ /* 0x004e240000101400 */
[----:B0-----:R-:W-:Y:S01]  /*8a80*/  F2FP.F16.F32.PACK_AB R0, RZ, R0 ;  /* 0x00000000ff00723e */ /* 0x001fe200000000ff */
[----:B------:R-:W-:Y:S06]  /*8a90*/  BRA `(.L_x_2856) ;  /* 0x0000000c00cc7947 */ /* 0x000fec0003800000 */
.L_x_2852:
        /* <DEDUP_REMOVED lines=10> */
.L_x_2860:
[----:B------:R0:W2:Y:S02]  /*8b40*/  LDG.E.U16 R0, desc[UR36][R2.64] ;  /* 0x0000002402007981 */ /* 0x0000a4000c1e1500 */
[----:B0-----:R-:W-:Y:S01]  /*8b50*/  PRMT R3, R3, 0x5410, RZ ;  /* 0x0000541003037816 */ /* 0x001fe200000000ff */
[----:B--2---:R-:W-:-:S05]  /*8b60*/  HADD2.F32 R0, -RZ, R0.H0_H0 ;  /* 0x20000000ff007230 */ /* 0x004fca0000004100 */
[----:B------:R-:W-:Y:S01]  /*8b70*/  F2FP.F16.F32.PACK_AB R0, RZ, R0 ;  /* 0x00000000ff00723e */ /* 0x000fe200000000ff */
[----:B------:R-:W-:Y:S06]  /*8b80*/  BRA `(.L_x_2856) ;  /* 0x0000000c00907947 */ /* 0x000fec0003800000 */
.L_x_2859:
        /* <DEDUP_REMOVED lines=10> */
.L_x_2862:
[----:B------:R-:W2:Y:S02]  /*8c30*/  LDG.E R2, desc[UR36][R2.64] ;  /* 0x0000002402027981 */ /* 0x000ea4000c1e1900 */
[----:B--2---:R-:W-:Y:S02]  /*8c40*/  PRMT R0, R2, 0x7610, R0 ;  /* 0x0000761002007816 */ /* 0x004fe40000000000 */
[----:B------:R-:W-:Y:S01]  /*8c50*/  PRMT R3, R3, 0x7610, R2 ;  /* 0x0000761003037816 */ /* 0x000fe20000000002 */
[----:B------:R-:W-:Y:S06]  /*8c60*/  BRA `(.L_x_2856) ;  /* 0x0000000c00587947 */ /* 0x000fec0003800000 */
.L_x_2861:
        /* <DEDUP_REMOVED lines=13> */
.L_x_2851:
        /* <DEDUP_REMOVED lines=14> */
.L_x_2865:
        /* <DEDUP_REMOVED lines=24> */
.L_x_2864:
        /* <DEDUP_REMOVED lines=27> */
.L_x_2867:
        /* <DEDUP_REMOVED lines=14> */
.L_x_2866:
[----:B------:R0:W2:Y:S02]  /*9230*/  LDG.E.U16 R0, desc[UR36][R2.64] ;  /* 0x0000002402007981 */ /* 0x0000a4000c1e1500 */
[----:B0-----:R-:W-:Y:S01]  /*9240*/  PRMT R3, R3, 0x5410, RZ ;  /* 0x0000541003037816 */ /* 0x001fe200000000ff */
[----:B--2---:R-:W-:-:S05]  /*9250*/  IMAD.U32 R0, R0, 0x10000, RZ ;  /* 0x0001000000007824 */ /* 0x004fca00078e00ff */
[----:B------:R-:W-:Y:S01]  /*9260*/  F2FP.F16.F32.PACK_AB R0, RZ, R0 ;  /* 0x00000000ff00723e */ /* 0x000fe200000000ff */
[----:B------:R-:W-:Y:S06]  /*9270*/  BRA `(.L_x_2856) ;  /* 0x0000000400d47947 */ /* 0x000fec0003800000 */
.L_x_2863:
        /* <DEDUP_REMOVED lines=13> */
.L_x_2870:
        /* <DEDUP_REMOVED lines=21> */
.L_x_2874:
[----:B------:R-:W-:Y:S05]  /*94a0*/  BSYNC.RECONVERGENT B1 ;  /* 0x0000000000017941 */ /* 0x000fea0003800200 */
.L_x_2873:
[----:B------:R-:W-:Y:S02]  /*94b0*/  SHF.L.U32 R0, R0, 0x14, RZ ;  /* 0x0000001400007819 */ /* 0x000fe400000006ff */
[----:B------:R-:W-:-:S04]  /*94c0*/  LEA R2, R2, 0x3b800000, 0x17 ;  /* 0x3b80000002027811 */ /* 0x000fc800078eb8ff */
[----:B------:R-:W-:-:S07]  /*94d0*/  LOP3.LUT R0, R2, R0, R7, 0xfe, !PT ;  /* 0x0000000002007212 */ /* 0x000fce00078efe07 */
.L_x_2872:
[----:B------:R-:W-:Y:S05]  /*94e0*/  BSYNC.RECONVERGENT B0 ;  /* 0x0000000000007941 */ /* 0x000fea0003800200 */
.L_x_2871:
[----:B------:R-:W-:Y:S02]  /*94f0*/  F2FP.F16.F32.PACK_AB R0, RZ, R0 ;  /* 0x00000000ff00723e */ /* 0x000fe400000000ff */
[----:B------:R-:W-:Y:S01]  /*9500*/  PRMT R3, R3, 0x5410, RZ ;  /* 0x0000541003037816 */ /* 0x000fe200000000ff */
[----:B------:R-:W-:Y:S06]  /*9510*/  BRA `(.L_x_2856) ;  /* 0x00000004002c7947 */ /* 0x000fec0003800000 */
.L_x_2869:
        /* <DEDUP_REMOVED lines=21> */
.L_x_2878:
[----:B------:R-:W-:Y:S05]  /*9670*/  BSYNC.RECONVERGENT B1 ;  /* 0x0000000000017941 */ /* 0x000fea0003800200 */
.L_x_2877:
[----:B------:R-:W-:Y:S01]  /*9680*/  IMAD.SHL.U32 R0, R0, 0x200000, RZ ;  /* 0x0020000000007824 */ /* 0x000fe200078e00ff */
[----:B------:R-:W-:-:S04]  /*9690*/  LEA R2, R2, 0x37800000, 0x17 ;  /* 0x3780000002027811 */ /* 0x000fc800078eb8ff */
[----:B------:R-:W-:-:S07]  /*96a0*/  LOP3.LUT R0, R2, R0, R7, 0xfe, !PT ;  /* 0x0000000002007212 */ /* 0x000fce00078efe07 */
.L_x_2876:
[----:B------:R-:W-:Y:S05]  /*96b0*/  BSYNC.RECONVERGENT B0 ;  /* 0x0000000000007941 */ /* 0x000fea0003800200 */
.L_x_2875:
[----:B------:R-:W-:Y:S02]  /*96c0*/  F2FP.F16.F32.PACK_AB R0, RZ, R0 ;  /* 0x00000000ff00723e */ /* 0x000fe400000000ff */
[----:B------:R-:W-:Y:S01]  /*96d0*/  PRMT R3, R3, 0x5410, RZ ;  /* 0x0000541003037816 */ /* 0x000fe200000000ff */
[----:B------:R-:W-:Y:S06]  /*96e0*/  BRA `(.L_x_2856) ;  /* 0x0000000000b87947 */ /* 0x000fec0003800000 */
.L_x_2868:
        /* <DEDUP_REMOVED lines=12> */
[----:B------:R-:W-:Y:S01]  /*97b0*/  @!P0 IMAD.MOV.U32 R0, RZ, RZ, 0x7f800001 ;  /* 0x7f800001ff008424 */ /* 0x000fe200078e00ff */
[----:B------:R-:W-:-:S07]  /*97c0*/  @P0 SHF.L.U32 R0, R2, 0x17, RZ ;  /* 0x0000001702000819 */ /* 0x000fce00000006ff */
.L_x_2882:
[----:B------:R-:W-:Y:S05]  /*97d0*/  BSYNC.RECONVERGENT B0 ;  /* 0x0000000000007941 */ /* 0x000fea0003800200 */
.L_x_2881:
[----:B------:R-:W-:Y:S02]  /*97e0*/  PRMT R3, R3, 0x5410, RZ ;  /* 0x0000541003037816 */ /* 0x000fe400000000ff */
[----:B------:R-:W-:Y:S01]  /*97f0*/  F2FP.F16.F32.PACK_AB R0, RZ, R0 ;  /* 0x00000000ff00723e */ /* 0x000fe200000000ff */
[----:B------:R-:W-:Y:S06]  /*9800*/  BRA `(.L_x_2856) ;  /* 0x0000000000707947 */ /* 0x000fec0003800000 */
.L_x_2855:
        /* <DEDUP_REMOVED lines=10> */
[----:B-1----:R-:W-:Y:S01]  /*98b0*/  IMAD.U32 R6, RZ, RZ, UR6 ;  /* 0x00000006ff067e24 */ /* 0x002fe2000f8e00ff */
[----:B------:R-:W-:Y:S01]  /*98c0*/  MOV R7, UR7 ;  /* 0x0000000700077c02 */ /* 0x000fe20008000f00 */
[----:B---3--:R-:W-:Y:S01]  /*98d0*/  IMAD.U32 R10, RZ, RZ, UR8 ;  /* 0x00000008ff0a7e24 */ /* 0x008fe2000f8e00ff */
[----:B------:R-:W-:-:S07]  /*98e0*/  MOV R11, UR9 ;  /* 0x00000009000b7c02 */ /* 0x000fce0008000f00 */
[----:B------:R-:W-:-:S07]  /*98f0*/  LEPC R20, `(.L_x_2883) ;  /* 0x000000001014794e */ /* 0x000fce0000000000 */
[----:B--2---:R-:W-:Y:S05]  /*9900*/  CALL.ABS.NOINC R2 ;  /* 0x0000000002007343 */ /* 0x004fea0003c00000 */
.L_x_2883:
[----:B------:R-:W-:Y:S02]  /*9910*/  PRMT R0, RZ, 0x7610, R0 ;  /* 0x00007610ff007816 */ /* 0x000fe40000000000 */
[----:B------:R-:W-:Y:S01]  /*9920*/  PRMT R3, R3, 0x5410, RZ ;  /* 0x0000541003037816 */ /* 0x000fe200000000ff */
[----:B------:R-:W-:Y:S06]  /*9930*/  BRA `(.L_x_2856) ;  /* 0x0000000000247947 */ /* 0x000fec0003800000 */
.L_x_2880:
[----:B------:R-:W2:Y:S02]  /*9940*/  LDG.E.64 R2, desc[UR36][R2.64] ;  /* 0x0000002402027981 */ /* 0x000ea4000c1e1b00 */
[----:B--2---:R0:W1:Y:S02]  /*9950*/  I2F.U64 R0, R2 ;  /* 0x0000000200007312 */ /* 0x0040640000301000 */
[----:B0-----:R-:W-:Y:S02]  /*9960*/  PRMT R3, R3, 0x5410, RZ ;  /* 0x0000541003037816 */ /* 0x001fe400000000ff */
[----:B-1----:R-:W-:Y:S01]  /*9970*/  F2FP.F16.F32.PACK_AB R0, RZ, R0 ;  /* 0x00000000ff00723e */ /* 0x002fe200000000ff */
[----:B------:R-:W-:Y:S06]  /*9980*/  BRA `(.L_x_2856) ;  /* 0x0000000000107947 */ /* 0x000fec0003800000 */
.L_x_2879:
[----:B------:R0:W2:Y:S02]  /*9990*/  LDG.E R2, desc[UR36][R2.64] ;  /* 0x0000002402027981 */ /* 0x0000a4000c1e1900 */
[----:B0-----:R-:W-:Y:S02]  /*99a0*/  PRMT R3, R3, 0x5410, RZ ;  /* 0x0000541003037816 */ /* 0x001fe400000000ff */
[----:B--2---:R-:W-:-:S04]  /*99b0*/  I2FP.F32.U32 R0, R2 ;  /* 0x0000000200007245 */ /* 0x004fc80000201000 */
[----:B------:R-:W-:-:S07]  /*99c0*/  F2FP.F16.F32.PACK_AB R0, RZ, R0 ;  /* 0x00000000ff00723e */ /* 0x000fce00000000ff */
.L_x_2856:
        /* <DEDUP_REMOVED lines=32> */
[----:B------:R-:W-:Y:S02]  /*9bd0*/  FMUL.FTZ R4, R4, 1.4426950216293334961 ;  /* 0x3fb8aa3b04047820 */ /* 0x000fe40000410000 */
[----:B------:R-:W-:-:S04]  /*9be0*/  SHF.L.U32 R5, R5, 0x17, RZ ;  /* 0x0000001705057819 */ /* 0x000fc800000006ff */
        /* <DEDUP_REMOVED lines=19> */
.L_x_2887:
[----:B------:R-:W-:Y:S01]  /*9d20*/  FMUL.RZ R4, R3, 0.15915493667125701904 ;  /* 0x3e22f98303047820 */ /* 0x000fe2000040c000 */
[----:B------:R-:W-:Y:S01]  /*9d30*/  FMUL.FTZ R2, |R0|, -1.4426950216293334961 ;  /* 0xbfb8aa3b00027820 */ /* 0x000fe20000410200 */
[----:B------:R-:W-:Y:S02]  /*9d40*/  MOV R5, 0x3f800000 ;  /* 0x3f80000000057802 */ /* 0x000fe40000000f00 */
[----:B------:R-:W0:Y:S02]  /*9d50*/  MUFU.SIN R3, R4 ;  /* 0x0000000400037308 */ /* 0x000e240000000400 */
[----:B------:R-:W-:-:S06]  /*9d60*/  LOP3.LUT R0, R5, 0x80000000, R0, 0xb8, !PT ;  /* 0x8000000005007812 */ /* 0x000fcc00078eb800 */
[----:B------:R-:W1:Y:S08]  /*9d70*/  MUFU.COS R6, R4 ;  /* 0x0000000400067308 */ /* 0x000e700000000000 */
[----:B------:R-:W2:Y:S01]  /*9d80*/  MUFU.EX2 R2, R2 ;  /* 0x0000000200027308 */ /* 0x000ea20000000800 */
[----:B0-----:R-:W-:-:S04]  /*9d90*/  FMUL.FTZ R3, R3, 4 ;  /* 0x4080000003037820 */ /* 0x001fc80000410000 */
[----:B-1----:R-:W-:-:S04]  /*9da0*/  FMUL.FTZ R3, R6, R3 ;  /* 0x0000000306037220 */ /* 0x002fc80000410000 */
[----:B--2---:R-:W-:-:S04]  /*9db0*/  FMUL.FTZ R3, R2, R3 ;  /* 0x0000000302037220 */ /* 0x004fc80000410000 */
[----:B------:R-:W-:Y:S01]  /*9dc0*/  FMUL.FTZ R5, R2, R3 ;  /* 0x0000000302057220 */ /* 0x000fe20000410000 */
[----:B------:R-:W-:Y:S06]  /*9dd0*/  BRA `(.L_x_2888) ;  /* 0x00000000003c7947 */ /* 0x000fec0003800000 */
.L_x_2886:
[----:B------:R-:W-:-:S04]  /*9de0*/  FADD.FTZ R0, R3, -R3 ;  /* 0x8000000303007221 */ /* 0x000fc80000010000 */
[----:B------:R-:W-:Y:S01]  /*9df0*/  IMAD.MOV.U32 R5, RZ, RZ, R0 ;  /* 0x000000ffff057224 */ /* 0x000fe200078e0000 */
[----:B------:R-:W-:Y:S06]  /*9e00*/  BRA `(.L_x_2888) ;  /* 0x0000000000307947 */ /* 0x000fec0003800000 */
.L_x_2885:
        /* <DEDUP_REMOVED lines=12> */
.L_x_2888:
[----:B------:R-:W-:Y:S05]  /*9ed0*/  BSYNC.RECONVERGENT B0 ;  /* 0x0000000000007941 */ /* 0x000fea0003800200 */
.L_x_2884:
        /* <DEDUP_REMOVED lines=20> */
.L_x_2892:
[----:B------:R-:W-:-:S06]  /*a020*/  HADD2.F32 R5, -RZ, R0.H0_H0 ;  /* 0x20000000ff057230 */ /* 0x000fcc0000004100 */
[----:B------:R-:W0:Y:S02]  /*a030*/  F2I.S64.TRUNC R4, R5 ;  /* 0x0000000500047311 */ /* 0x000e24000020d900 */
[----:B0-----:R0:W-:Y:S01]  /*a040*/  STG.E.U8 desc[UR36][R2.64], R4 ;  /* 0x0000000402007986 */ /* 0x0011e2000c101124 */
[----:B------:R-:W-:Y:S05]  /*a050*/  BRA `(.L_x_2894) ;  /* 0x0000000c00847947 */ /* 0x000fea0003800000 */
.L_x_2891:
        /* <DEDUP_REMOVED lines=10> */
.L_x_2896:
[----:B------:R-:W-:-:S04]  /*a100*/  HADD2.F32 R0, -RZ, R0.H0_H0 ;  /* 0x20000000ff007230 */ /* 0x000fc80000004100 */
[----:B------:R-:W0:Y:S02]  /*a110*/  F2I.FTZ.TRUNC.NTZ R5, R0 ;  /* 0x0000000000057305 */ /* 0x000e24000021f100 */
[----:B0-----:R0:W-:Y:S01]  /*a120*/  STG.E desc[UR36][R2.64], R5 ;  /* 0x0000000502007986 */ /* 0x0011e2000c101924 */
[----:B------:R-:W-:Y:S05]  /*a130*/  BRA `(.L_x_2894) ;  /* 0x0000000c004c7947 */ /* 0x000fea0003800000 */
.L_x_2895:
[----:B------:R-:W-:-:S04]  /*a140*/  HADD2.F32 R0, -RZ, R0.H0_H0 ;  /* 0x20000000ff007230 */ /* 0x000fc80000004100 */
[----:B------:R-:W0:Y:S02]  /*a150*/  F2I.FTZ.TRUNC.NTZ R5, R0 ;  /* 0x0000000000057305 */ /* 0x000e24000021f100 */
[----:B0-----:R0:W-:Y:S01]  /*a160*/  STG.E.U16 desc[UR36][R2.64], R5 ;  /* 0x0000000502007986 */ /* 0x0011e2000c101524 */
[----:B------:R-:W-:Y:S05]  /*a170*/  BRA `(.L_x_2894) ;  /* 0x0000000c003c7947 */ /* 0x000fea0003800000 */
.L_x_2890:
        /* <DEDUP_REMOVED lines=9> */
.L_x_2898:
[----:B------:R0:W-:Y:S01]  /*a210*/  STG.E.U16 desc[UR36][R2.64], R0 ;  /* 0x0000000002007986 */ /* 0x0001e2000c101524 */
[----:B------:R-:W-:Y:S05]  /*a220*/  BRA `(.L_x_2894) ;  /* 0x0000000c00107947 */ /* 0x000fea0003800000 */
.L_x_2897:
        /* <DEDUP_REMOVED lines=10> */
.L_x_2900:
[----:B------:R-:W-:-:S05]  /*a2d0*/  MOV R5, R0 ;  /* 0x0000000000057202 */ /* 0x000fca0000000f00 */
[----:B------:R0:W-:Y:S01]  /*a2e0*/  STG.E desc[UR36][R2.64], R5 ;  /* 0x0000000502007986 */ /* 0x0001e2000c101924 */
[----:B------:R-:W-:Y:S05]  /*a2f0*/  BRA `(.L_x_2894) ;  /* 0x0000000800dc7947 */ /* 0x000fea0003800000 */
.L_x_2899:
[----:B------:R-:W-:-:S05]  /*a300*/  HADD2.F32 R4, -RZ, R0.H0_H0 ;  /* 0x20000000ff047230 */ /* 0x000fca0000004100 */
[----:B------:R-:W-:-:S06]  /*a310*/  FMUL.FTZ R4, R4, 1 ;  /* 0x3f80000004047820 */ /* 0x000fcc0000410000 */
[----:B------:R-:W0:Y:S02]  /*a320*/  F2F.F64.F32 R4, R4 ;  /* 0x0000000400047310 */ /* 0x000e240000201800 */
[----:B0-----:R0:W-:Y:S01]  /*a330*/  STG.E.64 desc[UR36][R2.64], R4 ;  /* 0x0000000402007986 */ /* 0x0011e2000c101b24 */
[----:B------:R-:W-:Y:S05]  /*a340*/  BRA `(.L_x_2894) ;  /* 0x0000000800c87947 */ /* 0x000fea0003800000 */
.L_x_2889:
        /* <DEDUP_REMOVED lines=14> */
.L_x_2904:
        /* <DEDUP_REMOVED lines=18> */
.L_x_2907:
[----:B------:R-:W-:-:S04]  /*a550*/  SHF.R.U32.HI R5, RZ, 0x18, R5 ;  /* 0x00000018ff057819 */ /* 0x000fc80000011605 */
[----:B------:R-:W-:-:S07]  /*a560*/  LOP3.LUT R0, R0, 0x80, R5, 0xf8, !PT ;  /* 0x0000008000007812 */ /* 0x000fce00078ef805 */
.L_x_2906:
[----:B------:R-:W-:Y:S05]  /*a570*/  BSYNC.RECONVERGENT B0 ;  /* 0x0000000000007941 */ /* 0x000fea0003800200 */
.L_x_2905:
[----:B------:R0:W-:Y:S01]  /*a580*/  STG.E.U8 desc[UR36][R2.64], R0 ;  /* 0x0000000002007986 */ /* 0x0001e2000c101124 */
[----:B------:R-:W-:Y:S05]  /*a590*/  BRA `(.L_x_2894) ;  /* 0x0000000800347947 */ /* 0x000fea0003800000 */
.L_x_2903:
        /* <DEDUP_REMOVED lines=18> */
.L_x_2910:
[----:B------:R-:W-:-:S04]  /*a6c0*/  SHF.R.U32.HI R5, RZ, 0x18, R5 ;  /* 0x00000018ff057819 */ /* 0x000fc80000011605 */
[----:B------:R-:W-:-:S07]  /*a6d0*/  LOP3.LUT R0, R0, 0x80, R5, 0xf8, !PT ;  /* 0x0000008000007812 */ /* 0x000fce00078ef805 */
.L_x_2909:
[----:B------:R-:W-:Y:S05]  /*a6e0*/  BSYNC.RECONVERGENT B0 ;  /* 0x0000000000007941 */ /* 0x000fea0003800200 */
.L_x_2908:
[----:B------:R0:W-:Y:S01]  /*a6f0*/  STG.E.U8 desc[UR36][R2.64], R0 ;  /* 0x0000000002007986 */ /* 0x0001e2000c101124 */
[----:B------:R-:W-:Y:S05]  /*a700*/  BRA `(.L_x_2894) ;  /* 0x0000000400d87947 */ /* 0x000fea0003800000 */
.L_x_2902:
        /* <DEDUP_REMOVED lines=20> */
[----:B------:R0:W-:Y:S01]  /*a850*/  STG.E.U8 desc[UR36][R2.64], R5 ;  /* 0x0000000502007986 */ /* 0x0001e2000c101124 */
[----:B------:R-:W-:Y:S05]  /*a860*/  BRA `(.L_x_2894) ;  /* 0x0000000400807947 */ /* 0x000fea0003800000 */
.L_x_2912:
[----:B------:R-:W-:-:S06]  /*a870*/  HADD2.F32 R4, -RZ, R0.H0_H0 ;  /* 0x20000000ff047230 */ /* 0x000fcc0000004100 */
[----:B------:R-:W0:Y:S02]  /*a880*/  F2I.U64.TRUNC R4, R4 ;  /* 0x0000000400047311 */ /* 0x000e24000020d800 */
[----:B0-----:R0:W-:Y:S01]  /*a890*/  STG.E.64 desc[UR36][R2.64], R4 ;  /* 0x0000000402007986 */ /* 0x0011e2000c101b24 */
[----:B------:R-:W-:Y:S05]  /*a8a0*/  BRA `(.L_x_2894) ;  /* 0x0000000400707947 */ /* 0x000fea0003800000 */
.L_x_2911:
[----:B------:R-:W-:-:S04]  /*a8b0*/  HADD2.F32 R0, -RZ, R0.H0_H0 ;  /* 0x20000000ff007230 */ /* 0x000fc80000004100 */
[----:B------:R-:W0:Y:S02]  /*a8c0*/  F2I.FTZ.U32.TRUNC.NTZ R5, R0 ;  /* 0x0000000000057305 */ /* 0x000e24000021f000 */
[----:B0-----:R0:W-:Y:S01]  /*a8d0*/  STG.E desc[UR36][R2.64], R5 ;  /* 0x0000000502007986 */ /* 0x0011e2000c101924 */
[----:B------:R-:W-:Y:S05]  /*a8e0*/  BRA `(.L_x_2894) ;  /* 0x0000000400607947 */ /* 0x000fea0003800000 */
.L_x_2901:
        /* <DEDUP_REMOVED lines=13> */
.L_x_2914:
        /* <DEDUP_REMOVED lines=12> */
.L_x_2913:
[----:B------:R-:W-:-:S09]  /*aa80*/  UISETP.NE.AND UP0, UPT, UR4, 0xf, UPT ;  /* 0x0000000f0400788c */ /* 0x000fd2000bf05270 */
[----:B------:R-:W-:Y:S05]  /*aa90*/  BRA.U !UP0, `(.L_x_2915) ;  /* 0x0000000108e87547 */ /* 0x000fea000b800000 */
[----:B------:R-:W-:-:S09]  /*aaa0*/  UISETP.NE.AND UP0, UPT, UR4, 0x17, UPT ;  /* 0x000000170400788c */ /* 0x000fd2000bf05270 */
[----:B------:R-:W-:Y:S05]  /*aab0*/  BRA.U !UP0, `(.L_x_2916) ;  /* 0x0000000108907547 */ /* 0x000fea000b800000 */
[----:B------:R-:W-:-:S09]  /*aac0*/  UISETP.NE.AND UP0, UPT, UR4, 0x18, UPT ;  /* 0x000000180400788c */ /* 0x000fd2000bf05270 */
[----:B------:R-:W-:Y:S05]  /*aad0*/  BRA.U !UP0, `(.L_x_2917) ;  /* 0x0000000108447547 */ /* 0x000fea000b800000 */
.L_x_2893:
        /* <DEDUP_REMOVED lines=16> */
.L_x_2918:
[----:B------:R-:W-:Y:S05]  /*abe0*/  BRA `(.L_x_2894) ;  /* 0x0000000000a07947 */ /* 0x000fea0003800000 */
.L_x_2917:
        /* <DEDUP_REMOVED lines=13> */
.L_x_2920:
[----:B------:R-:W-:Y:S05]  /*acc0*/  BSYNC.RECONVERGENT B0 ;  /* 0x0000000000007941 */ /* 0x000fea0003800200 */
.L_x_2919:
[----:B------:R-:W-:-:S05]  /*acd0*/  LOP3.LUT R5, R0, 0x80, R5, 0xf8, !PT ;  /* 0x0000008000057812 */ /* 0x000fca00078ef805 */
[----:B------:R3:W-:Y:S01]  /*ace0*/  STG.E.U8 desc[UR36][R2.64], R5 ;  /* 0x0000000502007986 */ /* 0x0007e2000c101124 */
[----:B------:R-:W-:Y:S05]  /*acf0*/  BRA `(.L_x_2894) ;  /* 0x00000000005c7947 */ /* 0x000fea0003800000 */
.L_x_2916:
        /* <DEDUP_REMOVED lines=12> */
.L_x_2922:
[----:B------:R-:W-:Y:S01]  /*adc0*/  IMAD.MOV.U32 R0, RZ, RZ, 0x7f ;  /* 0x0000007fff007424 */ /* 0x000fe200078e00ff */
[----:B------:R-:W-:-:S04]  /*add0*/  ISETP.GT.U32.AND P0, PT, R4, 0x7f800000, PT ;  /* 0x7f8000000400780c */ /* 0x000fc80003f04070 */
[----:B------:R-:W-:-:S09]  /*ade0*/  SEL R0, R0, 0x7c, P0 ;  /* 0x0000007c00007807 */ /* 0x000fd20000000000 */
.L_x_2923:
[----:B------:R-:W-:Y:S05]  /*adf0*/  BSYNC.RECONVERGENT B0 ;  /* 0x0000000000007941 */ /* 0x000fea0003800200 */
.L_x_2921:
[----:B------:R-:W-:-:S04]  /*ae00*/  SHF.R.U32.HI R5, RZ, 0x18, R5 ;  /* 0x00000018ff057819 */ /* 0x000fc80000011605 */
[----:B------:R-:W-:-:S05]  /*ae10*/  LOP3.LUT R5, R0, 0x80, R5, 0xf8, !PT ;  /* 0x0000008000057812 */ /* 0x000fca00078ef805 */
[----:B------:R2:W-:Y:S01]  /*ae20*/  STG.E.U8 desc[UR36][R2.64], R5 ;  /* 0x0000000502007986 */ /* 0x0005e2000c101124 */
[----:B------:R-:W-:Y:S05]  /*ae30*/  BRA `(.L_x_2894) ;  /* 0x00000000000c7947 */ /* 0x000fea0003800000 */
.L_x_2915:
[----:B------:R-:W-:-:S05]  /*ae40*/  HADD2.F32 R0, -RZ, R0.H0_H0 ;  /* 0x20000000ff007230 */ /* 0x000fca0000004100 */
[----:B------:R-:W-:-:S05]  /*ae50*/  F2FP.BF16.F32.PACK_AB R0, RZ, R0 ;  /* 0x00000000ff00723e */ /* 0x000fca00000010ff */
[----:B------:R4:W-:Y:S02]  /*ae60*/  STG.E.U16 desc[UR36][R2.64], R0 ;  /* 0x0000000002007986 */ /* 0x0009e4000c101524 */
.L_x_2894:
[----:B------:R-:W-:-:S07]  /*ae70*/  IADD3 R17, PT, PT, R17, 0x80, RZ ;  /* 0x0000008011117810 */ /* 0x000fce0007ffe0ff */
.L_x_2849:
[----:B------:R-:W-:Y:S05]  /*ae80*/  BSYNC.RECONVERGENT B6 ;  /* 0x0000000000067941 */ /* 0x000fea0003800200 */
.L_x_2848:
[----:B------:R-:W5:Y:S02]  /*ae90*/  LDCU UR4, c[0x0][0x380] ;  /* 0x00007000ff0477ac */ /* 0x000f640008000800 */
[----:B-----5:R-:W-:-:S13]  /*aea0*/  ISETP.GE.AND P0, PT, R17, UR4, PT ;  /* 0x0000000411007c0c */ /* 0x020fda000bf06270 */
[----:B------:R-:W-:Y:S05]  /*aeb0*/  @P0 EXIT ;  /* 0x000000000000094d */ /* 0x000fea0003800000 */
[----:B------:R-:W5:Y:S01]  /*aec0*/  LDCU UR4, c[0x0][0x388] ;  /* 0x00007100ff0477ac */ /* 0x000f620008000800 */
[----:B------:R-:W-:Y:S02]  /*aed0*/  HFMA2 R16, -RZ, RZ, 0, 0 ;  /* 0x00000000ff107431 */ /* 0x000fe400000001ff */
[----:B0---4-:R-:W-:Y:S01]  /*aee0*/  IMAD.MOV.U32 R0, RZ, RZ, RZ ;  /* 0x000000ffff007224 */ /* 0x011fe200078e00ff */
[----:B-----5:R-:W-:-:S09]  /*aef0*/  UISETP.NE.AND UP0, UPT, UR4, URZ, UPT ;  /* 0x000000ff0400728c */ /* 0x020fd2000bf05270 */
[----:B------:R-:W-:Y:S05]  /*af00*/  BRA.U !UP0, `(.L_x_2924) ;  /* 0x0000001108a87547 */ /* 0x000fea000b800000 */
[----:B------:R-:W1:Y:S01]  /*af10*/  LDCU.64 UR4, c[0x0][0x390] ;  /* 0x00007200ff0477ac */ /* 0x000e620008000a00 */
[----:B------:R-:W-:Y:S01]  /*af20*/  IMAD.MOV.U32 R16, RZ, RZ, RZ ;  /* 0x000000ffff107224 */ /* 0x000fe200078e00ff */
[----:B------:R-:W0:Y:S01]  /*af30*/  LDCU UR6, c[0x0][0x38c] ;  /* 0x00007180ff0677ac */ /* 0x000e220008000800 */
[----:B------:R-:W4:Y:S01]  /*af40*/  LDCU.64 UR8, c[0x0][0x4b8] ;  /* 0x00009700ff0877ac */ /* 0x000f220008000a00 */
[----:B------:R-:W-:Y:S01]  /*af50*/  UISETP.NE.AND UP0, UPT, UR40, URZ, UPT ;  /* 0x000000ff2800728c */ /* 0x000fe2000bf05270 */
[----:B-123--:R-:W-:-:S05]  /*af60*/  IMAD.HI.U32 R2, R17, UR4, R16 ;  /* 0x0000000411027c27 */ /* 0x00efca000f8e0010 */
[----:B------:R-:W-:-:S04]  /*af70*/  SHF.R.U32.HI R3, RZ, UR5, R2 ;  /* 0x00000005ff037c19 */ /* 0x000fc80008011602 */
[----:B------:R-:W-:-:S05]  /*af80*/  IADD3 R0, PT, PT, -R3, RZ, RZ ;  /* 0x000000ff03007210 */ /* 0x000fca0007ffe1ff */
[----:B0-----:R-:W-:-:S04]  /*af90*/  IMAD R0, R0, UR6, R17 ;  /* 0x0000000600007c24 */ /* 0x001fc8000f8e0211 */
        /* <DEDUP_REMOVED lines=289> */
.L_x_2924:
[----:B------:R-:W0:Y:S01]  /*c1b0*/  LDCU.128 UR8, c[0x0][0x580] ;  /* 0x0000b000ff0877ac */ /* 0x000e220008000c00 */
[----:B------:R-:W-:-:S04]  /*c1c0*/  UPRMT UR4, UR41, 0x9910, URZ ;  /* 0x0000991029047896 */ /* 0x000fc800080000ff */
[----:B------:R-:W-:Y:S01]  /*c1d0*/  UISETP.GT.AND UP0, UPT, UR4, 0x9, UPT ;  /* 0x000000090400788c */ /* 0x000fe2000bf04270 */
[----:B0-----:R-:W-:Y:S02]  /*c1e0*/  IADD3 R16, P0, PT, R16, UR8, RZ ;  /* 0x0000000810107c10 */ /* 0x001fe4000ff1e0ff */
[----:B-123--:R-:W-:-:S03]  /*c1f0*/  IADD3 R2, P1, PT, R0, UR10, RZ ;  /* 0x0000000a00027c10 */ /* 0x00efc6000ff3e0ff */
        /* <DEDUP_REMOVED lines=16> */
.L_x_2928:
[----:B------:R0:W2:Y:S02]  /*c300*/  LDG.E.U8 R2, desc[UR36][R2.64] ;  /* 0x0000002402027981 */ /* 0x0000a4000c1e1100 */
[----:B0-----:R-:W-:Y:S02]  /*c310*/  PRMT R3, R3, 0x5410, RZ ;  /* 0x0000541003037816 */ /* 0x001fe400000000ff */
[----:B--2---:R-:W-:-:S04]  /*c320*/  I2FP.F32.U32 R0, R2 ;  /* 0x0000000200007245 */ /* 0x004fc80000201000 */
[----:B------:R-:W-:Y:S01]  /*c330*/  F2FP.F16.F32.PACK_AB R0, RZ, R0 ;  /* 0x00000000ff00723e */ /* 0x000fe200000000ff */
[----:B------:R-:W-:Y:S06]  /*c340*/  BRA `(.L_x_2930) ;  /* 0x0000001000207947 */ /* 0x000fec0003800000 */
.L_x_2927:
        /* <DEDUP_REMOVED lines=11> */
.L_x_2932:
[----:B------:R0:W2:Y:S02]  /*c400*/  LDG.E R2, desc[UR36][R2.64] ;  /* 0x0000002402027981 */ /* 0x0000a4000c1e1900 */
[----:B0-----:R-:W-:Y:S02]  /*c410*/  PRMT R3, R3, 0x5410, RZ ;  /* 0x0000541003037816 */ /* 0x001fe400000000ff */
[----:B--2---:R-:W-:-:S04]  /*c420*/  I2FP.F32.S32 R0, R2 ;  /* 0x0000000200007245 */ /* 0x004fc80000201400 */
[----:B------:R-:W-:Y:S01]  /*c430*/  F2FP.F16.F32.PACK_AB R0, RZ, R0 ;  /* 0x00000000ff00723e */ /* 0x000fe200000000ff */
[----:B------:R-:W-:Y:S06]  /*c440*/  BRA `(.L_x_2930) ;  /* 0x0000000c00e07947 */ /* 0x000fec0003800000 */
.L_x_2931:
[----:B------:R0:W2:Y:S02]  /*c450*/  LDG.E.U16 R2, desc[UR36][R2.64] ;  /* 0x0000002402027981 */ /* 0x0000a4000c1e1500 */
[----:B0-----:R-:W-:Y:S01]  /*c460*/  PRMT R3, R3, 0x5410, RZ ;  /* 0x0000541003037816 */ /* 0x001fe200000000ff */
[----:B--2---:R-:W0:Y:S02]  /*c470*/  I2F.S16 R0, R2 ;  /* 0x0000000200007306 */ /* 0x004e240000101400 */
[----:B0-----:R-:W-:Y:S01]  /*c480*/  F2FP.F16.F32.PACK_AB R0, RZ, R0 ;  /* 0x00000000ff00723e */ /* 0x001fe200000000ff */
[----:B------:R-:W-:Y:S06]  /*c490*/  BRA `(.L_x_2930) ;  /* 0x0000000c00cc7947 */ /* 0x000fec0003800000 */
.L_x_2926:
        /* <DEDUP_REMOVED lines=10> */
.L_x_2934:
[----:B------:R0:W2:Y:S02]  /*c540*/  LDG.E.U16 R0, desc[UR36][R2.64] ;  /* 0x0000002402007981 */ /* 0x0000a4000c1e1500 */
[----:B0-----:R-:W-:Y:S01]  /*c550*/  PRMT R3, R3, 0x5410, RZ ;  /* 0x0000541003037816 */ /* 0x001fe200000000ff */
[----:B--2---:R-:W-:-:S05]  /*c560*/  HADD2.F32 R0, -RZ, R0.H0_H0 ;  /* 0x20000000ff007230 */ /* 0x004fca0000004100 */
[----:B------:R-:W-:Y:S01]  /*c570*/  F2FP.F16.F32.PACK_AB R0, RZ, R0 ;  /* 0x00000000ff00723e */ /* 0x000fe200000000ff */
[----:B------:R-:W-:Y:S06]  /*c580*/  BRA `(.L_x_2930) ;  /* 0x0000000c00907947 */ /* 0x000fec0003800000 */
.L_x_2933:
        /* <DEDUP_REMOVED lines=10> */
.L_x_2936:
[----:B------:R-:W2:Y:S02]  /*c630*/  LDG.E R2, desc[UR36][R2.64] ;  /* 0x0000002402027981 */ /* 0x000ea4000c1e1900 */
[----:B--2---:R-:W-:Y:S02]  /*c640*/  PRMT R0, R2, 0x7610, R0 ;  /* 0x0000761002007816 */ /* 0x004fe40000000000 */
[----:B------:R-:W-:Y:S01]  /*c650*/  PRMT R3, R3, 0x7610, R2 ;  /* 0x0000761003037816 */ /* 0x000fe20000000002 */
[----:B------:R-:W-:Y:S06]  /*c660*/  BRA `(.L_x_2930) ;  /* 0x0000000c00587947 */ /* 0x000fec0003800000 */
.L_x_2935:
        /* <DEDUP_REMOVED lines=13> */
.L_x_2925:
        /* <DEDUP_REMOVED lines=14> */
.L_x_2939:
        /* <DEDUP_REMOVED lines=24> */
.L_x_2938:
[----:B------:R-:W-:-:S09]  /*c9a0*/  UISETP.NE.AND UP0, UPT, UR4, 0xf, UPT ;  /* 0x0000000f0400788c */ /* 0x000fd2000bf05270 */
[----:B------:R-:W-:Y:S05]  /*c9b0*/  BRA.U !UP0, `(.L_x_2940) ;  /* 0x00000001089c7547 */ /* 0x000fea000b800000 */
[----:B------:R-:W-:-:S09]  /*c9c0*/  UISETP.NE.AND UP0, UPT, UR4, 0x17, UPT ;  /* 0x000000170400788c */ /* 0x000fd2000bf05270 */
[----:B------:R-:W-:Y:S05]  /*c9d0*/  BRA.U !UP0, `(.L_x_2941) ;  /* 0x00000001085c7547 */ /* 0x000fea000b800000 */
[----:B------:R-:W-:-:S09]  /*c9e0*/  UISETP.NE.AND UP0, UPT, UR4, 0x18, UPT ;  /* 0x000000180400788c */ /* 0x000fd2000bf05270 */
[----:B------:R-:W-:Y:S05]  /*c9f0*/  BRA.U UP0, `(.L_x_2929) ;  /* 0x0000000900047547 */ /* 0x000fea000b800000 */
[----:B------:R0:W2:Y:S01]  /*ca00*/  LDG.E.U8 R0, desc[UR36][R2.64] ;  /* 0x0000002402007981 */ /* 0x0000a2000c1e1100 */
[----:B------:R-:W-:Y:S02]  /*ca10*/  MOV R6, 0x1f ;  /* 0x0000001f00067802 */ /* 0x000fe40000000f00 */
[----:B0-----:R-:W-:Y:S01]  /*ca20*/  PRMT R3, R3, 0x5410, RZ ;  /* 0x0000541003037816 */ /* 0x001fe200000000ff */
        /* <DEDUP_REMOVED lines=18> */
.L_x_2941:
[----:B------:R0:W2:Y:S02]  /*cb50*/  LDG.E.U8 R2, desc[UR36][R2.64] ;  /* 0x0000002402027981 */ /* 0x0000a4000c1e1100 */
[----:B0-----:R-:W-:Y:S02]  /*cb60*/  PRMT R3, R3, 0x5410, RZ ;  /* 0x0000541003037816 */ /* 0x001fe400000000ff */
        /* <DEDUP_REMOVED lines=12> */
.L_x_2940:
[----:B------:R0:W2:Y:S02]  /*cc30*/  LDG.E.U16 R0, desc[UR36][R2.64] ;  /* 0x0000002402007981 */ /* 0x0000a4000c1e1500 */
[----:B0-----:R-:W-:Y:S02]  /*cc40*/  PRMT R3, R3, 0x5410, RZ ;  /* 0x0000541003037816 */ /* 0x001fe400000000ff */
[----:B--2---:R-:W-:-:S04]  /*cc50*/  SHF.L.U32 R0, R0, 0x10, RZ ;  /* 0x0000001000007819 */ /* 0x004fc800000006ff */
[----:B------:R-:W-:Y:S01]  /*cc60*/  F2FP.F16.F32.PACK_AB R0, RZ, R0 ;  /* 0x00000000ff00723e */ /* 0x000fe200000000ff */
[----:B------:R-:W-:Y:S06]  /*cc70*/  BRA `(.L_x_2930) ;  /* 0x0000000400d47947 */ /* 0x000fec0003800000 */
.L_x_2937:
        /* <DEDUP_REMOVED lines=13> */
.L_x_2944:
        /* <DEDUP_REMOVED lines=21> */
.L_x_2948:
[----:B------:R-:W-:Y:S05]  /*cea0*/  BSYNC.RECONVERGENT B1 ;  /* 0x0000000000017941 */ /* 0x000fea0003800200 */
.L_x_2947:
[----:B------:R-:W-:Y:S01]  /*ceb0*/  IMAD.SHL.U32 R0, R0, 0x100000, RZ ;  /* 0x0010000000007824 */ /* 0x000fe200078e00ff */
[----:B------:R-:W-:-:S04]  /*cec0*/  LEA R2, R2, 0x3b800000, 0x17 ;  /* 0x3b80000002027811 */ /* 0x000fc800078eb8ff */
[----:B------:R-:W-:-:S07]  /*ced0*/  LOP3.LUT R0, R2, R0, R7, 0xfe, !PT ;  /* 0x0000000002007212 */ /* 0x000fce00078efe07 */
.L_x_2946:
[----:B------:R-:W-:Y:S05]  /*cee0*/  BSYNC.RECONVERGENT B0 ;  /* 0x0000000000007941 */ /* 0x000fea0003800200 */
.L_x_2945:
[----:B------:R-:W-:Y:S02]  /*cef0*/  F2FP.F16.F32.PACK_AB R0, RZ, R0 ;  /* 0x00000000ff00723e */ /* 0x000fe400000000ff */
[----:B------:R-:W-:Y:S01]  /*cf00*/  PRMT R3, R3, 0x5410, RZ ;  /* 0x0000541003037816 */ /* 0x000fe200000000ff */
[----:B------:R-:W-:Y:S06]  /*cf10*/  BRA `(.L_x_2930) ;  /* 0x00000004002c7947 */ /* 0x000fec0003800000 */
.L_x_2943:
        /* <DEDUP_REMOVED lines=21> */
.L_x_2952:
[----:B------:R-:W-:Y:S05]  /*d070*/  BSYNC.RECONVERGENT B1 ;  /* 0x0000000000017941 */ /* 0x000fea0003800200 */
.L_x_2951:
[----:B------:R-:W-:Y:S02]  /*d080*/  SHF.L.U32 R0, R0, 0x15, RZ ;  /* 0x0000001500007819 */ /* 0x000fe400000006ff */
[----:B------:R-:W-:-:S04]  /*d090*/  LEA R2, R2, 0x37800000, 0x17 ;  /* 0x3780000002027811 */ /* 0x000fc800078eb8ff */
[----:B------:R-:W-:-:S07]  /*d0a0*/  LOP3.LUT R0, R2, R0, R7, 0xfe, !PT ;  /* 0x0000000002007212 */ /* 0x000fce00078efe07 */
.L_x_2950:
[----:B------:R-:W-:Y:S05]  /*d0b0*/  BSYNC.RECONVERGENT B0 ;  /* 0x0000000000007941 */ /* 0x000fea0003800200 */
.L_x_2949:
[----:B------:R-:W-:Y:S02]  /*d0c0*/  F2FP.F16.F32.PACK_AB R0, RZ, R0 ;  /* 0x00000000ff00723e */ /* 0x000fe400000000ff */
[----:B------:R-:W-:Y:S01]  /*d0d0*/  PRMT R3, R3, 0x5410, RZ ;  /* 0x0000541003037816 */ /* 0x000fe200000000ff */
[----:B------:R-:W-:Y:S06]  /*d0e0*/  BRA `(.L_x_2930) ;  /* 0x0000000000b87947 */ /* 0x000fec0003800000 */
.L_x_2942:
        /* <DEDUP_REMOVED lines=14> */
.L_x_2956:
[----:B------:R-:W-:Y:S05]  /*d1d0*/  BSYNC.RECONVERGENT B0 ;  /* 0x0000000000007941 */ /* 0x000fea0003800200 */
.L_x_2955:
[----:B------:R-:W-:Y:S02]  /*d1e0*/  PRMT R3, R3, 0x5410, RZ ;  /* 0x0000541003037816 */ /* 0x000fe400000000ff */
[----:B------:R-:W-:Y:S01]  /*d1f0*/  F2FP.F16.F32.PACK_AB R0, RZ, R0 ;  /* 0x00000000ff00723e */ /* 0x000fe200000000ff */
[----:B------:R-:W-:Y:S06]  /*d200*/  BRA `(.L_x_2930) ;  /* 0x0000000000707947 */ /* 0x000fec0003800000 */
.L_x_2929:
        /* <DEDUP_REMOVED lines=16> */
.L_x_2957:
[----:B------:R-:W-:Y:S02]  /*d310*/  PRMT R0, RZ, 0x7610, R0 ;  /* 0x00007610ff007816 */ /* 0x000fe40000000000 */
[----:B------:R-:W-:Y:S01]  /*d320*/  PRMT R3, R3, 0x5410, RZ ;  /* 0x0000541003037816 */ /* 0x000fe200000000ff */
[----:B------:R-:W-:Y:S06]  /*d330*/  BRA `(.L_x_2930) ;  /* 0x0000000000247947 */ /* 0x000fec0003800000 */
.L_x_2954:
[----:B------:R-:W2:Y:S02]  /*d340*/  LDG.E.64 R2, desc[UR36][R2.64] ;  /* 0x0000002402027981 */ /* 0x000ea4000c1e1b00 */
[----:B--2---:R0:W1:Y:S02]  /*d350*/  I2F.U64 R0, R2 ;  /* 0x0000000200007312 */ /* 0x0040640000301000 */
[----:B0-----:R-:W-:Y:S02]  /*d360*/  PRMT R3, R3, 0x5410, RZ ;  /* 0x0000541003037816 */ /* 0x001fe400000000ff */
[----:B-1----:R-:W-:Y:S01]  /*d370*/  F2FP.F16.F32.PACK_AB R0, RZ, R0 ;  /* 0x00000000ff00723e */ /* 0x002fe200000000ff */
[----:B------:R-:W-:Y:S06]  /*d380*/  BRA `(.L_x_2930) ;  /* 0x0000000000107947 */ /* 0x000fec0003800000 */
.L_x_2953:
[----:B------:R0:W2:Y:S02]  /*d390*/  LDG.E R2, desc[UR36][R2.64] ;  /* 0x0000002402027981 */ /* 0x0000a4000c1e1900 */
[----:B0-----:R-:W-:Y:S02]  /*d3a0*/  PRMT R3, R3, 0x5410, RZ ;  /* 0x0000541003037816 */ /* 0x001fe400000000ff */
[----:B--2---:R-:W-:-:S04]  /*d3b0*/  I2FP.F32.U32 R0, R2 ;  /* 0x0000000200007245 */ /* 0x004fc80000201000 */
[----:B------:R-:W-:-:S07]  /*d3c0*/  F2FP.F16.F32.PACK_AB R0, RZ, R0 ;  /* 0x00000000ff00723e */ /* 0x000fce00000000ff */
.L_x_2930:
[----:B------:R-:W-:Y:S01]  /*d3d0*/  HADD2.F32 R6, -RZ, R3.H1_H1 ;  /* 0x30000003ff067230 */ /* 0x000fe20000004100 */
[----:B------:R-:W-:Y:S01]  /*d3e0*/  BSSY.RECONVERGENT B0, `(.L_x_2958) ;  /* 0x000004f000007945 */ /* 0x000fe20003800200 */
[----:B------:R-:W-:-:S03]  /*d3f0*/  HADD2.F32 R3, -RZ, R0.H0_H0 ;  /* 0x20000000ff037230 */ /* 0x000fc60000004100 */
[----:B------:R-:W-:-:S04]  /*d400*/  FADD.FTZ R4, -R6, -RZ ;  /* 0x800000ff06047221 */ /* 0x000fc80000010100 */
[----:B------:R-:W-:Y:S01]  /*d410*/  IMAD.MOV.U32 R0, RZ, RZ, R4 ;  /* 0x000000ffff007224 */ /* 0x000fe200078e0004 */
[----:B------:R-:W-:-:S04]  /*d420*/  LOP3.LUT R2, R4, 0x7fffffff, RZ, 0xc0, !PT ;  /* 0x7fffffff04027812 */ /* 0x000fc800078ec0ff */
[----:B------:R-:W-:-:S13]  /*d430*/  ISETP.GT.U32.AND P0, PT, R2, 0x7f7fffff, PT ;  /* 0x7f7fffff0200780c */ /* 0x000fda0003f04070 */
[----:B------:R-:W-:Y:S05]  /*d440*/  @P0 BRA `(.L_x_2959) ;  /* 0x0000000000f00947 */ /* 0x000fea0003800000 */
[----:B------:R-:W-:-:S13]  /*d450*/  FSETP.NE.FTZ.AND P0, PT, |R3|, +INF , PT ;  /* 0x7f8000000300780b */ /* 0x000fda0003f15200 */
[----:B------:R-:W-:Y:S05]  /*d460*/  @!P0 BRA `(.L_x_2960) ;  /* 0x0000000000dc8947 */ /* 0x000fea0003800000 */
[----:B------:R-:W-:-:S13]  /*d470*/  ISETP.GT.U32.AND P0, PT, R2, 0x412fffff, PT ;  /* 0x412fffff0200780c */ /* 0x000fda0003f04070 */
[----:B------:R-:W-:Y:S05]  /*d480*/  @P0 BRA `(.L_x_2961) ;  /* 0x0000000000a40947 */ /* 0x000fea0003800000 */
[----:B------:R-:W-:Y:S01]  /*d490*/  FMUL.FTZ R2, |R0|, 1.4426950216293334961 ;  /* 0x3fb8aa3b00027820 */ /* 0x000fe20000410200 */
[----:B------:R-:W-:Y:S02]  /*d4a0*/  HFMA2 R5, -RZ, RZ, 3.4921875, 0 ;  /* 0x42fc0000ff057431 */ /* 0x000fe400000001ff */
        /* <DEDUP_REMOVED lines=39> */
.L_x_2961:
[----:B------:R-:W-:Y:S01]  /*d720*/  FMUL.RZ R4, R3, 0.15915493667125701904 ;  /* 0x3e22f98303047820 */ /* 0x000fe2000040c000 */
[----:B------:R-:W-:-:S03]  /*d730*/  FMUL.FTZ R3, |R0|, -1.4426950216293334961 ;  /* 0xbfb8aa3b00037820 */ /* 0x000fc60000410200 */
[----:B------:R-:W0:Y:S08]  /*d740*/  MUFU.SIN R2, R4 ;  /* 0x0000000400027308 */ /* 0x000e300000000400 */
[----:B------:R-:W1:Y:S08]  /*d750*/  MUFU.COS R5, R4 ;  /* 0x0000000400057308 */ /* 0x000e700000000000 */
[----:B------:R-:W2:Y:S01]  /*d760*/  MUFU.EX2 R3, R3 ;  /* 0x0000000300037308 */ /* 0x000ea20000000800 */
[----:B0-----:R-:W-:-:S04]  /*d770*/  FMUL.FTZ R2, R2, 4 ;  /* 0x4080000002027820 */ /* 0x001fc80000410000 */
[----:B-1----:R-:W-:Y:S01]  /*d780*/  FMUL.FTZ R2, R5, R2 ;  /* 0x0000000205027220 */ /* 0x002fe20000410000 */
[----:B------:R-:W-:-:S03]  /*d790*/  IMAD.MOV.U32 R5, RZ, RZ, 0x3f800000 ;  /* 0x3f800000ff057424 */ /* 0x000fc600078e00ff */
[----:B--2---:R-:W-:Y:S02]  /*d7a0*/  FMUL.FTZ R2, R3, R2 ;  /* 0x0000000203027220 */ /* 0x004fe40000410000 */
[----:B------:R-:W-:Y:S02]  /*d7b0*/  LOP3.LUT R0, R5, 0x80000000, R0, 0xb8, !PT ;  /* 0x8000000005007812 */ /* 0x000fe400078eb800 */
[----:B------:R-:W-:Y:S01]  /*d7c0*/  FMUL.FTZ R2, R3, R2 ;  /* 0x0000000203027220 */ /* 0x000fe20000410000 */
[----:B------:R-:W-:Y:S06]  /*d7d0*/  BRA `(.L_x_2962) ;  /* 0x00000000003c7947 */ /* 0x000fec0003800000 */
.L_x_2960:
[----:B------:R-:W-:-:S05]  /*d7e0*/  FADD.FTZ R0, R3, -R3 ;  /* 0x8000000303007221 */ /* 0x000fca0000010000 */
[----:B------:R-:W-:Y:S01]  /*d7f0*/  MOV R2, R0 ;  /* 0x0000000000027202 */ /* 0x000fe20000000f00 */
[----:B------:R-:W-:Y:S06]  /*d800*/  BRA `(.L_x_2962) ;  /* 0x0000000000307947 */ /* 0x000fec0003800000 */
.L_x_2959:
        /* <DEDUP_REMOVED lines=10> */
[----:B------:R-:W-:-:S04]  /*d8b0*/  VIADD R0, R4, 0xc0000000 ;  /* 0xc000000004007836 */ /* 0x000fc80000000000 */
[----:B------:R-:W-:-:S07]  /*d8c0*/  LOP3.LUT R2, RZ, 0x80000000, R3, 0xb8, !PT ;  /* 0x80000000ff027812 */ /* 0x000fce00078eb803 */
.L_x_2962:
[----:B------:R-:W-:Y:S05]  /*d8d0*/  BSYNC.RECONVERGENT B0 ;  /* 0x0000000000007941 */ /* 0x000fea0003800200 */
.L_x_2958:
[----:B------:R-:W-:Y:S01]  /*d8e0*/  UPRMT UR4, UR42, 0x9910, URZ ;  /* 0x000099102a047896 */ /* 0x000fe200080000ff */
[----:B------:R-:W-:-:S03]  /*d8f0*/  FADD.FTZ R3, -R0, -RZ ;  /* 0x800000ff00037221 */ /* 0x000fc60000010100 */
[----:B------:R-:W-:Y:S02]  /*d900*/  UISETP.GT.AND UP0, UPT, UR4, 0x9, UPT ;  /* 0x000000090400788c */ /* 0x000fe4000bf04270 */
[----:B------:R-:W-:-:S07]  /*d910*/  F2FP.F16.F32.PACK_AB R3, R3, R2 ;  /* 0x000000020303723e */ /* 0x000fce00000000ff */
        /* <DEDUP_REMOVED lines=13> */
.L_x_2966:
[----:B------:R-:W-:-:S06]  /*d9f0*/  HADD2.F32 R3, -RZ, R3.H0_H0 ;  /* 0x20000003ff037230 */ /* 0x000fcc0000004100 */
[----:B------:R-:W0:Y:S02]  /*da00*/  F2I.S64.TRUNC R2, R3 ;  /* 0x0000000300027311 */ /* 0x000e24000020d900 */
[----:B0-----:R-:W-:Y:S01]  /*da10*/  STG.E.U8 desc[UR36][R16.64], R2 ;  /* 0x0000000210007986 */ /* 0x001fe2000c101124 */
[----:B------:R-:W-:Y:S05]  /*da20*/  EXIT ;  /* 0x000000000000794d */ /* 0x000fea0003800000 */
.L_x_2965:
        /* <DEDUP_REMOVED lines=10> */
.L_x_2969:
[----:B------:R-:W-:-:S06]  /*dad0*/  HADD2.F32 R3, -RZ, R3.H0_H0 ;  /* 0x20000003ff037230 */ /* 0x000fcc0000004100 */
[----:B------:R-:W0:Y:S02]  /*dae0*/  F2I.FTZ.TRUNC.NTZ R3, R3 ;  /* 0x0000000300037305 */ /* 0x000e24000021f100 */
[----:B0-----:R-:W-:Y:S01]  /*daf0*/  STG.E desc[UR36][R16.64], R3 ;  /* 0x0000000310007986 */ /* 0x001fe2000c101924 */
[----:B------:R-:W-:Y:S05]  /*db00*/  EXIT ;  /* 0x000000000000794d */ /* 0x000fea0003800000 */
.L_x_2968:
[----:B------:R-:W-:-:S06]  /*db10*/  HADD2.F32 R3, -RZ, R3.H0_H0 ;  /* 0x20000003ff037230 */ /* 0x000fcc0000004100 */
[----:B------:R-:W0:Y:S02]  /*db20*/  F2I.FTZ.TRUNC.NTZ R3, R3 ;  /* 0x0000000300037305 */ /* 0x000e24000021f100 */
[----:B0-----:R-:W-:Y:S01]  /*db30*/  STG.E.U16 desc[UR36][R16.64], R3 ;  /* 0x0000000310007986 */ /* 0x001fe2000c101524 */
[----:B------:R-:W-:Y:S05]  /*db40*/  EXIT ;  /* 0x000000000000794d */ /* 0x000fea0003800000 */
.L_x_2964:
        /* <DEDUP_REMOVED lines=9> */
.L_x_2971:
[----:B------:R-:W-:Y:S01]  /*dbe0*/  STG.E.U16 desc[UR36][R16.64], R3 ;  /* 0x0000000310007986 */ /* 0x000fe2000c101524 */
[----:B------:R-:W-:Y:S05]  /*dbf0*/  EXIT ;  /* 0x000000000000794d */ /* 0x000fea0003800000 */
.L_x_2970:
        /* <DEDUP_REMOVED lines=8> */
[----:B------:R-:W-:Y:S01]  /*dc80*/  STG.E.64 desc[UR36][R16.64], R2 ;  /* 0x0000000210007986 */ /* 0x000fe2000c101b24 */
[----:B------:R-:W-:Y:S05]  /*dc90*/  EXIT ;  /* 0x000000000000794d */ /* 0x000fea0003800000 */
.L_x_2973:
[----:B------:R-:W-:Y:S01]  /*dca0*/  STG.E desc[UR36][R16.64], R3 ;  /* 0x0000000310007986 */ /* 0x000fe2000c101924 */
[----:B------:R-:W-:Y:S05]  /*dcb0*/  EXIT ;  /* 0x000000000000794d */ /* 0x000fea0003800000 */
.L_x_2972:
[----:B------:R-:W-:-:S05]  /*dcc0*/  HADD2.F32 R2, -RZ, R3.H0_H0 ;  /* 0x20000003ff027230 */ /* 0x000fca0000004100 */
[----:B------:R-:W-:-:S06]  /*dcd0*/  FMUL.FTZ R2, R2, 1 ;  /* 0x3f80000002027820 */ /* 0x000fcc0000410000 */
[----:B------:R-:W0:Y:S02]  /*dce0*/  F2F.F64.F32 R2, R2 ;  /* 0x0000000200027310 */ /* 0x000e240000201800 */
[----:B0-----:R-:W-:Y:S01]  /*dcf0*/  STG.E.64 desc[UR36][R16.64], R2 ;  /* 0x0000000210007986 */ /* 0x001fe2000c101b24 */
[----:B------:R-:W-:Y:S05]  /*dd00*/  EXIT ;  /* 0x000000000000794d */ /* 0x000fea0003800000 */
.L_x_2963:
        /* <DEDUP_REMOVED lines=14> */
.L_x_2977:
        /* <DEDUP_REMOVED lines=17> */
.L_x_2980:
[----:B------:R-:W-:-:S04]  /*df00*/  SHF.R.U32.HI R3, RZ, 0x18, R3 ;  /* 0x00000018ff037819 */ /* 0x000fc80000011603 */
[----:B------:R-:W-:-:S04]  /*df10*/  LOP3.LUT R0, R0, 0x80, R3, 0xf8, !PT ;  /* 0x0000008000007812 */ /* 0x000fc800078ef803 */
[----:B------:R-:W-:-:S07]  /*df20*/  PRMT R8, R0, 0x7610, R8 ;  /* 0x0000761000087816 */ /* 0x000fce0000000008 */
.L_x_2979:
[----:B------:R-:W-:Y:S05]  /*df30*/  BSYNC.RECONVERGENT B0 ;  /* 0x0000000000007941 */ /* 0x000fea0003800200 */
.L_x_2978:
[----:B------:R-:W-:Y:S01]  /*df40*/  STG.E.U8 desc[UR36][R16.64], R8 ;  /* 0x0000000810007986 */ /* 0x000fe2000c101124 */
[----:B------:R-:W-:Y:S05]  /*df50*/  EXIT ;  /* 0x000000000000794d */ /* 0x000fea0003800000 */
.L_x_2976:
        /* <DEDUP_REMOVED lines=17> */
.L_x_2983:
[----:B------:R-:W-:-:S04]  /*e070*/  SHF.R.U32.HI R3, RZ, 0x18, R3 ;  /* 0x00000018ff037819 */ /* 0x000fc80000011603 */
[----:B------:R-:W-:-:S04]  /*e080*/  LOP3.LUT R0, R0, 0x80, R3, 0xf8, !PT ;  /* 0x0000008000007812 */ /* 0x000fc800078ef803 */
[----:B------:R-:W-:-:S07]  /*e090*/  PRMT R8, R0, 0x7610, R8 ;  /* 0x0000761000087816 */ /* 0x000fce0000000008 */
.L_x_2982:
[----:B------:R-:W-:Y:S05]  /*e0a0*/  BSYNC.RECONVERGENT B0 ;  /* 0x0000000000007941 */ /* 0x000fea0003800200 */
.L_x_2981:
[----:B------:R-:W-:Y:S01]  /*e0b0*/  STG.E.U8 desc[UR36][R16.64], R8 ;  /* 0x0000000810007986 */ /* 0x000fe2000c101124 */
[----:B------:R-:W-:Y:S05]  /*e0c0*/  EXIT ;  /* 0x000000000000794d */ /* 0x000fea0003800000 */
.L_x_2975:
        /* <DEDUP_REMOVED lines=22> */
.L_x_2985:
[----:B------:R-:W-:-:S06]  /*e230*/  HADD2.F32 R3, -RZ, R3.H0_H0 ;  /* 0x20000003ff037230 */ /* 0x000fcc0000004100 */
[----:B------:R-:W0:Y:S02]  /*e240*/  F2I.U64.TRUNC R2, R3 ;  /* 0x0000000300027311 */ /* 0x000e24000020d800 */
[----:B0-----:R-:W-:Y:S01]  /*e250*/  STG.E.64 desc[UR36][R16.64], R2 ;  /* 0x0000000210007986 */ /* 0x001fe2000c101b24 */
[----:B------:R-:W-:Y:S05]  /*e260*/  EXIT ;  /* 0x000000000000794d */ /* 0x000fea0003800000 */
.L_x_2984:
[----:B------:R-:W-:-:S06]  /*e270*/  HADD2.F32 R3, -RZ, R3.H0_H0 ;  /* 0x20000003ff037230 */ /* 0x000fcc0000004100 */
[----:B------:R-:W0:Y:S02]  /*e280*/  F2I.FTZ.U32.TRUNC.NTZ R3, R3 ;  /* 0x0000000300037305 */ /* 0x000e24000021f000 */
[----:B0-----:R-:W-:Y:S01]  /*e290*/  STG.E desc[UR36][R16.64], R3 ;  /* 0x0000000310007986 */ /* 0x001fe2000c101924 */
[----:B------:R-:W-:Y:S05]  /*e2a0*/  EXIT ;  /* 0x000000000000794d */ /* 0x000fea0003800000 */
.L_x_2974:
        /* <DEDUP_REMOVED lines=11> */
[----:B------:R-:W-:Y:S01]  /*e360*/  STG.E.U8 desc[UR36][R16.64], R3 ;  /* 0x0000000310007986 */ /* 0x000fe2000c101124 */
[----:B------:R-:W-:Y:S05]  /*e370*/  EXIT ;  /* 0x000000000000794d */ /* 0x000fea0003800000 */
.L_x_2987:
[--C-:B------:R-:W-:Y:S02]  /*e380*/  HADD2.F32 R6, -RZ, R3.reuse.H1_H1 ;  /* 0x30000003ff067230 */ /* 0x100fe40000004100 */
[----:B------:R-:W-:-:S03]  /*e390*/  HADD2.F32 R0, -RZ, R3.H0_H0 ;  /* 0x20000003ff007230 */ /* 0x000fc60000004100 */
        /* <DEDUP_REMOVED lines=8> */
[----:B0-----:R-:W-:Y:S01]  /*e420*/  STG.E.128 desc[UR36][R16.64], R4 ;  /* 0x0000000410007986 */ /* 0x001fe2000c101d24 */
[----:B------:R-:W-:Y:S05]  /*e430*/  EXIT ;  /* 0x000000000000794d */ /* 0x000fea0003800000 */
.L_x_2986:
[----:B------:R-:W-:-:S09]  /*e440*/  UISETP.NE.AND UP0, UPT, UR4, 0xf, UPT ;  /* 0x0000000f0400788c */ /* 0x000fd2000bf05270 */
[----:B------:R-:W-:Y:S05]  /*e450*/  BRA.U !UP0, `(.L_x_2988) ;  /* 0x0000000108e87547 */ /* 0x000fea000b800000 */
[----:B------:R-:W-:-:S09]  /*e460*/  UISETP.NE.AND UP0, UPT, UR4, 0x17, UPT ;  /* 0x000000170400788c */ /* 0x000fd2000bf05270 */
[----:B------:R-:W-:Y:S05]  /*e470*/  BRA.U !UP0, `(.L_x_2989) ;  /* 0x0000000108907547 */ /* 0x000fea000b800000 */
[----:B------:R-:W-:-:S09]  /*e480*/  UISETP.NE.AND UP0, UPT, UR4, 0x18, UPT ;  /* 0x000000180400788c */ /* 0x000fd2000bf05270 */
[----:B------:R-:W-:Y:S05]  /*e490*/  BRA.U !UP0, `(.L_x_2990) ;  /* 0x0000000108447547 */ /* 0x000fea000b800000 */
.L_x_2967:
        /* <DEDUP_REMOVED lines=16> */
.L_x_2991:
[----:B------:R-:W-:Y:S05]  /*e5a0*/  EXIT ;  /* 0x000000000000794d */ /* 0x000fea0003800000 */
.L_x_2990:
        /* <DEDUP_REMOVED lines=13> */
.L_x_2993:
[----:B------:R-:W-:Y:S05]  /*e680*/  BSYNC.RECONVERGENT B0 ;  /* 0x0000000000007941 */ /* 0x000fea0003800200 */
.L_x_2992:
[----:B------:R-:W-:-:S05]  /*e690*/  LOP3.LUT R3, R0, 0x80, R3, 0xf8, !PT ;  /* 0x0000008000037812 */ /* 0x000fca00078ef803 */
[----:B------:R-:W-:Y:S01]  /*e6a0*/  STG.E.U8 desc[UR36][R16.64], R3 ;  /* 0x0000000310007986 */ /* 0x000fe2000c101124 */
[----:B------:R-:W-:Y:S05]  /*e6b0*/  EXIT ;  /* 0x000000000000794d */ /* 0x000fea0003800000 */
.L_x_2989:
        /* <DEDUP_REMOVED lines=12> */
.L_x_2995:
[----:B------:R-:W-:Y:S01]  /*e780*/  HFMA2 R0, -RZ, RZ, 0, 7.569789886474609375e-06 ;  /* 0x0000007fff007431 */ /* 0x000fe200000001ff */
[----:B------:R-:W-:-:S04]  /*e790*/  ISETP.GT.U32.AND P0, PT, R2, 0x7f800000, PT ;  /* 0x7f8000000200780c */ /* 0x000fc80003f04070 */
[----:B------:R-:W-:-:S09]  /*e7a0*/  SEL R0, R0, 0x7c, P0 ;  /* 0x0000007c00007807 */ /* 0x000fd20000000000 */
.L_x_2996:
[----:B------:R-:W-:Y:S05]  /*e7b0*/  BSYNC.RECONVERGENT B0 ;  /* 0x0000000000007941 */ /* 0x000fea0003800200 */
.L_x_2994:
[----:B------:R-:W-:-:S04]  /*e7c0*/  SHF.R.U32.HI R3, RZ, 0x18, R3 ;  /* 0x00000018ff037819 */ /* 0x000fc80000011603 */
[----:B------:R-:W-:-:S05]  /*e7d0*/  LOP3.LUT R3, R0, 0x80, R3, 0xf8, !PT ;  /* 0x0000008000037812 */ /* 0x000fca00078ef803 */
[----:B------:R-:W-:Y:S01]  /*e7e0*/  STG.E.U8 desc[UR36][R16.64], R3 ;  /* 0x0000000310007986 */ /* 0x000fe2000c101124 */
[----:B------:R-:W-:Y:S05]  /*e7f0*/  EXIT ;  /* 0x000000000000794d */ /* 0x000fea0003800000 */
.L_x_2988:
[----:B------:R-:W-:-:S05]  /*e800*/  HADD2.F32 R0, -RZ, R3.H0_H0 ;  /* 0x20000003ff007230 */ /* 0x000fca0000004100 */
[----:B------:R-:W-:-:S05]  /*e810*/  F2FP.BF16.F32.PACK_AB R0, RZ, R0 ;  /* 0x00000000ff00723e */ /* 0x000fca00000010ff */
[----:B------:R-:W-:Y:S01]  /*e820*/  STG.E.U16 desc[UR36][R16.64], R0 ;  /* 0x0000000010007986 */ /* 0x000fe2000c101524 */
[----:B------:R-:W-:Y:S05]  /*e830*/  EXIT ;  /* 0x000000000000794d */ /* 0x000fea0003800000 */
.L_x_2997:
        /* <DEDUP_REMOVED lines=12> */
.L_x_6616:


//--------------------- .text._ZN2at6native27unrolled_elementwise_kernelIZZZNS0_15tan_kernel_cudaERNS_18TensorIteratorBaseEENKUlvE_clEvENKUlvE1_clEvEUlN3c107complexINS6_4HalfEEEE_St5arrayIPcLm2EELi4E23TrivialOffsetCalculatorILi1EjESF_NS0_6memory12LoadWithCastILi1EEENSG_13StoreWithCastILi1EEEEEviT_T0_T2_T3_T4_T5_ --------------------------
	.section	.text._ZN2at6native27unrolled_elementwise_kernelIZZZNS0_15tan_kernel_cudaERNS_18TensorIteratorBaseEENKUlvE_clEvENKUlvE1_clEvEUlN3c107complexINS6_4HalfEEEE_St5arrayIPcLm2EELi4E23TrivialOffsetCalculatorILi1EjESF_NS0_6memory12LoadWithCastILi1EEENSG_13StoreWithCastILi1EEEEEviT_T0_T2_T3_T4_T5_,"ax",@progbits
	.align	128
        .global         _ZN2at6native27unrolled_elementwise_kernelIZZZNS0_15tan_kernel_cudaERNS_18TensorIteratorBaseEENKUlvE_clEvENKUlvE1_clEvEUlN3c107complexINS6_4HalfEEEE_St5arrayIPcLm2EELi4E23TrivialOffsetCalculatorILi1EjESF_NS0_6memory12LoadWithCastILi1EEENSG_13StoreWithCastILi1EEEEEviT_T0_T2_T3_T4_T5_
        .type           _ZN2at6native27unrolled_elementwise_kernelIZZZNS0_15tan_kernel_cudaERNS_18TensorIteratorBaseEENKUlvE_clEvENKUlvE1_clEvEUlN3c107complexINS6_4HalfEEEE_St5arrayIPcLm2EELi4E23TrivialOffsetCalculatorILi1EjESF_NS0_6memory12LoadWithCastILi1EEENSG_13StoreWithCastILi1EEEEEviT_T0_T2_T3_T4_T5_,@function
        .size           _ZN2at6native27unrolled_elementwise_kernelIZZZNS0_15tan_kernel_cudaERNS_18TensorIteratorBaseEENKUlvE_clEvENKUlvE1_clEvEUlN3c107complexINS6_4HalfEEEE_St5arrayIPcLm2EELi4E23TrivialOffsetCalculatorILi1EjESF_NS0_6memory12LoadWithCastILi1EEENSG_13StoreWithCastILi1EEEEEviT_T0_T2_T3_T4_T5_,(.L_x_6617 - _ZN2at6native27unrolled_elementwise_kernelIZZZNS0_15tan_kernel_cudaERNS_18TensorIteratorBaseEENKUlvE_clEvENKUlvE1_clEvEUlN3c107complexINS6_4HalfEEEE_St5arrayIPcLm2EELi4E23TrivialOffsetCalculatorILi1EjESF_NS0_6memory12LoadWithCastILi1EEENSG_13StoreWithCastILi1EEEEEviT_T0_T2_T3_T4_T5_)
        .other          _ZN2at6native27unrolled_elementwise_kernelIZZZNS0_15tan_kernel_cudaERNS_18TensorIteratorBaseEENKUlvE_clEvENKUlvE1_clEvEUlN3c107complexINS6_4HalfEEEE_St5arrayIPcLm2EELi4E23TrivialOffsetCalculatorILi1EjESF_NS0_6memory12LoadWithCastILi1EEENSG_13StoreWithCastILi1EEEEEviT_T0_T2_T3_T4_T5_,@"STO_CUDA_ENTRY STV_DEFAULT"
_ZN2at6native27unrolled_elementwise_kernelIZZZNS0_15tan_kernel_cudaERNS_18TensorIteratorBaseEENKUlvE_clEvENKUlvE1_clEvEUlN3c107complexINS6_4HalfEEEE_St5arrayIPcLm2EELi4E23TrivialOffsetCalculatorILi1EjESF_NS0_6memory12LoadWithCastILi1EEENSG_13StoreWithCastILi1EEEEEviT_T0_T2_T3_T4_T5_:
.text._ZN2at6native27unrolled_elementwise_kernelIZZZNS0_15tan_kernel_cudaERNS_18TensorIteratorBaseEENKUlvE_clEvENKUlvE1_clEvEUlN3c107complexINS6_4HalfEEEE_St5arrayIPcLm2EELi4E23TrivialOffsetCalculatorILi1EjESF_NS0_6memory12LoadWithCastILi1EEENSG_13StoreWithCastILi1EEEEEviT_T0_T2_T3_T4_T5_:
[----:B------:R-:W0:Y:S01]  /*0000*/  LDC R1, c[0x0][0x37c] ;  /* 0x0000df00ff017b82 */ /* 0x000e220000000800 */
[----:B------:R-:W1:Y:S07]  /*0010*/  S2R R16, SR_CTAID.X ;  /* 0x0000000000107919 */ /* 0x000e6e0000002500 */
[----:B------:R-:W1:Y:S01]  /*0020*/  LDC R3, c[0x0][0x380] ;  /* 0x0000e000ff037b82 */ /* 0x000e620000000800 */
[----:B------:R-:W2:Y:S01]  /*0030*/  LDCU.64 UR36, c[0x0][0x358] ;  /* 0x00006b00ff2477ac */ /* 0x000ea20008000a00 */
[----:B------:R-:W-:Y:S01]  /*0040*/  BSSY.RECONVERGENT B6, `(.L_x_2998) ;  /* 0x000012d000067945 */ /* 0x000fe20003800200 */
[----:B------:R-:W3:Y:S01]  /*0050*/  S2R R17, SR_TID.X ;  /* 0x0000000000117919 */ /* 0x000ee20000002100 */
[----:B------:R-:W-:Y:S01]  /*0060*/  PRMT R22, R22, 0x5410, RZ ;  /* 0x0000541016167816 */ /* 0x000fe200000000ff */
[----:B------:R-:W4:Y:S01]  /*0070*/  LDCU.U8 UR38, c[0x0][0x39c] ;  /* 0x00007380ff2677ac */ /* 0x000f220008000000 */
[----:B------:R-:W-:Y:S01]  /*0080*/  PRMT R23, RZ, 0x7610, R23 ;  /* 0x00007610ff177816 */ /* 0x000fe20000000017 */
        /* <DEDUP_REMOVED lines=21> */
[----:B------:R-:W2:Y:S01]  /*01e0*/  LDG.E.S8 R2, desc[UR36][R2.64] ;  /* 0x0000002402027981 */ /* 0x000ea2000c1e1300 */
[----:B------:R-:W-:Y:S01]  /*01f0*/  PRMT R22, R22, 0x5410, RZ ;  /* 0x0000541016167816 */ /* 0x000fe200000000ff */
[----:B--2---:R-:W0:Y:S02]  /*0200*/  I2F.S16 R23, R2 ;  /* 0x0000000200177306 */ /* 0x004e240000101400 */
[----:B0-----:R-:W-:Y:S01]  /*0210*/  F2FP.F16.F32.PACK_AB R23, RZ, R23 ;  /* 0x00000017ff17723e */ /* 0x001fe200000000ff */
[----:B------:R-:W-:Y:S06]  /*0220*/  BRA `(.L_x_3005) ;  /* 0x0000001000347947 */ /* 0x000fec0003800000 */
.L_x_3003:
[----:B------:R-:W2:Y:S01]  /*0230*/  LDG.E.U8 R2, desc[UR36][R2.64] ;  /* 0x0000002402027981 */ /* 0x000ea2000c1e1100 */
[----:B------:R-:W-:Y:S02]  /*0240*/  PRMT R22, R22, 0x5410, RZ ;  /* 0x0000541016167816 */ /* 0x000fe400000000ff */
[----:B--2---:R-:W-:-:S04]  /*0250*/  I2FP.F32.U32 R23, R2 ;  /* 0x0000000200177245 */ /* 0x004fc80000201000 */
[----:B------:R-:W-:Y:S01]  /*0260*/  F2FP.F16.F32.PACK_AB R23, RZ, R23 ;  /* 0x00000017ff17723e */ /* 0x000fe200000000ff */
[----:B------:R-:W-:Y:S06]  /*0270*/  BRA `(.L_x_3005) ;  /* 0x0000001000207947 */ /* 0x000fec0003800000 */
.L_x_3002:
[----:B------:R-:W-:-:S09]  /*0280*/  UISETP.NE.AND UP0, UPT, UR4, 0x2, UPT ;  /* 0x000000020400788c */ /* 0x000fd2000bf05270 */
[----:B------:R-:W-:Y:S05]  /*0290*/  BRA.U !UP0, `(.L_x_3006) ;  /* 0x0000000108387547 */ /* 0x000fea000b800000 */
[----:B------:R-:W-:-:S09]  /*02a0*/  UISETP.NE.AND UP0, UPT, UR4, 0x3, UPT ;  /* 0x000000030400788c */ /* 0x000fd2000bf05270 */
[----:B------:R-:W-:Y:S05]  /*02b0*/  BRA.U !UP0, `(.L_x_3007) ;  /* 0x00000001081c7547 */ /* 0x000fea000b800000 */
[----:B------:R-:W-:-:S09]  /*02c0*/  UISETP.NE.AND UP0, UPT, UR4, 0x4, UPT ;  /* 0x000000040400788c */ /* 0x000fd2000bf05270 */
[----:B------:R-:W-:Y:S05]  /*02d0*/  BRA.U UP0, `(.L_x_3004) ;  /* 0x0000000d00687547 */ /* 0x000fea000b800000 */
[----:B------:R-:W2:Y:S01]  /*02e0*/  LDG.E.64 R2, desc[UR36][R2.64] ;  /* 0x0000002402027981 */ /* 0x000ea2000c1e1b00 */
[----:B------:R-:W-:Y:S01]  /*02f0*/  PRMT R22, R22, 0x5410, RZ ;  /* 0x0000541016167816 */ /* 0x000fe200000000ff */
[----:B--2---:R-:W0:Y:S02]  /*0300*/  I2F.S64 R23, R2 ;  /* 0x0000000200177312 */ /* 0x004e240000301400 */
[----:B0-----:R-:W-:Y:S01]  /*0310*/  F2FP.F16.F32.PACK_AB R23, RZ, R23 ;  /* 0x00000017ff17723e */ /* 0x001fe200000000ff */
[----:B------:R-:W-:Y:S06]  /*0320*/  BRA `(.L_x_3005) ;  /* 0x0000000c00f47947 */ /* 0x000fec0003800000 */
.L_x_3007:
[----:B------:R-:W2:Y:S01]  /*0330*/  LDG.E R2, desc[UR36][R2.64] ;  /* 0x0000002402027981 */ /* 0x000ea2000c1e1900 */
[----:B------:R-:W-:Y:S02]  /*0340*/  PRMT R22, R22, 0x5410, RZ ;  /* 0x0000541016167816 */ /* 0x000fe400000000ff */
[----:B--2---:R-:W-:-:S04]  /*0350*/  I2FP.F32.S32 R23, R2 ;  /* 0x0000000200177245 */ /* 0x004fc80000201400 */
[----:B------:R-:W-:Y:S01]  /*0360*/  F2FP.F16.F32.PACK_AB R23, RZ, R23 ;  /* 0x00000017ff17723e */ /* 0x000fe200000000ff */
[----:B------:R-:W-:Y:S06]  /*0370*/  BRA `(.L_x_3005) ;  /* 0x0000000c00e07947 */ /* 0x000fec0003800000 */
.L_x_3006:
[----:B------:R-:W2:Y:S01]  /*0380*/  LDG.E.U16 R2, desc[UR36][R2.64] ;  /* 0x0000002402027981 */ /* 0x000ea2000c1e1500 */
[----:B------:R-:W-:Y:S01]  /*0390*/  PRMT R22, R22, 0x5410, RZ ;  /* 0x0000541016167816 */ /* 0x000fe200000000ff */
[----:B--2---:R-:W0:Y:S02]  /*03a0*/  I2F.S16 R23, R2 ;  /* 0x0000000200177306 */ /* 0x004e240000101400 */
[----:B0-----:R-:W-:Y:S01]  /*03b0*/  F2FP.F16.F32.PACK_AB R23, RZ, R23 ;  /* 0x00000017ff17723e */ /* 0x001fe200000000ff */
[----:B------:R-:W-:Y:S06]  /*03c0*/  BRA `(.L_x_3005) ;  /* 0x0000000c00cc7947 */ /* 0x000fec0003800000 */
.L_x_3001:
[----:B------:R-:W-:-:S09]  /*03d0*/  UISETP.GT.AND UP0, UPT, UR4, 0x6, UPT ;  /* 0x000000060400788c */ /* 0x000fd2000bf04270 */
[----:B------:R-:W-:Y:S05]  /*03e0*/  BRA.U UP0, `(.L_x_3008) ;  /* 0x0000000100347547 */ /* 0x000fea000b800000 */
[----:B------:R-:W-:-:S09]  /*03f0*/  UISETP.NE.AND UP0, UPT, UR4, 0x5, UPT ;  /* 0x000000050400788c */ /* 0x000fd2000bf05270 */
[----:B------:R-:W-:Y:S05]  /*0400*/  BRA.U !UP0, `(.L_x_3009) ;  /* 0x0000000108187547 */ /* 0x000fea000b800000 */
[----:B------:R-:W-:-:S09]  /*0410*/  UISETP.NE.AND UP0, UPT, UR4, 0x6, UPT ;  /* 0x000000060400788c */ /* 0x000fd2000bf05270 */
[----:B------:R-:W-:Y:S05]  /*0420*/  BRA.U UP0, `(.L_x_3004) ;  /* 0x0000000d00147547 */ /* 0x000fea000b800000 */
[----:B------:R-:W2:Y:S01]  /*0430*/  LDG.E R23, desc[UR36][R2.64] ;  /* 0x0000002402177981 */ /* 0x000ea2000c1e1900 */
[----:B------:R-:W-:Y:S02]  /*0440*/  PRMT R22, R22, 0x5410, RZ ;  /* 0x0000541016167816 */ /* 0x000fe400000000ff */
[----:B--2---:R-:W-:Y:S01]  /*0450*/  F2FP.F16.F32.PACK_AB R23, RZ, R23 ;  /* 0x00000017ff17723e */ /* 0x004fe200000000ff */
[----:B------:R-:W-:Y:S06]  /*0460*/  BRA `(.L_x_3005) ;  /* 0x0000000c00a47947 */ /* 0x000fec0003800000 */
.L_x_3009:
[----:B------:R-:W2:Y:S01]  /*0470*/  LDG.E.U16 R23, desc[UR36][R2.64] ;  /* 0x0000002402177981 */ /* 0x000ea2000c1e1500 */
[----:B------:R-:W-:Y:S01]  /*0480*/  PRMT R22, R22, 0x5410, RZ ;  /* 0x0000541016167816 */ /* 0x000fe200000000ff */
[----:B--2---:R-:W-:-:S05]  /*0490*/  HADD2.F32 R23, -RZ, R23.H0_H0 ;  /* 0x20000017ff177230 */ /* 0x004fca0000004100 */
[----:B------:R-:W-:Y:S01]  /*04a0*/  F2FP.F16.F32.PACK_AB R23, RZ, R23 ;  /* 0x00000017ff17723e */ /* 0x000fe200000000ff */
[----:B------:R-:W-:Y:S06]  /*04b0*/  BRA `(.L_x_3005) ;  /* 0x0000000c00907947 */ /* 0x000fec0003800000 */
.L_x_3008:
        /* <DEDUP_REMOVED lines=10> */
.L_x_3011:
[----:B------:R-:W2:Y:S02]  /*0560*/  LDG.E R2, desc[UR36][R2.64] ;  /* 0x0000002402027981 */ /* 0x000ea4000c1e1900 */
[----:B--2---:R-:W-:Y:S02]  /*0570*/  PRMT R23, R2, 0x7610, R23 ;  /* 0x0000761002177816 */ /* 0x004fe40000000017 */
[----:B------:R-:W-:Y:S01]  /*0580*/  PRMT R22, R22, 0x7610, R2 ;  /* 0x0000761016167816 */ /* 0x000fe20000000002 */
[----:B------:R-:W-:Y:S06]  /*0590*/  BRA `(.L_x_3005) ;  /* 0x0000000c00587947 */ /* 0x000fec0003800000 */
.L_x_3010:
[----:B------:R-:W2:Y:S01]  /*05a0*/  LDG.E.64 R2, desc[UR36][R2.64] ;  /* 0x0000002402027981 */ /* 0x000ea2000c1e1b00 */
[----:B------:R-:W-:Y:S01]  /*05b0*/  UMOV UR4, 0xf0000000 ;  /* 0xf000000000047882 */ /* 0x000fe20000000000 */
[----:B------:R-:W-:Y:S01]  /*05c0*/  UMOV UR5, 0x380fffff ;  /* 0x380fffff00057882 */ /* 0x000fe20000000000 */
[----:B------:R-:W-:Y:S01]  /*05d0*/  PRMT R22, R22, 0x5410, RZ ;  /* 0x0000541016167816 */ /* 0x000fe200000000ff */
        /* <DEDUP_REMOVED lines=9> */
.L_x_3000:
        /* <DEDUP_REMOVED lines=9> */
[----:B------:R-:W-:Y:S02]  /*0700*/  PRMT R22, R22, 0x5410, RZ ;  /* 0x0000541016167816 */ /* 0x000fe400000000ff */
[----:B--2---:R-:W-:-:S04]  /*0710*/  ISETP.NE.AND P0, PT, R2, RZ, PT ;  /* 0x000000ff0200720c */ /* 0x004fc80003f05270 */
[----:B------:R-:W-:-:S04]  /*0720*/  FSEL R23, RZ, 1, !P0 ;  /* 0x3f800000ff177808 */ /* 0x000fc80004000000 */
[----:B------:R-:W-:Y:S01]  /*0730*/  F2FP.F16.F32.PACK_AB R23, RZ, R23 ;  /* 0x00000017ff17723e */ /* 0x000fe200000000ff */
[----:B------:R-:W-:Y:S06]  /*0740*/  BRA `(.L_x_3005) ;  /* 0x0000000800ec7947 */ /* 0x000fec0003800000 */
.L_x_3014:
        /* <DEDUP_REMOVED lines=24> */
.L_x_3013:
        /* <DEDUP_REMOVED lines=8> */
[----:B------:R-:W-:Y:S01]  /*0950*/  PRMT R22, R22, 0x5410, RZ ;  /* 0x0000541016167816 */ /* 0x000fe200000000ff */
        /* <DEDUP_REMOVED lines=18> */
.L_x_3016:
[----:B------:R-:W2:Y:S01]  /*0a80*/  LDG.E.U8 R2, desc[UR36][R2.64] ;  /* 0x0000002402027981 */ /* 0x000ea2000c1e1100 */
[----:B------:R-:W-:Y:S01]  /*0a90*/  PRMT R22, R22, 0x5410, RZ ;  /* 0x0000541016167816 */ /* 0x000fe200000000ff */
        /* <DEDUP_REMOVED lines=12> */
.L_x_3015:
[----:B------:R-:W2:Y:S01]  /*0b60*/  LDG.E.U16 R23, desc[UR36][R2.64] ;  /* 0x0000002402177981 */ /* 0x000ea2000c1e1500 */
[----:B------:R-:W-:Y:S01]  /*0b70*/  PRMT R22, R22, 0x5410, RZ ;  /* 0x0000541016167816 */ /* 0x000fe200000000ff */
[----:B--2---:R-:W-:-:S05]  /*0b80*/  IMAD.U32 R23, R23, 0x10000, RZ ;  /* 0x0001000017177824 */ /* 0x004fca00078e00ff */
[----:B------:R-:W-:Y:S01]  /*0b90*/  F2FP.F16.F32.PACK_AB R23, RZ, R23 ;  /* 0x00000017ff17723e */ /* 0x000fe200000000ff */
[----:B------:R-:W-:Y:S06]  /*0ba0*/  BRA `(.L_x_3005) ;  /* 0x0000000400d47947 */ /* 0x000fec0003800000 */
.L_x_3012:
        /* <DEDUP_REMOVED lines=8> */
[----:B------:R-:W2:Y:S01]  /*0c30*/  LDG.E.U16 R23, desc[UR36][R2.64] ;  /* 0x0000002402177981 */ /* 0x000ea2000c1e1500 */
[----:B------:R-:W-:Y:S02]  /*0c40*/  PRMT R22, R22, 0x5410, RZ ;  /* 0x0000541016167816 */ /* 0x000fe400000000ff */
[----:B--2---:R-:W-:-:S04]  /*0c50*/  I2FP.F32.U32 R23, R23 ;  /* 0x0000001700177245 */ /* 0x004fc80000201000 */
[----:B------:R-:W-:Y:S01]  /*0c60*/  F2FP.F16.F32.PACK_AB R23, RZ, R23 ;  /* 0x00000017ff17723e */ /* 0x000fe200000000ff */
[----:B------:R-:W-:Y:S06]  /*0c70*/  BRA `(.L_x_3005) ;  /* 0x0000000400a07947 */ /* 0x000fec0003800000 */
.L_x_3019:
        /* <DEDUP_REMOVED lines=21> */
.L_x_3023:
[----:B------:R-:W-:Y:S05]  /*0dd0*/  BSYNC.RECONVERGENT B1 ;  /* 0x0000000000017941 */ /* 0x000fea0003800200 */
.L_x_3022:
[----:B------:R-:W-:Y:S01]  /*0de0*/  IMAD.SHL.U32 R0, R0, 0x100000, RZ ;  /* 0x0010000000007824 */ /* 0x000fe200078e00ff */
[----:B------:R-:W-:-:S04]  /*0df0*/  LEA R2, R2, 0x3b800000, 0x17 ;  /* 0x3b80000002027811 */ /* 0x000fc800078eb8ff */
[----:B------:R-:W-:-:S07]  /*0e00*/  LOP3.LUT R23, R2, R0, R23, 0xfe, !PT ;  /* 0x0000000002177212 */ /* 0x000fce00078efe17 */
.L_x_3021:
[----:B------:R-:W-:Y:S05]  /*0e10*/  BSYNC.RECONVERGENT B0 ;  /* 0x0000000000007941 */ /* 0x000fea0003800200 */
.L_x_3020:
[----:B------:R-:W-:Y:S02]  /*0e20*/  F2FP.F16.F32.PACK_AB R23, RZ, R23 ;  /* 0x00000017ff17723e */ /* 0x000fe400000000ff */
[----:B------:R-:W-:Y:S01]  /*0e30*/  PRMT R22, R22, 0x5410, RZ ;  /* 0x0000541016167816 */ /* 0x000fe200000000ff */
[----:B------:R-:W-:Y:S06]  /*0e40*/  BRA `(.L_x_3005) ;  /* 0x00000004002c7947 */ /* 0x000fec0003800000 */
.L_x_3018:
        /* <DEDUP_REMOVED lines=21> */
.L_x_3027:
[----:B------:R-:W-:Y:S05]  /*0fa0*/  BSYNC.RECONVERGENT B1 ;  /* 0x0000000000017941 */ /* 0x000fea0003800200 */
.L_x_3026:
[----:B------:R-:W-:Y:S01]  /*0fb0*/  IMAD.SHL.U32 R0, R0, 0x200000, RZ ;  /* 0x0020000000007824 */ /* 0x000fe200078e00ff */
[----:B------:R-:W-:-:S04]  /*0fc0*/  LEA R2, R2, 0x37800000, 0x17 ;  /* 0x3780000002027811 */ /* 0x000fc800078eb8ff */
[----:B------:R-:W-:-:S07]  /*0fd0*/  LOP3.LUT R23, R2, R0, R23, 0xfe, !PT ;  /* 0x0000000002177212 */ /* 0x000fce00078efe17 */
.L_x_3025:
[----:B------:R-:W-:Y:S05]  /*0fe0*/  BSYNC.RECONVERGENT B0 ;  /* 0x0000000000007941 */ /* 0x000fea0003800200 */
.L_x_3024:
[----:B------:R-:W-:Y:S02]  /*0ff0*/  F2FP.F16.F32.PACK_AB R23, RZ, R23 ;  /* 0x00000017ff17723e */ /* 0x000fe400000000ff */
[----:B------:R-:W-:Y:S01]  /*1000*/  PRMT R22, R22, 0x5410, RZ ;  /* 0x0000541016167816 */ /* 0x000fe200000000ff */
[----:B------:R-:W-:Y:S06]  /*1010*/  BRA `(.L_x_3005) ;  /* 0x0000000000b87947 */ /* 0x000fec0003800000 */
.L_x_3017:
[----:B------:R-:W-:-:S09]  /*1020*/  UISETP.NE.AND UP0, UPT, UR4, 0x1c, UPT ;  /* 0x0000001c0400788c */ /* 0x000fd2000bf05270 */
[----:B------:R-:W-:Y:S05]  /*1030*/  BRA.U !UP0, `(.L_x_3028) ;  /* 0x0000000108a07547 */ /* 0x000fea000b800000 */
[----:B------:R-:W-:-:S09]  /*1040*/  UISETP.NE.AND UP0, UPT, UR4, 0x1d, UPT ;  /* 0x0000001d0400788c */ /* 0x000fd2000bf05270 */
[----:B------:R-:W-:Y:S05]  /*1050*/  BRA.U !UP0, `(.L_x_3029) ;  /* 0x0000000108847547 */ /* 0x000fea000b800000 */
[----:B------:R-:W-:-:S09]  /*1060*/  UISETP.NE.AND UP0, UPT, UR4, 0x2c, UPT ;  /* 0x0000002c0400788c */ /* 0x000fd2000bf05270 */
[----:B------:R-:W-:Y:S05]  /*1070*/  BRA.U !UP0, `(.L_x_3030) ;  /* 0x00000001084c7547 */ /* 0x000fea000b800000 */
.L_x_3004:
        /* <DEDUP_REMOVED lines=16> */
.L_x_3031:
[----:B------:R-:W-:Y:S02]  /*1180*/  PRMT R23, RZ, 0x7610, R23 ;  /* 0x00007610ff177816 */ /* 0x000fe40000000017 */
[----:B------:R-:W-:Y:S01]  /*1190*/  PRMT R22, R22, 0x5410, RZ ;  /* 0x0000541016167816 */ /* 0x000fe200000000ff */
[----:B------:R-:W-:Y:S06]  /*11a0*/  BRA `(.L_x_3005) ;  /* 0x0000000000547947 */ /* 0x000fec0003800000 */
.L_x_3030:
        /* <DEDUP_REMOVED lines=8> */
.L_x_3033:
[----:B------:R-:W-:Y:S05]  /*1230*/  BSYNC.RECONVERGENT B0 ;  /* 0x0000000000007941 */ /* 0x000fea0003800200 */
.L_x_3032:
[----:B------:R-:W-:Y:S02]  /*1240*/  PRMT R22, R22, 0x5410, RZ ;  /* 0x0000541016167816 */ /* 0x000fe400000000ff */
[----:B------:R-:W-:Y:S01]  /*1250*/  F2FP.F16.F32.PACK_AB R23, RZ, R23 ;  /* 0x00000017ff17723e */ /* 0x000fe200000000ff */
[----:B------:R-:W-:Y:S06]  /*1260*/  BRA `(.L_x_3005) ;  /* 0x0000000000247947 */ /* 0x000fec0003800000 */
.L_x_3029:
[----:B------:R-:W2:Y:S01]  /*1270*/  LDG.E.64 R2, desc[UR36][R2.64] ;  /* 0x0000002402027981 */ /* 0x000ea2000c1e1b00 */
[----:B------:R-:W-:Y:S01]  /*1280*/  PRMT R22, R22, 0x5410, RZ ;  /* 0x0000541016167816 */ /* 0x000fe200000000ff */
[----:B--2---:R-:W0:Y:S02]  /*1290*/  I2F.U64 R23, R2 ;  /* 0x0000000200177312 */ /* 0x004e240000301000 */
[----:B0-----:R-:W-:Y:S01]  /*12a0*/  F2FP.F16.F32.PACK_AB R23, RZ, R23 ;  /* 0x00000017ff17723e */ /* 0x001fe200000000ff */
[----:B------:R-:W-:Y:S06]  /*12b0*/  BRA `(.L_x_3005) ;  /* 0x0000000000107947 */ /* 0x000fec0003800000 */
.L_x_3028:
[----:B------:R-:W2:Y:S01]  /*12c0*/  LDG.E R2, desc[UR36][R2.64] ;  /* 0x0000002402027981 */ /* 0x000ea2000c1e1900 */
[----:B------:R-:W-:Y:S02]  /*12d0*/  PRMT R22, R22, 0x5410, RZ ;  /* 0x0000541016167816 */ /* 0x000fe400000000ff */
[----:B--2---:R-:W-:-:S04]  /*12e0*/  I2FP.F32.U32 R23, R2 ;  /* 0x0000000200177245 */ /* 0x004fc80000201000 */
[----:B------:R-:W-:-:S07]  /*12f0*/  F2FP.F16.F32.PACK_AB R23, RZ, R23 ;  /* 0x00000017ff17723e */ /* 0x000fce00000000ff */
.L_x_3005:
[----:B------:R-:W-:-:S07]  /*1300*/  VIADD R17, R19, 0x80 ;  /* 0x0000008013117836 */ /* 0x000fce0000000000 */
.L_x_2999:
[----:B------:R-:W-:Y:S05]  /*1310*/  BSYNC.RECONVERGENT B6 ;  /* 0x0000000000067941 */ /* 0x000fea0003800200 */
.L_x_2998:
[----:B------:R-:W-:Y:S01]  /*1320*/  ISETP.GE.AND P0, PT, R17, R18, PT ;  /* 0x000000121100720c */ /* 0x000fe20003f06270 */
[----:B------:R-:W-:Y:S01]  /*1330*/  BSSY.RECONVERGENT B6, `(.L_x_3034) ;  /* 0x0000128000067945 */ /* 0x000fe20003800200 */
[----:B------:R-:W-:Y:S02]  /*1340*/  PRMT R25, R25, 0x5410, RZ ;  /* 0x0000541019197816 */ /* 0x000fe400000000ff */
[----:B------:R-:W-:-:S09]  /*1350*/  PRMT R24, RZ, 0x7610, R24 ;  /* 0x00007610ff187816 */ /* 0x000fd20000000018 */
[----:B------:R-:W-:Y:S05]  /*1360*/  @P0 BRA `(.L_x_3035) ;  /* 0x0000001000900947 */ /* 0x000fea0003800000 */
        /* <DEDUP_REMOVED lines=22> */
.L_x_3039:
[----:B------:R-:W2:Y:S01]  /*14d0*/  LDG.E.U8 R2, desc[UR36][R2.64] ;  /* 0x0000002402027981 */ /* 0x000ea2000c1e1100 */
[----:B------:R-:W-:Y:S02]  /*14e0*/  PRMT R25, R25, 0x5410, RZ ;  /* 0x0000541019197816 */ /* 0x000fe400000000ff */
[----:B--2---:R-:W-:-:S04]  /*14f0*/  I2FP.F32.U32 R24, R2 ;  /* 0x0000000200187245 */ /* 0x004fc80000201000 */
[----:B------:R-:W-:Y:S01]  /*1500*/  F2FP.F16.F32.PACK_AB R24, RZ, R24 ;  /* 0x00000018ff18723e */ /* 0x000fe200000000ff */
[----:B------:R-:W-:Y:S06]  /*1510*/  BRA `(.L_x_3041) ;  /* 0x0000001000207947 */ /* 0x000fec0003800000 */
.L_x_3038:
        /* <DEDUP_REMOVED lines=11> */
.L_x_3043:
[----:B------:R-:W2:Y:S01]  /*15d0*/  LDG.E R2, desc[UR36][R2.64] ;  /* 0x0000002402027981 */ /* 0x000ea2000c1e1900 */
[----:B------:R-:W-:Y:S02]  /*15e0*/  PRMT R25, R25, 0x5410, RZ ;  /* 0x0000541019197816 */ /* 0x000fe400000000ff */
[----:B--2---:R-:W-:-:S04]  /*15f0*/  I2FP.F32.S32 R24, R2 ;  /* 0x0000000200187245 */ /* 0x004fc80000201400 */
[----:B------:R-:W-:Y:S01]  /*1600*/  F2FP.F16.F32.PACK_AB R24, RZ, R24 ;  /* 0x00000018ff18723e */ /* 0x000fe200000000ff */
[----:B------:R-:W-:Y:S06]  /*1610*/  BRA `(.L_x_3041) ;  /* 0x0000000c00e07947 */ /* 0x000fec0003800000 */
.L_x_3042:
[----:B------:R-:W2:Y:S01]  /*1620*/  LDG.E.U16 R2, desc[UR36][R2.64] ;  /* 0x0000002402027981 */ /* 0x000ea2000c1e1500 */
[----:B------:R-:W-:Y:S01]  /*1630*/  PRMT R25, R25, 0x5410, RZ ;  /* 0x0000541019197816 */ /* 0x000fe200000000ff */
[----:B--2---:R-:W0:Y:S02]  /*1640*/  I2F.S16 R24, R2 ;  /* 0x0000000200187306 */ /* 0x004e240000101400 */
[----:B0-----:R-:W-:Y:S01]  /*1650*/  F2FP.F16.F32.PACK_AB R24, RZ, R24 ;  /* 0x00000018ff18723e */ /* 0x001fe200000000ff */
[----:B------:R-:W-:Y:S06]  /*1660*/  BRA `(.L_x_3041) ;  /* 0x0000000c00cc7947 */ /* 0x000fec0003800000 */
.L_x_3037:
        /* <DEDUP_REMOVED lines=10> */
.L_x_3045:
[----:B------:R-:W2:Y:S01]  /*1710*/  LDG.E.U16 R24, desc[UR36][R2.64] ;  /* 0x0000002402187981 */ /* 0x000ea2000c1e1500 */
[----:B------:R-:W-:Y:S01]  /*1720*/  PRMT R25, R25, 0x5410, RZ ;  /* 0x0000541019197816 */ /* 0x000fe200000000ff */
[----:B--2---:R-:W-:-:S05]  /*1730*/  HADD2.F32 R24, -RZ, R24.H0_H0 ;  /* 0x20000018ff187230 */ /* 0x004fca0000004100 */
[----:B------:R-:W-:Y:S01]  /*1740*/  F2FP.F16.F32.PACK_AB R24, RZ, R24 ;  /* 0x00000018ff18723e */ /* 0x000fe200000000ff */
[----:B------:R-:W-:Y:S06]  /*1750*/  BRA `(.L_x_3041) ;  /* 0x0000000c00907947 */ /* 0x000fec0003800000 */
.L_x_3044:
        /* <DEDUP_REMOVED lines=10> */
.L_x_3047:
[----:B------:R-:W2:Y:S02]  /*1800*/  LDG.E R2, desc[UR36][R2.64] ;  /* 0x0000002402027981 */ /* 0x000ea4000c1e1900 */
[----:B--2---:R-:W-:Y:S02]  /*1810*/  PRMT R24, R2, 0x7610, R24 ;  /* 0x0000761002187816 */ /* 0x004fe40000000018 */
[----:B------:R-:W-:Y:S01]  /*1820*/  PRMT R25, R25, 0x7610, R2 ;  /* 0x0000761019197816 */ /* 0x000fe20000000002 */
[----:B------:R-:W-:Y:S06]  /*1830*/  BRA `(.L_x_3041) ;  /* 0x0000000c00587947 */ /* 0x000fec0003800000 */
.L_x_3046:
        /* <DEDUP_REMOVED lines=13> */
.L_x_3036:
        /* <DEDUP_REMOVED lines=14> */
.L_x_3050:
        /* <DEDUP_REMOVED lines=24> */
.L_x_3049:
        /* <DEDUP_REMOVED lines=27> */
.L_x_3052:
[----:B------:R-:W2:Y:S01]  /*1d20*/  LDG.E.U8 R2, desc[UR36][R2.64] ;  /* 0x0000002402027981 */ /* 0x000ea2000c1e1100 */
[----:B------:R-:W-:Y:S01]  /*1d30*/  PRMT R25, R25, 0x5410, RZ ;  /* 0x0000541019197816 */ /* 0x000fe200000000ff */
        /* <DEDUP_REMOVED lines=12> */
.L_x_3051:
[----:B------:R-:W2:Y:S01]  /*1e00*/  LDG.E.U16 R24, desc[UR36][R2.64] ;  /* 0x0000002402187981 */ /* 0x000ea2000c1e1500 */
[----:B------:R-:W-:Y:S01]  /*1e10*/  PRMT R25, R25, 0x5410, RZ ;  /* 0x0000541019197816 */ /* 0x000fe200000000ff */
[----:B--2---:R-:W-:-:S05]  /*1e20*/  IMAD.U32 R24, R24, 0x10000, RZ ;  /* 0x0001000018187824 */ /* 0x004fca00078e00ff */
[----:B------:R-:W-:Y:S01]  /*1e30*/  F2FP.F16.F32.PACK_AB R24, RZ, R24 ;  /* 0x00000018ff18723e */ /* 0x000fe200000000ff */
[----:B------:R-:W-:Y:S06]  /*1e40*/  BRA `(.L_x_3041) ;  /* 0x0000000400d47947 */ /* 0x000fec0003800000 */
.L_x_3048:
        /* <DEDUP_REMOVED lines=13> */
.L_x_3055:
        /* <DEDUP_REMOVED lines=21> */
.L_x_3059:
[----:B------:R-:W-:Y:S05]  /*2070*/  BSYNC.RECONVERGENT B1 ;  /* 0x0000000000017941 */ /* 0x000fea0003800200 */
.L_x_3058:
[----:B------:R-:W-:Y:S01]  /*2080*/  IMAD.SHL.U32 R0, R0, 0x100000, RZ ;  /* 0x0010000000007824 */ /* 0x000fe200078e00ff */
[----:B------:R-:W-:-:S04]  /*2090*/  LEA R2, R2, 0x3b800000, 0x17 ;  /* 0x3b80000002027811 */ /* 0x000fc800078eb8ff */
[----:B------:R-:W-:-:S07]  /*20a0*/  LOP3.LUT R24, R2, R0, R7, 0xfe, !PT ;  /* 0x0000000002187212 */ /* 0x000fce00078efe07 */
.L_x_3057:
[----:B------:R-:W-:Y:S05]  /*20b0*/  BSYNC.RECONVERGENT B0 ;  /* 0x0000000000007941 */ /* 0x000fea0003800200 */
.L_x_3056:
[----:B------:R-:W-:Y:S02]  /*20c0*/  F2FP.F16.F32.PACK_AB R24, RZ, R24 ;  /* 0x00000018ff18723e */ /* 0x000fe400000000ff */
[----:B------:R-:W-:Y:S01]  /*20d0*/  PRMT R25, R25, 0x5410, RZ ;  /* 0x0000541019197816 */ /* 0x000fe200000000ff */
[----:B------:R-:W-:Y:S06]  /*20e0*/  BRA `(.L_x_3041) ;  /* 0x00000004002c7947 */ /* 0x000fec0003800000 */
.L_x_3054:
        /* <DEDUP_REMOVED lines=21> */
.L_x_3063:
[----:B------:R-:W-:Y:S05]  /*2240*/  BSYNC.RECONVERGENT B1 ;  /* 0x0000000000017941 */ /* 0x000fea0003800200 */
.L_x_3062:
[----:B------:R-:W-:Y:S01]  /*2250*/  IMAD.SHL.U32 R0, R0, 0x200000, RZ ;  /* 0x0020000000007824 */ /* 0x000fe200078e00ff */
[----:B------:R-:W-:-:S04]  /*2260*/  LEA R2, R2, 0x37800000, 0x17 ;  /* 0x3780000002027811 */ /* 0x000fc800078eb8ff */
[----:B------:R-:W-:-:S07]  /*2270*/  LOP3.LUT R24, R2, R0, R7, 0xfe, !PT ;  /* 0x0000000002187212 */ /* 0x000fce00078efe07 */
.L_x_3061:
[----:B------:R-:W-:Y:S05]  /*2280*/  BSYNC.RECONVERGENT B0 ;  /* 0x0000000000007941 */ /* 0x000fea0003800200 */
.L_x_3060:
[----:B------:R-:W-:Y:S02]  /*2290*/  F2FP.F16.F32.PACK_AB R24, RZ, R24 ;  /* 0x00000018ff18723e */ /* 0x000fe400000000ff */
[----:B------:R-:W-:Y:S01]  /*22a0*/  PRMT R25, R25, 0x5410, RZ ;  /* 0x0000541019197816 */ /* 0x000fe200000000ff */
[----:B------:R-:W-:Y:S06]  /*22b0*/  BRA `(.L_x_3041) ;  /* 0x0000000000b87947 */ /* 0x000fec0003800000 */
.L_x_3053:
        /* <DEDUP_REMOVED lines=14> */
.L_x_3067:
[----:B------:R-:W-:Y:S05]  /*23a0*/  BSYNC.RECONVERGENT B0 ;  /* 0x0000000000007941 */ /* 0x000fea0003800200 */
.L_x_3066:
[----:B------:R-:W-:Y:S02]  /*23b0*/  PRMT R25, R25, 0x5410, RZ ;  /* 0x0000541019197816 */ /* 0x000fe400000000ff */
[----:B------:R-:W-:Y:S01]  /*23c0*/  F2FP.F16.F32.PACK_AB R24, RZ, R24 ;  /* 0x00000018ff18723e */ /* 0x000fe200000000ff */
[----:B------:R-:W-:Y:S06]  /*23d0*/  BRA `(.L_x_3041) ;  /* 0x0000000000707947 */ /* 0x000fec0003800000 */
.L_x_3040:
        /* <DEDUP_REMOVED lines=16> */
.L_x_3068:
[----:B------:R-:W-:Y:S02]  /*24e0*/  PRMT R24, RZ, 0x7610, R24 ;  /* 0x00007610ff187816 */ /* 0x000fe40000000018 */
[----:B------:R-:W-:Y:S01]  /*24f0*/  PRMT R25, R25, 0x5410, RZ ;  /* 0x0000541019197816 */ /* 0x000fe200000000ff */
[----:B------:R-:W-:Y:S06]  /*2500*/  BRA `(.L_x_3041) ;  /* 0x0000000000247947 */ /* 0x000fec0003800000 */
.L_x_3065:
[----:B------:R-:W2:Y:S01]  /*2510*/  LDG.E.64 R2, desc[UR36][R2.64] ;  /* 0x0000002402027981 */ /* 0x000ea2000c1e1b00 */
[----:B------:R-:W-:Y:S01]  /*2520*/  PRMT R25, R25, 0x5410, RZ ;  /* 0x0000541019197816 */ /* 0x000fe200000000ff */
[----:B--2---:R-:W0:Y:S02]  /*2530*/  I2F.U64 R24, R2 ;  /* 0x0000000200187312 */ /* 0x004e240000301000 */
[----:B0-----:R-:W-:Y:S01]  /*2540*/  F2FP.F16.F32.PACK_AB R24, RZ, R24 ;  /* 0x00000018ff18723e */ /* 0x001fe200000000ff */
[----:B------:R-:W-:Y:S06]  /*2550*/  BRA `(.L_x_3041) ;  /* 0x0000000000107947 */ /* 0x000fec0003800000 */
.L_x_3064:
[----:B------:R-:W2:Y:S01]  /*2560*/  LDG.E R2, desc[UR36][R2.64] ;  /* 0x0000002402027981 */ /* 0x000ea2000c1e1900 */
[----:B------:R-:W-:Y:S02]  /*2570*/  PRMT R25, R25, 0x5410, RZ ;  /* 0x0000541019197816 */ /* 0x000fe400000000ff */
[----:B--2---:R-:W-:-:S04]  /*2580*/  I2FP.F32.U32 R24, R2 ;  /* 0x0000000200187245 */ /* 0x004fc80000201000 */
[----:B------:R-:W-:-:S07]  /*2590*/  F2FP.F16.F32.PACK_AB R24, RZ, R24 ;  /* 0x00000018ff18723e */ /* 0x000fce00000000ff */
.L_x_3041:
[----:B------:R-:W-:-:S07]  /*25a0*/  VIADD R17, R17, 0x80 ;  /* 0x0000008011117836 */ /* 0x000fce0000000000 */
.L_x_3035:
[----:B------:R-:W-:Y:S05]  /*25b0*/  BSYNC.RECONVERGENT B6 ;  /* 0x0000000000067941 */ /* 0x000fea0003800200 */
.L_x_3034:
        /* <DEDUP_REMOVED lines=27> */
.L_x_3074:
[----:B------:R-:W2:Y:S01]  /*2770*/  LDG.E.U8 R2, desc[UR36][R2.64] ;  /* 0x0000002402027981 */ /* 0x000ea2000c1e1100 */
[----:B------:R-:W-:Y:S02]  /*2780*/  PRMT R26, R26, 0x5410, RZ ;  /* 0x000054101a1a7816 */ /* 0x000fe400000000ff */
[----:B--2---:R-:W-:-:S04]  /*2790*/  I2FP.F32.U32 R27, R2 ;  /* 0x00000002001b7245 */ /* 0x004fc80000201000 */
[----:B------:R-:W-:Y:S01]  /*27a0*/  F2FP.F16.F32.PACK_AB R27, RZ, R27 ;  /* 0x0000001bff1b723e */ /* 0x000fe200000000ff */
[----:B------:R-:W-:Y:S06]  /*27b0*/  BRA `(.L_x_3076) ;  /* 0x0000001000207947 */ /* 0x000fec0003800000 */
.L_x_3073:
        /* <DEDUP_REMOVED lines=11> */
.L_x_3078:
[----:B------:R-:W2:Y:S01]  /*2870*/  LDG.E R2, desc[UR36][R2.64] ;  /* 0x0000002402027981 */ /* 0x000ea2000c1e1900 */
[----:B------:R-:W-:Y:S02]  /*2880*/  PRMT R26, R26, 0x5410, RZ ;  /* 0x000054101a1a7816 */ /* 0x000fe400000000ff */
[----:B--2---:R-:W-:-:S04]  /*2890*/  I2FP.F32.S32 R27, R2 ;  /* 0x00000002001b7245 */ /* 0x004fc80000201400 */
[----:B------:R-:W-:Y:S01]  /*28a0*/  F2FP.F16.F32.PACK_AB R27, RZ, R27 ;  /* 0x0000001bff1b723e */ /* 0x000fe200000000ff */
[----:B------:R-:W-:Y:S06]  /*28b0*/  BRA `(.L_x_3076) ;  /* 0x0000000c00e07947 */ /* 0x000fec0003800000 */
.L_x_3077:
[----:B------:R-:W2:Y:S01]  /*28c0*/  LDG.E.U16 R2, desc[UR36][R2.64] ;  /* 0x0000002402027981 */ /* 0x000ea2000c1e1500 */
[----:B------:R-:W-:Y:S01]  /*28d0*/  PRMT R26, R26, 0x5410, RZ ;  /* 0x000054101a1a7816 */ /* 0x000fe200000000ff */
[----:B--2---:R-:W0:Y:S02]  /*28e0*/  I2F.S16 R27, R2 ;  /* 0x00000002001b7306 */ /* 0x004e240000101400 */
[----:B0-----:R-:W-:Y:S01]  /*28f0*/  F2FP.F16.F32.PACK_AB R27, RZ, R27 ;  /* 0x0000001bff1b723e */ /* 0x001fe200000000ff */
[----:B------:R-:W-:Y:S06]  /*2900*/  BRA `(.L_x_3076) ;  /* 0x0000000c00cc7947 */ /* 0x000fec0003800000 */
.L_x_3072:
        /* <DEDUP_REMOVED lines=10> */
.L_x_3080:
[----:B------:R-:W2:Y:S01]  /*29b0*/  LDG.E.U16 R27, desc[UR36][R2.64] ;  /* 0x00000024021b7981 */ /* 0x000ea2000c1e1500 */
[----:B------:R-:W-:Y:S01]  /*29c0*/  PRMT R26, R26, 0x5410, RZ ;  /* 0x000054101a1a7816 */ /* 0x000fe200000000ff */
[----:B--2---:R-:W-:-:S05]  /*29d0*/  HADD2.F32 R27, -RZ, R27.H0_H0 ;  /* 0x2000001bff1b7230 */ /* 0x004fca0000004100 */
[----:B------:R-:W-:Y:S01]  /*29e0*/  F2FP.F16.F32.PACK_AB R27, RZ, R27 ;  /* 0x0000001bff1b723e */ /* 0x000fe200000000ff */
[----:B------:R-:W-:Y:S06]  /*29f0*/  BRA `(.L_x_3076) ;  /* 0x0000000c00907947 */ /* 0x000fec0003800000 */
.L_x_3079:
        /* <DEDUP_REMOVED lines=10> */
.L_x_3082:
[----:B------:R-:W2:Y:S02]  /*2aa0*/  LDG.E R2, desc[UR36][R2.64] ;  /* 0x0000002402027981 */ /* 0x000ea4000c1e1900 */
[----:B--2---:R-:W-:Y:S02]  /*2ab0*/  PRMT R27, R2, 0x7610, R27 ;  /* 0x00007610021b7816 */ /* 0x004fe4000000001b */
[----:B------:R-:W-:Y:S01]  /*2ac0*/  PRMT R26, R26, 0x7610, R2 ;  /* 0x000076101a1a7816 */ /* 0x000fe20000000002 */
[----:B------:R-:W-:Y:S06]  /*2ad0*/  BRA `(.L_x_3076) ;  /* 0x0000000c00587947 */ /* 0x000fec0003800000 */
.L_x_3081:
        /* <DEDUP_REMOVED lines=13> */
.L_x_3071:
        /* <DEDUP_REMOVED lines=14> */
.L_x_3085:
        /* <DEDUP_REMOVED lines=24> */
.L_x_3084:
        /* <DEDUP_REMOVED lines=27> */
.L_x_3087:
        /* <DEDUP_REMOVED lines=14> */
.L_x_3086:
[----:B------:R-:W2:Y:S01]  /*30a0*/  LDG.E.U16 R27, desc[UR36][R2.64] ;  /* 0x00000024021b7981 */ /* 0x000ea2000c1e1500 */
[----:B------:R-:W-:Y:S01]  /*30b0*/  PRMT R26, R26, 0x5410, RZ ;  /* 0x000054101a1a7816 */ /* 0x000fe200000000ff */
[----:B--2---:R-:W-:-:S05]  /*30c0*/  IMAD.U32 R27, R27, 0x10000, RZ ;  /* 0x000100001b1b7824 */ /* 0x004fca00078e00ff */
[----:B------:R-:W-:Y:S01]  /*30d0*/  F2FP.F16.F32.PACK_AB R27, RZ, R27 ;  /* 0x0000001bff1b723e */ /* 0x000fe200000000ff */
[----:B------:R-:W-:Y:S06]  /*30e0*/  BRA `(.L_x_3076) ;  /* 0x0000000400d47947 */ /* 0x000fec0003800000 */
.L_x_3083:
        /* <DEDUP_REMOVED lines=13> */
.L_x_3090:
        /* <DEDUP_REMOVED lines=21> */
.L_x_3094:
[----:B------:R-:W-:Y:S05]  /*3310*/  BSYNC.RECONVERGENT B1 ;  /* 0x0000000000017941 */ /* 0x000fea0003800200 */
.L_x_3093:
[----:B------:R-:W-:Y:S01]  /*3320*/  IMAD.SHL.U32 R0, R0, 0x100000, RZ ;  /* 0x0010000000007824 */ /* 0x000fe200078e00ff */
[----:B------:R-:W-:-:S04]  /*3330*/  LEA R2, R2, 0x3b800000, 0x17 ;  /* 0x3b80000002027811 */ /* 0x000fc800078eb8ff */
[----:B------:R-:W-:-:S07]  /*3340*/  LOP3.LUT R27, R2, R0, R27, 0xfe, !PT ;  /* 0x00000000021b7212 */ /* 0x000fce00078efe1b */
.L_x_3092:
[----:B------:R-:W-:Y:S05]  /*3350*/  BSYNC.RECONVERGENT B0 ;  /* 0x0000000000007941 */ /* 0x000fea0003800200 */
.L_x_3091:
[----:B------:R-:W-:Y:S02]  /*3360*/  F2FP.F16.F32.PACK_AB R27, RZ, R27 ;  /* 0x0000001bff1b723e */ /* 0x000fe400000000ff */
[----:B------:R-:W-:Y:S01]  /*3370*/  PRMT R26, R26, 0x5410, RZ ;  /* 0x000054101a1a7816 */ /* 0x000fe200000000ff */
[----:B------:R-:W-:Y:S06]  /*3380*/  BRA `(.L_x_3076) ;  /* 0x00000004002c7947 */ /* 0x000fec0003800000 */
.L_x_3089:
        /* <DEDUP_REMOVED lines=21> */
.L_x_3098:
[----:B------:R-:W-:Y:S05]  /*34e0*/  BSYNC.RECONVERGENT B1 ;  /* 0x0000000000017941 */ /* 0x000fea0003800200 */
.L_x_3097:
[----:B------:R-:W-:Y:S01]  /*34f0*/  IMAD.SHL.U32 R0, R0, 0x200000, RZ ;  /* 0x0020000000007824 */ /* 0x000fe200078e00ff */
[----:B------:R-:W-:-:S04]  /*3500*/  LEA R2, R2, 0x37800000, 0x17 ;  /* 0x3780000002027811 */ /* 0x000fc800078eb8ff */
[----:B------:R-:W-:-:S07]  /*3510*/  LOP3.LUT R27, R2, R0, R27, 0xfe, !PT ;  /* 0x00000000021b7212 */ /* 0x000fce00078efe1b */
.L_x_3096:
[----:B------:R-:W-:Y:S05]  /*3520*/  BSYNC.RECONVERGENT B0 ;  /* 0x0000000000007941 */ /* 0x000fea0003800200 */
.L_x_3095:
[----:B------:R-:W-:Y:S02]  /*3530*/  F2FP.F16.F32.PACK_AB R27, RZ, R27 ;  /* 0x0000001bff1b723e */ /* 0x000fe400000000ff */
[----:B------:R-:W-:Y:S01]  /*3540*/  PRMT R26, R26, 0x5410, RZ ;  /* 0x000054101a1a7816 */ /* 0x000fe200000000ff */
[----:B------:R-:W-:Y:S06]  /*3550*/  BRA `(.L_x_3076) ;  /* 0x0000000000b87947 */ /* 0x000fec0003800000 */
.L_x_3088:
        /* <DEDUP_REMOVED lines=14> */
.L_x_3102:
[----:B------:R-:W-:Y:S05]  /*3640*/  BSYNC.RECONVERGENT B0 ;  /* 0x0000000000007941 */ /* 0x000fea0003800200 */
.L_x_3101:
[----:B------:R-:W-:Y:S02]  /*3650*/  PRMT R26, R26, 0x5410, RZ ;  /* 0x000054101a1a7816 */ /* 0x000fe400000000ff */
[----:B------:R-:W-:Y:S01]  /*3660*/  F2FP.F16.F32.PACK_AB R27, RZ, R27 ;  /* 0x0000001bff1b723e */ /* 0x000fe200000000ff */
[----:B------:R-:W-:Y:S06]  /*3670*/  BRA `(.L_x_3076) ;  /* 0x0000000000707947 */ /* 0x000fec0003800000 */
.L_x_3075:
        /* <DEDUP_REMOVED lines=16> */
.L_x_3103:
[----:B------:R-:W-:Y:S02]  /*3780*/  PRMT R27, RZ, 0x7610, R27 ;  /* 0x00007610ff1b7816 */ /* 0x000fe4000000001b */
[----:B------:R-:W-:Y:S01]  /*3790*/  PRMT R26, R26, 0x5410, RZ ;  /* 0x000054101a1a7816 */ /* 0x000fe200000000ff */
[----:B------:R-:W-:Y:S06]  /*37a0*/  BRA `(.L_x_3076) ;  /* 0x0000000000247947 */ /* 0x000fec0003800000 */
.L_x_3100:
[----:B------:R-:W2:Y:S01]  /*37b0*/  LDG.E.64 R2, desc[UR36][R2.64] ;  /* 0x0000002402027981 */ /* 0x000ea2000c1e1b00 */
[----:B------:R-:W-:Y:S01]  /*37c0*/  PRMT R26, R26, 0x5410, RZ ;  /* 0x000054101a1a7816 */ /* 0x000fe200000000ff */
[----:B--2---:R-:W0:Y:S02]  /*37d0*/  I2F.U64 R27, R2 ;  /* 0x00000002001b7312 */ /* 0x004e240000301000 */
[----:B0-----:R-:W-:Y:S01]  /*37e0*/  F2FP.F16.F32.PACK_AB R27, RZ, R27 ;  /* 0x0000001bff1b723e */ /* 0x001fe200000000ff */
[----:B------:R-:W-:Y:S06]  /*37f0*/  BRA `(.L_x_3076) ;  /* 0x0000000000107947 */ /* 0x000fec0003800000 */
.L_x_3099:
[----:B------:R-:W2:Y:S01]  /*3800*/  LDG.E R2, desc[UR36][R2.64] ;  /* 0x0000002402027981 */ /* 0x000ea2000c1e1900 */
[----:B------:R-:W-:Y:S02]  /*3810*/  PRMT R26, R26, 0x5410, RZ ;  /* 0x000054101a1a7816 */ /* 0x000fe400000000ff */
[----:B--2---:R-:W-:-:S04]  /*3820*/  I2FP.F32.U32 R27, R2 ;  /* 0x00000002001b7245 */ /* 0x004fc80000201000 */
[----:B------:R-:W-:-:S07]  /*3830*/  F2FP.F16.F32.PACK_AB R27, RZ, R27 ;  /* 0x0000001bff1b723e */ /* 0x000fce00000000ff */
.L_x_3076:
[----:B------:R-:W-:-:S07]  /*3840*/  VIADD R17, R17, 0x80 ;  /* 0x0000008011117836 */ /* 0x000fce0000000000 */
.L_x_3070:
[----:B------:R-:W-:Y:S05]  /*3850*/  BSYNC.RECONVERGENT B6 ;  /* 0x0000000000067941 */ /* 0x000fea0003800200 */
.L_x_3069:
        /* <DEDUP_REMOVED lines=27> */
.L_x_3109:
[----:B------:R-:W2:Y:S01]  /*3a10*/  LDG.E.U8 R4, desc[UR36][R4.64] ;  /* 0x0000002404047981 */ /* 0x000ea2000c1e1100 */
[----:B------:R-:W-:Y:S02]  /*3a20*/  PRMT R0, R0, 0x5410, RZ ;  /* 0x0000541000007816 */ /* 0x000fe400000000ff */
[----:B--2---:R-:W-:-:S04]  /*3a30*/  I2FP.F32.U32 R2, R4 ;  /* 0x0000000400027245 */ /* 0x004fc80000201000 */
[----:B------:R-:W-:Y:S01]  /*3a40*/  F2FP.F16.F32.PACK_AB R2, RZ, R2 ;  /* 0x00000002ff02723e */ /* 0x000fe200000000ff */
[----:B------:R-:W-:Y:S06]  /*3a50*/  BRA `(.L_x_3105) ;  /* 0x00000010001c7947 */ /* 0x000fec0003800000 */
.L_x_3108:
        /* <DEDUP_REMOVED lines=11> */
.L_x_3112:
[----:B------:R-:W2:Y:S01]  /*3b10*/  LDG.E R4, desc[UR36][R4.64] ;  /* 0x0000002404047981 */ /* 0x000ea2000c1e1900 */
[----:B------:R-:W-:Y:S02]  /*3b20*/  PRMT R0, R0, 0x5410, RZ ;  /* 0x0000541000007816 */ /* 0x000fe400000000ff */
[----:B--2---:R-:W-:-:S04]  /*3b30*/  I2FP.F32.S32 R2, R4 ;  /* 0x0000000400027245 */ /* 0x004fc80000201400 */
[----:B------:R-:W-:Y:S01]  /*3b40*/  F2FP.F16.F32.PACK_AB R2, RZ, R2 ;  /* 0x00000002ff02723e */ /* 0x000fe200000000ff */
[----:B------:R-:W-:Y:S06]  /*3b50*/  BRA `(.L_x_3105) ;  /* 0x0000000c00dc7947 */ /* 0x000fec0003800000 */
.L_x_3111:
[----:B------:R-:W2:Y:S01]  /*3b60*/  LDG.E.U16 R4, desc[UR36][R4.64] ;  /* 0x0000002404047981 */ /* 0x000ea2000c1e1500 */
[----:B------:R-:W-:Y:S01]  /*3b70*/  PRMT R0, R0, 0x5410, RZ ;  /* 0x0000541000007816 */ /* 0x000fe200000000ff */
[----:B--2---:R-:W0:Y:S02]  /*3b80*/  I2F.S16 R2, R4 ;  /* 0x0000000400027306 */ /* 0x004e240000101400 */
[----:B0-----:R-:W-:Y:S01]  /*3b90*/  F2FP.F16.F32.PACK_AB R2, RZ, R2 ;  /* 0x00000002ff02723e */ /* 0x001fe200000000ff */
[----:B------:R-:W-:Y:S06]  /*3ba0*/  BRA `(.L_x_3105) ;  /* 0x0000000c00c87947 */ /* 0x000fec0003800000 */
.L_x_3107:
        /* <DEDUP_REMOVED lines=10> */
.L_x_3114:
[----:B------:R-:W2:Y:S01]  /*3c50*/  LDG.E.U16 R2, desc[UR36][R4.64] ;  /* 0x0000002404027981 */ /* 0x000ea2000c1e1500 */
[----:B------:R-:W-:Y:S01]  /*3c60*/  PRMT R0, R0, 0x5410, RZ ;  /* 0x0000541000007816 */ /* 0x000fe200000000ff */
[----:B--2---:R-:W-:-:S05]  /*3c70*/  HADD2.F32 R2, -RZ, R2.H0_H0 ;  /* 0x20000002ff027230 */ /* 0x004fca0000004100 */
[----:B------:R-:W-:Y:S01]  /*3c80*/  F2FP.F16.F32.PACK_AB R2, RZ, R2 ;  /* 0x00000002ff02723e */ /* 0x000fe200000000ff */
[----:B------:R-:W-:Y:S06]  /*3c90*/  BRA `(.L_x_3105) ;  /* 0x0000000c008c7947 */ /* 0x000fec0003800000 */
.L_x_3113:
        /* <DEDUP_REMOVED lines=10> */
.L_x_3116:
[----:B------:R-:W2:Y:S02]  /*3d40*/  LDG.E R0, desc[UR36][R4.64] ;  /* 0x0000002404007981 */ /* 0x000ea4000c1e1900 */
[----:B--2---:R-:W-:Y:S01]  /*3d50*/  PRMT R2, R0, 0x7610, R2 ;  /* 0x0000761000027816 */ /* 0x004fe20000000002 */
[----:B------:R-:W-:Y:S06]  /*3d60*/  BRA `(.L_x_3105) ;  /* 0x0000000c00587947 */ /* 0x000fec0003800000 */
.L_x_3115:
        /* <DEDUP_REMOVED lines=13> */
.L_x_3106:
        /* <DEDUP_REMOVED lines=14> */
.L_x_3119:
        /* <DEDUP_REMOVED lines=24> */
.L_x_3118:
        /* <DEDUP_REMOVED lines=23> */
[----:B------:R-:W-:Y:S02]  /*4210*/  LOP3.LUT R2, R3, 0x80000000, R0, 0xf8, !PT ;  /* 0x8000000003027812 */ /* 0x000fe400078ef800 */
[----:B------:R-:W-:Y:S02]  /*4220*/  PRMT R0, R0, 0x5410, RZ ;  /* 0x0000541000007816 */ /* 0x000fe400000000ff */
[----:B------:R-:W-:Y:S01]  /*4230*/  F2FP.F16.F32.PACK_AB R2, RZ, R2 ;  /* 0x00000002ff02723e */ /* 0x000fe200000000ff */
[----:B------:R-:W-:Y:S06]  /*4240*/  BRA `(.L_x_3105) ;  /* 0x0000000800207947 */ /* 0x000fec0003800000 */
.L_x_3121:
        /* <DEDUP_REMOVED lines=10> */
[C---:B------:R-:W-:Y:S02]  /*42f0*/  LOP3.LUT R2, R0.reuse, 0x80000000, R3, 0xf8, !PT ;  /* 0x8000000000027812 */ /* 0x040fe400078ef803 */
[----:B------:R-:W-:Y:S02]  /*4300*/  PRMT R0, R0, 0x5410, RZ ;  /* 0x0000541000007816 */ /* 0x000fe400000000ff */
[----:B------:R-:W-:Y:S01]  /*4310*/  F2FP.F16.F32.PACK_AB R2, RZ, R2 ;  /* 0x00000002ff02723e */ /* 0x000fe200000000ff */
[----:B------:R-:W-:Y:S06]  /*4320*/  BRA `(.L_x_3105) ;  /* 0x0000000400e87947 */ /* 0x000fec0003800000 */
.L_x_3120:
[----:B------:R-:W2:Y:S01]  /*4330*/  LDG.E.U16 R2, desc[UR36][R4.64] ;  /* 0x0000002404027981 */ /* 0x000ea2000c1e1500 */
[----:B------:R-:W-:Y:S01]  /*4340*/  PRMT R0, R0, 0x5410, RZ ;  /* 0x0000541000007816 */ /* 0x000fe200000000ff */
[----:B--2---:R-:W-:-:S05]  /*4350*/  IMAD.U32 R2, R2, 0x10000, RZ ;  /* 0x0001000002027824 */ /* 0x004fca00078e00ff */
[----:B------:R-:W-:Y:S01]  /*4360*/  F2FP.F16.F32.PACK_AB R2, RZ, R2 ;  /* 0x00000002ff02723e */ /* 0x000fe200000000ff */
[----:B------:R-:W-:Y:S06]  /*4370*/  BRA `(.L_x_3105) ;  /* 0x0000000400d47947 */ /* 0x000fec0003800000 */
.L_x_3117:
        /* <DEDUP_REMOVED lines=13> */
.L_x_3124:
        /* <DEDUP_REMOVED lines=21> */
.L_x_3128:
[----:B------:R-:W-:Y:S05]  /*45a0*/  BSYNC.RECONVERGENT B1 ;  /* 0x0000000000017941 */ /* 0x000fea0003800200 */
.L_x_3127:
[----:B------:R-:W-:Y:S01]  /*45b0*/  IMAD.SHL.U32 R0, R0, 0x100000, RZ ;  /* 0x0010000000007824 */ /* 0x000fe200078e00ff */
[----:B------:R-:W-:-:S04]  /*45c0*/  LEA R2, R2, 0x3b800000, 0x17 ;  /* 0x3b80000002027811 */ /* 0x000fc800078eb8ff */
[----:B------:R-:W-:-:S07]  /*45d0*/  LOP3.LUT R2, R2, R0, R7, 0xfe, !PT ;  /* 0x0000000002027212 */ /* 0x000fce00078efe07 */
.L_x_3126:
[----:B------:R-:W-:Y:S05]  /*45e0*/  BSYNC.RECONVERGENT B0 ;  /* 0x0000000000007941 */ /* 0x000fea0003800200 */
.L_x_3125:
[----:B------:R-:W-:Y:S02]  /*45f0*/  F2FP.F16.F32.PACK_AB R2, RZ, R2 ;  /* 0x00000002ff02723e */ /* 0x000fe400000000ff */
[----:B------:R-:W-:Y:S01]  /*4600*/  PRMT R0, R0, 0x5410, RZ ;  /* 0x0000541000007816 */ /* 0x000fe200000000ff */
[----:B------:R-:W-:Y:S06]  /*4610*/  BRA `(.L_x_3105) ;  /* 0x00000004002c7947 */ /* 0x000fec0003800000 */
.L_x_3123:
        /* <DEDUP_REMOVED lines=21> */
.L_x_3132:
[----:B------:R-:W-:Y:S05]  /*4770*/  BSYNC.RECONVERGENT B1 ;  /* 0x0000000000017941 */ /* 0x000fea0003800200 */
.L_x_3131:
[----:B------:R-:W-:Y:S01]  /*4780*/  IMAD.SHL.U32 R0, R0, 0x200000, RZ ;  /* 0x0020000000007824 */ /* 0x000fe200078e00ff */
[----:B------:R-:W-:-:S04]  /*4790*/  LEA R2, R2, 0x37800000, 0x17 ;  /* 0x3780000002027811 */ /* 0x000fc800078eb8ff */
[----:B------:R-:W-:-:S07]  /*47a0*/  LOP3.LUT R2, R2, R0, R7, 0xfe, !PT ;  /* 0x0000000002027212 */ /* 0x000fce00078efe07 */
.L_x_3130:
[----:B------:R-:W-:Y:S05]  /*47b0*/  BSYNC.RECONVERGENT B0 ;  /* 0x0000000000007941 */ /* 0x000fea0003800200 */
.L_x_3129:
[----:B------:R-:W-:Y:S02]  /*47c0*/  F2FP.F16.F32.PACK_AB R2, RZ, R2 ;  /* 0x00000002ff02723e */ /* 0x000fe400000000ff */
[----:B------:R-:W-:Y:S01]  /*47d0*/  PRMT R0, R0, 0x5410, RZ ;  /* 0x0000541000007816 */ /* 0x000fe200000000ff */
[----:B------:R-:W-:Y:S06]  /*47e0*/  BRA `(.L_x_3105) ;  /* 0x0000000000b87947 */ /* 0x000fec0003800000 */
.L_x_3122:
        /* <DEDUP_REMOVED lines=14> */
.L_x_3136:
[----:B------:R-:W-:Y:S05]  /*48d0*/  BSYNC.RECONVERGENT B0 ;  /* 0x0000000000007941 */ /* 0x000fea0003800200 */
.L_x_3135:
[----:B------:R-:W-:Y:S02]  /*48e0*/  PRMT R0, R0, 0x5410, RZ ;  /* 0x0000541000007816 */ /* 0x000fe400000000ff */
[----:B------:R-:W-:Y:S01]  /*48f0*/  F2FP.F16.F32.PACK_AB R2, RZ, R2 ;  /* 0x00000002ff02723e */ /* 0x000fe200000000ff */
[----:B------:R-:W-:Y:S06]  /*4900*/  BRA `(.L_x_3105) ;  /* 0x0000000000707947 */ /* 0x000fec0003800000 */
.L_x_3110:
        /* <DEDUP_REMOVED lines=16> */
.L_x_3137:
[----:B------:R-:W-:Y:S02]  /*4a10*/  PRMT R0, R0, 0x5410, RZ ;  /* 0x0000541000007816 */ /* 0x000fe400000000ff */
[----:B------:R-:W-:Y:S01]  /*4a20*/  PRMT R2, RZ, 0x7610, R2 ;  /* 0x00007610ff027816 */ /* 0x000fe20000000002 */
[----:B------:R-:W-:Y:S06]  /*4a30*/  BRA `(.L_x_3105) ;  /* 0x0000000000247947 */ /* 0x000fec0003800000 */
.L_x_3134:
[----:B------:R-:W2:Y:S01]  /*4a40*/  LDG.E.64 R4, desc[UR36][R4.64] ;  /* 0x0000002404047981 */ /* 0x000ea2000c1e1b00 */
[----:B------:R-:W-:Y:S01]  /*4a50*/  PRMT R0, R0, 0x5410, RZ ;  /* 0x0000541000007816 */ /* 0x000fe200000000ff */
[----:B--2---:R-:W0:Y:S02]  /*4a60*/  I2F.U64 R2, R4 ;  /* 0x0000000400027312 */ /* 0x004e240000301000 */
[----:B0-----:R-:W-:Y:S01]  /*4a70*/  F2FP.F16.F32.PACK_AB R2, RZ, R2 ;  /* 0x00000002ff02723e */ /* 0x001fe200000000ff */
[----:B------:R-:W-:Y:S06]  /*4a80*/  BRA `(.L_x_3105) ;  /* 0x0000000000107947 */ /* 0x000fec0003800000 */
.L_x_3133:
[----:B------:R-:W2:Y:S01]  /*4a90*/  LDG.E R4, desc[UR36][R4.64] ;  /* 0x0000002404047981 */ /* 0x000ea2000c1e1900 */
[----:B------:R-:W-:Y:S02]  /*4aa0*/  PRMT R0, R0, 0x5410, RZ ;  /* 0x0000541000007816 */ /* 0x000fe400000000ff */
[----:B--2---:R-:W-:-:S04]  /*4ab0*/  I2FP.F32.U32 R2, R4 ;  /* 0x0000000400027245 */ /* 0x004fc80000201000 */
[----:B------:R-:W-:-:S07]  /*4ac0*/  F2FP.F16.F32.PACK_AB R2, RZ, R2 ;  /* 0x00000002ff02723e */ /* 0x000fce00000000ff */
.L_x_3105:
[----:B------:R-:W-:Y:S05]  /*4ad0*/  BSYNC.RECONVERGENT B6 ;  /* 0x0000000000067941 */ /* 0x000fea0003800200 */
.L_x_3104:
[----:B------:R-:W-:Y:S01]  /*4ae0*/  ISETP.GE.AND P0, PT, R19, R18, PT ;  /* 0x000000121300720c */ /* 0x000fe20003f06270 */
[----:B------:R-:W-:-:S12]  /*4af0*/  BSSY.RECONVERGENT B0, `(.L_x_3138) ;  /* 0x0000054000007945 */ /* 0x000fd80003800200 */
[----:B------:R-:W-:Y:S05]  /*4b00*/  @P0 BRA `(.L_x_3139) ;  /* 0x0000000400480947 */ /* 0x000fea0003800000 */
        /* <DEDUP_REMOVED lines=19> */
[----:B------:R-:W-:Y:S01]  /*4c40*/  LOP3.LUT R6, RZ, 0x80000000, R4, 0xb8, !PT ;  /* 0x80000000ff067812 */ /* 0x000fe200078eb804 */
[----:B------:R-:W-:Y:S06]  /*4c50*/  BRA `(.L_x_3142) ;  /* 0x0000000000e87947 */ /* 0x000fec0003800000 */
.L_x_3141:
[----:B------:R-:W-:-:S13]  /*4c60*/  FSETP.NE.FTZ.AND P1, PT, |R4|, +INF , PT ;  /* 0x7f8000000400780b */ /* 0x000fda0003f35200 */
[----:B------:R-:W-:-:S04]  /*4c70*/  @!P1 FADD.FTZ R3, R4, -R4 ;  /* 0x8000000404039221 */ /* 0x000fc80000010000 */
[----:B------:R-:W-:Y:S01]  /*4c80*/  @!P1 IMAD.MOV.U32 R6, RZ, RZ, R3 ;  /* 0x000000ffff069224 */ /* 0x000fe200078e0003 */
[----:B------:R-:W-:Y:S06]  /*4c90*/  @!P1 BRA `(.L_x_3142) ;  /* 0x0000000000d89947 */ /* 0x000fec0003800000 */
[----:B------:R-:W-:-:S13]  /*4ca0*/  ISETP.GE.U32.AND P1, PT, R5, 0x41300000, PT ;  /* 0x413000000500780c */ /* 0x000fda0003f26070 */
[----:B------:R-:W-:Y:S05]  /*4cb0*/  @!P1 BRA `(.L_x_3143) ;  /* 0x0000000000309947 */ /* 0x000fea0003800000 */
        /* <DEDUP_REMOVED lines=12> */
.L_x_3143:
[----:B------:R-:W-:Y:S01]  /*4d80*/  FMUL.FTZ R5, |R3|, 1.4426950216293334961 ;  /* 0x3fb8aa3b03057820 */ /* 0x000fe20000410200 */
[----:B------:R-:W-:Y:S02]  /*4d90*/  IMAD.MOV.U32 R6, RZ, RZ, 0x42fc0000 ;  /* 0x42fc0000ff067424 */ /* 0x000fe400078e00ff */
[----:B------:R-:W-:Y:S01]  /*4da0*/  FMUL.RZ R10, R4, 0.15915493667125701904 ;  /* 0x3e22f983040a7820 */ /* 0x000fe2000040c000 */
[----:B------:R-:W-:Y:S02]  /*4db0*/  IMAD.MOV.U32 R9, RZ, RZ, 0x363d0ada ;  /* 0x363d0adaff097424 */ /* 0x000fe400078e00ff */
[----:B------:R-:W-:Y:S01]  /*4dc0*/  FMUL.FTZ R22, R22, R22 ;  /* 0x0000001616167220 */ /* 0x000fe20000410000 */
[----:B------:R-:W0:Y:S08]  /*4dd0*/  FRND.TRUNC R5, R5 ;  /* 0x0000000500057307 */ /* 0x000e30000020d000 */
[----:B------:R-:W1:Y:S01]  /*4de0*/  MUFU.COS R8, R10 ;  /* 0x0000000a00087308 */ /* 0x000e620000000000 */
[----:B0-----:R-:W-:-:S07]  /*4df0*/  FSETP.GT.FTZ.AND P1, PT, |R5|, 126, PT ;  /* 0x42fc00000500780b */ /* 0x001fce0003f34200 */
[----:B------:R-:W-:Y:S01]  /*4e00*/  MUFU.SIN R11, R10 ;  /* 0x0000000a000b7308 */ /* 0x000fe20000000400 */
[----:B------:R-:W-:-:S04]  /*4e10*/  LOP3.LUT R6, R6, 0x80000000, R5, 0xb8, !PT ;  /* 0x8000000006067812 */ /* 0x000fc800078eb805 */
[----:B------:R-:W-:Y:S02]  /*4e20*/  FSEL R6, R6, R5, P1 ;  /* 0x0000000506067208 */ /* 0x000fe40000800000 */
[----:B------:R-:W-:-:S03]  /*4e30*/  FSETP.GE.FTZ.AND P1, PT, |R3|, 1, PT ;  /* 0x3f8000000300780b */ /* 0x000fc60003f36200 */
[C---:B------:R-:W-:Y:S01]  /*4e40*/  FFMA.FTZ R7, R6.reuse, -0.69314718246459960938, |R3| ;  /* 0xbf31721806077823 */ /* 0x040fe20000010403 */
[----:B-1----:R-:W-:Y:S03]  /*4e50*/  MUFU.RCP R8, R8 ;  /* 0x0000000800087308 */ /* 0x002fe60000001000 */
[C---:B------:R-:W-:Y:S01]  /*4e60*/  FFMA.FTZ R7, R6.reuse, 1.9046542121259335545e-09, R7 ;  /* 0x3102e30806077823 */ /* 0x040fe20000010007 */
[----:B------:R-:W-:-:S03]  /*4e70*/  FADD.FTZ R6, R6, 12583037 ;  /* 0x4b40007d06067421 */ /* 0x000fc60000010000 */
[----:B------:R-:W-:Y:S01]  /*4e80*/  FMUL.FTZ R7, R7, 1.4426950216293334961 ;  /* 0x3fb8aa3b07077820 */ /* 0x000fe20000410000 */
[----:B------:R-:W-:-:S05]  /*4e90*/  IMAD.SHL.U32 R6, R6, 0x800000, RZ ;  /* 0x0080000006067824 */ /* 0x000fca00078e00ff */
[----:B------:R-:W0:Y:S02]  /*4ea0*/  MUFU.EX2 R7, R7 ;  /* 0x0000000700077308 */ /* 0x000e240000000800 */
[----:B0-----:R-:W-:Y:S01]  /*4eb0*/  FMUL.FTZ R6, R6, R7 ;  /* 0x0000000706067220 */ /* 0x001fe20000410000 */
[----:B------:R-:W-:-:S03]  /*4ec0*/  FFMA.FTZ R7, R22, R9, 0.00019836159481201320887 ;  /* 0x394fff4916077423 */ /* 0x000fc60000010009 */
[----:B------:R-:W0:Y:S01]  /*4ed0*/  MUFU.RCP R5, R6 ;  /* 0x0000000600057308 */ /* 0x000e220000001000 */
[----:B------:R-:W-:-:S04]  /*4ee0*/  FFMA.FTZ R7, R22, R7, 0.0083333496004343032837 ;  /* 0x3c08889a16077423 */ /* 0x000fc80000010007 */
[----:B------:R-:W-:-:S04]  /*4ef0*/  FFMA.FTZ R7, R22, R7, 0.16666667163372039795 ;  /* 0x3e2aaaab16077423 */ /* 0x000fc80000010007 */
[----:B------:R-:W-:Y:S01]  /*4f00*/  FMUL.FTZ R22, R22, R7 ;  /* 0x0000000716167220 */ /* 0x000fe20000410000 */
[----:B0-----:R-:W-:-:S04]  /*4f10*/  FMUL.FTZ R5, R5, -0.125 ;  /* 0xbe00000005057820 */ /* 0x001fc80000410000 */
[----:B------:R-:W-:Y:S01]  /*4f20*/  FFMA.FTZ R4, R6, 2, R5 ;  /* 0x4000000006047823 */ /* 0x000fe20000010005 */
[----:B------:R-:W-:-:S04]  /*4f30*/  FMUL.FTZ R6, R11, R8 ;  /* 0x000000080b067220 */ /* 0x000fc80000410000 */
        /* <DEDUP_REMOVED lines=12> */
.L_x_3142:
[----:B------:R-:W-:Y:S05]  /*5000*/  BSYNC.RECONVERGENT B1 ;  /* 0x0000000000017941 */ /* 0x000fea0003800200 */
.L_x_3140:
[----:B------:R-:W-:-:S05]  /*5010*/  FADD.FTZ R3, -R3, -RZ ;  /* 0x800000ff03037221 */ /* 0x000fca0000010100 */
[----:B------:R-:W-:-:S07]  /*5020*/  F2FP.F16.F32.PACK_AB R6, R3, R6 ;  /* 0x000000060306723e */ /* 0x000fce00000000ff */
.L_x_3139:
[----:B------:R-:W-:Y:S05]  /*5030*/  BSYNC.RECONVERGENT B0 ;  /* 0x0000000000007941 */ /* 0x000fea0003800200 */
.L_x_3138:
[----:B------:R-:W-:Y:S01]  /*5040*/  VIADD R23, R19, 0x80 ;  /* 0x0000008013177836 */ /* 0x000fe20000000000 */
[----:B------:R-:W-:Y:S04]  /*5050*/  BSSY.RECONVERGENT B0, `(.L_x_3144) ;  /* 0x0000055000007945 */ /* 0x000fe80003800200 */
[----:B------:R-:W-:-:S13]  /*5060*/  ISETP.GE.AND P1, PT, R23, R18, PT ;  /* 0x000000121700720c */ /* 0x000fda0003f26270 */
[----:B------:R-:W-:Y:S05]  /*5070*/  @P1 BRA `(.L_x_3145) ;  /* 0x0000000400481947 */ /* 0x000fea0003800000 */
[----:B------:R-:W-:Y:S01]  /*5080*/  HADD2.F32 R25, -RZ, R25.H1_H1 ;  /* 0x30000019ff197230 */ /* 0x000fe20000004100 */
[----:B------:R-:W-:Y:S01]  /*5090*/  BSSY.RECONVERGENT B1, `(.L_x_3146) ;  /* 0x000004e000017945 */ /* 0x000fe20003800200 */
[----:B------:R-:W-:-:S03]  /*50a0*/  HADD2.F32 R24, -RZ, R24.H0_H0 ;  /* 0x20000018ff187230 */ /* 0x000fc60000004100 */
[----:B------:R-:W-:-:S05]  /*50b0*/  FADD.FTZ R3, -R25, -RZ ;  /* 0x800000ff19037221 */ /* 0x000fca0000010100 */
        /* <DEDUP_REMOVED lines=14> */
[----:B------:R-:W-:-:S04]  /*51a0*/  FFMA.FTZ R12, R25, R10, 0.0083333496004343032837 ;  /* 0x3c08889a190c7423 */ /* 0x000fc8000001000a */
        /* <DEDUP_REMOVED lines=9> */
[----:B------:R-:W-:-:S03]  /*5240*/  FADD.FTZ R8, R8, 12583037 ;  /* 0x4b40007d08087421 */ /* 0x000fc60000010000 */
[----:B------:R-:W-:Y:S01]  /*5250*/  FMUL.FTZ R7, R5, 1.4426950216293334961 ;  /* 0x3fb8aa3b05077820 */ /* 0x000fe20000410000 */
[----:B------:R-:W-:Y:S01]  /*5260*/  IMAD.SHL.U32 R8, R8, 0x800000, RZ ;  /* 0x0080000008087824 */ /* 0x000fe200078e00ff */
[----:B------:R-:W0:Y:S08]  /*5270*/  MUFU.COS R5, R24 ;  /* 0x0000001800057308 */ /* 0x000e300000000000 */
[----:B------:R-:W1:Y:S04]  /*5280*/  MUFU.EX2 R7, R7 ;  /* 0x0000000700077308 */ /* 0x000e680000000800 */
[----:B0-----:R-:W0:Y:S01]  /*5290*/  MUFU.RCP R5, R5 ;  /* 0x0000000500057308 */ /* 0x001e220000001000 */
[----:B-1----:R-:W-:-:S07]  /*52a0*/  FMUL.FTZ R8, R8, R7 ;  /* 0x0000000708087220 */ /* 0x002fce0000410000 */
[----:B------:R-:W1:Y:S01]  /*52b0*/  MUFU.RCP R9, R8 ;  /* 0x0000000800097308 */ /* 0x000e620000001000 */
[----:B0-----:R-:W-:Y:S01]  /*52c0*/  FMUL.FTZ R4, R4, R5 ;  /* 0x0000000504047220 */ /* 0x001fe20000410000 */
[----:B-1----:R-:W-:-:S04]  /*52d0*/  FMUL.FTZ R7, R9, -0.125 ;  /* 0xbe00000009077820 */ /* 0x002fc80000410000 */
        /* <DEDUP_REMOVED lines=12> */
[----:B------:R-:W-:Y:S01]  /*53a0*/  FMUL.FTZ R3, R3, R7 ;  /* 0x0000000703037220 */ /* 0x000fe20000410000 */
[----:B------:R-:W-:Y:S06]  /*53b0*/  BRA `(.L_x_3150) ;  /* 0x00000000006c7947 */ /* 0x000fec0003800000 */
.L_x_3149:
        /* <DEDUP_REMOVED lines=12> */
.L_x_3148:
[----:B------:R-:W-:-:S04]  /*5480*/  FADD.FTZ R3, R24, -R24 ;  /* 0x8000001818037221 */ /* 0x000fc80000010000 */
[----:B------:R-:W-:Y:S01]  /*5490*/  IMAD.MOV.U32 R25, RZ, RZ, R3 ;  /* 0x000000ffff197224 */ /* 0x000fe200078e0003 */
[----:B------:R-:W-:Y:S06]  /*54a0*/  BRA `(.L_x_3150) ;  /* 0x0000000000307947 */ /* 0x000fec0003800000 */
.L_x_3147:
[----:B------:R-:W-:-:S13]  /*54b0*/  LOP3.LUT P1, RZ, R3, 0x7fffff, RZ, 0xc0, !PT ;  /* 0x007fffff03ff7812 */ /* 0x000fda000782c0ff */
[C---:B------:R-:W-:Y:S01]  /*54c0*/  @P1 FMUL.FTZ R25, R24.reuse, R3 ;  /* 0x0000000318191220 */ /* 0x040fe20000410000 */
[----:B------:R-:W-:-:S04]  /*54d0*/  @P1 FSETP.NEU.FTZ.AND P2, PT, R24, RZ, PT ;  /* 0x000000ff1800120b */ /* 0x000fc80003f5d000 */
[----:B------:R-:W-:Y:S01]  /*54e0*/  @P1 FSEL R25, R24, R25, !P2 ;  /* 0x0000001918191208 */ /* 0x000fe20005000000 */
[----:B------:R-:W-:Y:S08]  /*54f0*/  @P1 BRA `(.L_x_3150) ;  /* 0x00000000001c1947 */ /* 0x000ff00003800000 */
[----:B------:R-:W-:Y:S01]  /*5500*/  FSETP.NEU.FTZ.AND P1, PT, |R24|, +INF , PT ;  /* 0x7f8000001800780b */ /* 0x000fe20003f3d200 */
[----:B------:R-:W-:-:S12]  /*5510*/  VIADD R3, R3, 0xc0000000 ;  /* 0xc000000003037836 */ /* 0x000fd80000000000 */
[----:B------:R-:W-:-:S04]  /*5520*/  @P1 FMUL.RZ R4, R24, 0.15915493667125701904 ;  /* 0x3e22f98318041820 */ /* 0x000fc8000040c000 */
[----:B------:R-:W-:Y:S08]  /*5530*/  @P1 MUFU.SIN R5, R4 ;  /* 0x0000000400051308 */ /* 0x000ff00000000400 */
[----:B------:R-:W0:Y:S02]  /*5540*/  @P1 MUFU.COS R8, R4 ;  /* 0x0000000400081308 */ /* 0x000e240000000000 */
[----:B0-----:R-:W-:-:S05]  /*5550*/  @P1 FMUL.FTZ R24, R5, R8 ;  /* 0x0000000805181220 */ /* 0x001fca0000410000 */
[----:B------:R-:W-:-:S07]  /*5560*/  LOP3.LUT R25, RZ, 0x80000000, R24, 0xb8, !PT ;  /* 0x80000000ff197812 */ /* 0x000fce00078eb818 */
.L_x_3150:
[----:B------:R-:W-:Y:S05]  /*5570*/  BSYNC.RECONVERGENT B1 ;  /* 0x0000000000017941 */ /* 0x000fea0003800200 */
.L_x_3146:
[----:B------:R-:W-:-:S05]  /*5580*/  FADD.FTZ R4, -R3, -RZ ;  /* 0x800000ff03047221 */ /* 0x000fca0000010100 */
[----:B------:R-:W-:-:S07]  /*5590*/  F2FP.F16.F32.PACK_AB R25, R4, R25 ;  /* 0x000000190419723e */ /* 0x000fce00000000ff */
.L_x_3145:
[----:B------:R-:W-:Y:S05]  /*55a0*/  BSYNC.RECONVERGENT B0 ;  /* 0x0000000000007941 */ /* 0x000fea0003800200 */
.L_x_3144:
        /* <DEDUP_REMOVED lines=23> */
[----:B------:R-:W-:Y:S03]  /*5720*/  MUFU.SIN R4, R11 ;  /* 0x0000000b00047308 */ /* 0x000fe60000000400 */
[----:B------:R-:W-:-:S04]  /*5730*/  FFMA.FTZ R9, R26, R9, 0.16666667163372039795 ;  /* 0x3e2aaaab1a097423 */ /* 0x000fc80000010009 */
[----:B------:R-:W-:Y:S01]  /*5740*/  FMUL.FTZ R26, R26, R9 ;  /* 0x000000091a1a7220 */ /* 0x000fe20000410000 */
[----:B0-----:R-:W-:Y:S02]  /*5750*/  FSETP.GT.FTZ.AND P1, PT, |R5|, 126, PT ;  /* 0x42fc00000500780b */ /* 0x001fe40003f34200 */
[----:B------:R-:W-:-:S04]  /*5760*/  LOP3.LUT R8, R8, 0x80000000, R5, 0xb8, !PT ;  /* 0x8000000008087812 */ /* 0x000fc800078eb805 */
[----:B------:R-:W-:Y:S02]  /*5770*/  FSEL R8, R8, R5, P1 ;  /* 0x0000000508087208 */ /* 0x000fe40000800000 */
[----:B------:R-:W0:Y:S01]  /*5780*/  MUFU.COS R5, R11 ;  /* 0x0000000b00057308 */ /* 0x000e220000000000 */
[----:B------:R-:W-:Y:S02]  /*5790*/  FSETP.GE.FTZ.AND P1, PT, |R3|, 1, PT ;  /* 0x3f8000000300780b */ /* 0x000fe40003f36200 */
[----:B------:R-:W-:-:S04]  /*57a0*/  FFMA.FTZ R7, R8, -0.69314718246459960938, |R3| ;  /* 0xbf31721808077823 */ /* 0x000fc80000010403 */
[C---:B------:R-:W-:Y:S01]  /*57b0*/  FFMA.FTZ R7, R8.reuse, 1.9046542121259335545e-09, R7 ;  /* 0x3102e30808077823 */ /* 0x040fe20000010007 */
[----:B------:R-:W-:-:S03]  /*57c0*/  FADD.FTZ R8, R8, 12583037 ;  /* 0x4b40007d08087421 */ /* 0x000fc60000010000 */
[----:B------:R-:W-:Y:S01]  /*57d0*/  FMUL.FTZ R7, R7, 1.4426950216293334961 ;  /* 0x3fb8aa3b07077820 */ /* 0x000fe20000410000 */
[----:B------:R-:W-:-:S05]  /*57e0*/  IMAD.SHL.U32 R8, R8, 0x800000, RZ ;  /* 0x0080000008087824 */ /* 0x000fca00078e00ff */
        /* <DEDUP_REMOVED lines=20> */
.L_x_3156:
        /* <DEDUP_REMOVED lines=12> */
.L_x_3155:
[----:B------:R-:W-:-:S04]  /*59f0*/  FADD.FTZ R3, R4, -R4 ;  /* 0x8000000404037221 */ /* 0x000fc80000010000 */
[----:B------:R-:W-:Y:S01]  /*5a00*/  IMAD.MOV.U32 R24, RZ, RZ, R3 ;  /* 0x000000ffff187224 */ /* 0x000fe200078e0003 */
[----:B------:R-:W-:Y:S06]  /*5a10*/  BRA `(.L_x_3157) ;  /* 0x0000000000307947 */ /* 0x000fec0003800000 */
.L_x_3154:
        /* <DEDUP_REMOVED lines=12> */
.L_x_3157:
[----:B------:R-:W-:Y:S05]  /*5ae0*/  BSYNC.RECONVERGENT B1 ;  /* 0x0000000000017941 */ /* 0x000fea0003800200 */
.L_x_3153:
[----:B------:R-:W-:-:S05]  /*5af0*/  FADD.FTZ R3, -R3, -RZ ;  /* 0x800000ff03037221 */ /* 0x000fca0000010100 */
[----:B------:R-:W-:-:S07]  /*5b00*/  F2FP.F16.F32.PACK_AB R24, R3, R24 ;  /* 0x000000180318723e */ /* 0x000fce00000000ff */
.L_x_3152:
[----:B------:R-:W-:Y:S05]  /*5b10*/  BSYNC.RECONVERGENT B0 ;  /* 0x0000000000007941 */ /* 0x000fea0003800200 */
.L_x_3151:
        /* <DEDUP_REMOVED lines=56> */
.L_x_3163:
        /* <DEDUP_REMOVED lines=12> */
.L_x_3162:
[----:B------:R-:W-:-:S04]  /*5f60*/  FADD.FTZ R0, R5, -R5 ;  /* 0x8000000505007221 */ /* 0x000fc80000010000 */
[----:B------:R-:W-:Y:S01]  /*5f70*/  IMAD.MOV.U32 R22, RZ, RZ, R0 ;  /* 0x000000ffff167224 */ /* 0x000fe200078e0000 */
[----:B------:R-:W-:Y:S06]  /*5f80*/  BRA `(.L_x_3164) ;  /* 0x0000000000307947 */ /* 0x000fec0003800000 */
.L_x_3161:
        /* <DEDUP_REMOVED lines=12> */
.L_x_3164:
[----:B------:R-:W-:Y:S05]  /*6050*/  BSYNC.RECONVERGENT B1 ;  /* 0x0000000000017941 */ /* 0x000fea0003800200 */
.L_x_3160:
[----:B------:R-:W-:-:S05]  /*6060*/  FADD.FTZ R3, -R0, -RZ ;  /* 0x800000ff00037221 */ /* 0x000fca0000010100 */
[----:B------:R-:W-:-:S07]  /*6070*/  F2FP.F16.F32.PACK_AB R22, R3, R22 ;  /* 0x000000160316723e */ /* 0x000fce00000000ff */
.L_x_3159:
[----:B------:R-:W-:Y:S05]  /*6080*/  BSYNC.RECONVERGENT B0 ;  /* 0x0000000000007941 */ /* 0x000fea0003800200 */
.L_x_3158:
[----:B------:R-:W0:Y:S01]  /*6090*/  LDC.U8 R17, c[0x0][0x3a4] ;  /* 0x0000e900ff117b82 */ /* 0x000e220000000000 */
[----:B------:R-:W-:Y:S04]  /*60a0*/  BSSY.RECONVERGENT B6, `(.L_x_3165) ;  /* 0x0000113000067945 */ /* 0x000fe80003800200 */
[----:B------:R-:W-:Y:S05]  /*60b0*/  @P0 BRA `(.L_x_3166) ;  /* 0x0000001000440947 */ /* 0x000fea0003800000 */
[----:B------:R-:W1:Y:S01]  /*60c0*/  LDCU UR4, c[0x0][0x3a8] ;  /* 0x00007500ff0477ac */ /* 0x000e620008000800 */
[----:B------:R-:W2:Y:S01]  /*60d0*/  LDC.64 R2, c[0x0][0x388] ;  /* 0x0000e200ff027b82 */ /* 0x000ea20000000a00 */
[----:B------:R-:W-:Y:S01]  /*60e0*/  IMAD R0, R16, 0x200, R19 ;  /* 0x0000020010007824 */ /* 0x000fe200078e0213 */
[----:B0-----:R-:W-:-:S03]  /*60f0*/  PRMT R4, R17, 0x9910, RZ ;  /* 0x0000991011047816 */ /* 0x001fc600000000ff */
[----:B-1----:R-:W-:Y:S02]  /*6100*/  IMAD R5, R0, UR4, RZ ;  /* 0x0000000400057c24 */ /* 0x002fe4000f8e02ff */
[----:B------:R-:W-:-:S05]  /*6110*/  IMAD.MOV.U32 R0, RZ, RZ, R4 ;  /* 0x000000ffff007224 */ /* 0x000fca00078e0004 */
[----:B------:R-:W-:Y:S02]  /*6120*/  ISETP.GT.AND P0, PT, R0, 0x9, PT ;  /* 0x000000090000780c */ /* 0x000fe40003f04270 */
[----:B--2---:R-:W-:-:S05]  /*6130*/  IADD3 R2, P1, PT, R5, R2, RZ ;  /* 0x0000000205027210 */ /* 0x004fca0007f3e0ff */
        /* <DEDUP_REMOVED lines=15> */
.L_x_3170:
[----:B------:R-:W-:Y:S02]  /*6230*/  HADD2.F32 R5, -RZ, R6.H0_H0 ;  /* 0x20000006ff057230 */ /* 0x000fe40000004100 */
[----:B------:R-:W-:-:S04]  /*6240*/  IMAD.MOV.U32 R19, RZ, RZ, R23 ;  /* 0x000000ffff137224 */ /* 0x000fc800078e0017 */
[----:B------:R-:W0:Y:S02]  /*6250*/  F2I.S64.TRUNC R4, R5 ;  /* 0x0000000500047311 */ /* 0x000e24000020d900 */
[----:B0-----:R4:W-:Y:S01]  /*6260*/  STG.E.U8 desc[UR36][R2.64], R4 ;  /* 0x0000000402007986 */ /* 0x0019e2000c101124 */
[----:B------:R-:W-:Y:S05]  /*6270*/  BRA `(.L_x_3166) ;  /* 0x0000000c00d47947 */ /* 0x000fea0003800000 */
.L_x_3169:
        /* <DEDUP_REMOVED lines=11> */
.L_x_3173:
[----:B------:R-:W-:Y:S02]  /*6330*/  HADD2.F32 R6, -RZ, R6.H0_H0 ;  /* 0x20000006ff067230 */ /* 0x000fe40000004100 */
[----:B------:R-:W-:Y:S02]  /*6340*/  IMAD.MOV.U32 R19, RZ, RZ, R23 ;  /* 0x000000ffff137224 */ /* 0x000fe400078e0017 */
[----:B------:R-:W0:Y:S02]  /*6350*/  F2I.FTZ.TRUNC.NTZ R5, R6 ;  /* 0x0000000600057305 */ /* 0x000e24000021f100 */
[----:B0-----:R3:W-:Y:S01]  /*6360*/  STG.E desc[UR36][R2.64], R5 ;  /* 0x0000000502007986 */ /* 0x0017e2000c101924 */
[----:B------:R-:W-:Y:S05]  /*6370*/  BRA `(.L_x_3166) ;  /* 0x0000000c00947947 */ /* 0x000fea0003800000 */
.L_x_3172:
[----:B------:R-:W-:Y:S02]  /*6380*/  HADD2.F32 R6, -RZ, R6.H0_H0 ;  /* 0x20000006ff067230 */ /* 0x000fe40000004100 */
[----:B------:R-:W-:Y:S02]  /*6390*/  IMAD.MOV.U32 R19, RZ, RZ, R23 ;  /* 0x000000ffff137224 */ /* 0x000fe400078e0017 */
[----:B------:R-:W0:Y:S02]  /*63a0*/  F2I.FTZ.TRUNC.NTZ R5, R6 ;  /* 0x0000000600057305 */ /* 0x000e24000021f100 */
[----:B0-----:R1:W-:Y:S01]  /*63b0*/  STG.E.U16 desc[UR36][R2.64], R5 ;  /* 0x0000000502007986 */ /* 0x0013e2000c101524 */
[----:B------:R-:W-:Y:S05]  /*63c0*/  BRA `(.L_x_3166) ;  /* 0x0000000c00807947 */ /* 0x000fea0003800000 */
.L_x_3168:
        /* <DEDUP_REMOVED lines=10> */
.L_x_3175:
[----:B------:R0:W-:Y:S01]  /*6470*/  STG.E.U16 desc[UR36][R2.64], R6 ;  /* 0x0000000602007986 */ /* 0x0001e2000c101524 */
[----:B------:R-:W-:Y:S01]  /*6480*/  IMAD.MOV.U32 R19, RZ, RZ, R23 ;  /* 0x000000ffff137224 */ /* 0x000fe200078e0017 */
[----:B------:R-:W-:Y:S06]  /*6490*/  BRA `(.L_x_3166) ;  /* 0x0000000c004c7947 */ /* 0x000fec0003800000 */
.L_x_3174:
[----:B------:R-:W-:-:S13]  /*64a0*/  ISETP.NE.AND P0, PT, R0, 0x7, PT ;  /* 0x000000070000780c */ /* 0x000fda0003f05270 */
[----:B------:R-:W-:Y:S05]  /*64b0*/  @!P0 BRA `(.L_x_3176) ;  /* 0x0000000000308947 */ /* 0x000fea0003800000 */
[----:B------:R-:W-:-:S13]  /*64c0*/  ISETP.NE.AND P0, PT, R0, 0x8, PT ;  /* 0x000000080000780c */ /* 0x000fda0003f05270 */
[----:B------:R-:W-:Y:S05]  /*64d0*/  @!P0 BRA `(.L_x_3177) ;  /* 0x00000000001c8947 */ /* 0x000fea0003800000 */
[----:B------:R-:W-:-:S13]  /*64e0*/  ISETP.NE.AND P0, PT, R0, 0x9, PT ;  /* 0x000000090000780c */ /* 0x000fda0003f05270 */
[----:B------:R-:W-:Y:S05]  /*64f0*/  @P0 BRA `(.L_x_3171) ;  /* 0x0000000800840947 */ /* 0x000fea0003800000 */
[--C-:B------:R-:W-:Y:S02]  /*6500*/  HADD2.F32 R4, -RZ, R6.reuse.H0_H0 ;  /* 0x20000006ff047230 */ /* 0x100fe40000004100 */
[----:B------:R-:W-:Y:S02]  /*6510*/  HADD2.F32 R5, -RZ, R6.H1_H1 ;  /* 0x30000006ff057230 */ /* 0x000fe40000004100 */
[----:B------:R-:W-:-:S03]  /*6520*/  IMAD.MOV.U32 R19, RZ, RZ, R23 ;  /* 0x000000ffff137224 */ /* 0x000fc600078e0017 */
[----:B------:R0:W-:Y:S01]  /*6530*/  STG.E.64 desc[UR36][R2.64], R4 ;  /* 0x0000000402007986 */ /* 0x0001e2000c101b24 */
[----:B------:R-:W-:Y:S05]  /*6540*/  BRA `(.L_x_3166) ;  /* 0x0000000c00207947 */ /* 0x000fea0003800000 */
.L_x_3177:
[----:B------:R0:W-:Y:S01]  /*6550*/  STG.E desc[UR36][R2.64], R6 ;  /* 0x0000000602007986 */ /* 0x0001e2000c101924 */
[----:B------:R-:W-:Y:S01]  /*6560*/  IMAD.MOV.U32 R19, RZ, RZ, R23 ;  /* 0x000000ffff137224 */ /* 0x000fe200078e0017 */
[----:B------:R-:W-:Y:S06]  /*6570*/  BRA `(.L_x_3166) ;  /* 0x0000000c00147947 */ /* 0x000fec0003800000 */
.L_x_3176:
[----:B------:R-:W-:Y:S02]  /*6580*/  HADD2.F32 R4, -RZ, R6.H0_H0 ;  /* 0x20000006ff047230 */ /* 0x000fe40000004100 */
[----:B------:R-:W-:-:S03]  /*6590*/  IMAD.MOV.U32 R19, RZ, RZ, R23 ;  /* 0x000000ffff137224 */ /* 0x000fc600078e0017 */
[----:B------:R-:W-:-:S06]  /*65a0*/  FMUL.FTZ R4, R4, 1 ;  /* 0x3f80000004047820 */ /* 0x000fcc0000410000 */
[----:B------:R-:W0:Y:S02]  /*65b0*/  F2F.F64.F32 R4, R4 ;  /* 0x0000000400047310 */ /* 0x000e240000201800 */
[----:B0-----:R0:W-:Y:S01]  /*65c0*/  STG.E.64 desc[UR36][R2.64], R4 ;  /* 0x0000000402007986 */ /* 0x0011e2000c101b24 */
[----:B------:R-:W-:Y:S05]  /*65d0*/  BRA `(.L_x_3166) ;  /* 0x0000000800fc7947 */ /* 0x000fea0003800000 */
.L_x_3167:
        /* <DEDUP_REMOVED lines=10> */
[----:B------:R-:W-:-:S13]  /*6680*/  FSETP.NEU.FTZ.AND P0, PT, R0, RZ, PT ;  /* 0x000000ff0000720b */ /* 0x000fda0003f1d000 */
[----:B------:R-:W-:-:S05]  /*6690*/  @!P0 HADD2.F32 R6, -RZ, R6.H1_H1 ;  /* 0x30000006ff068230 */ /* 0x000fca0000004100 */
[----:B------:R-:W-:-:S04]  /*66a0*/  FSETP.NEU.OR P0, PT, R6, RZ, P0 ;  /* 0x000000ff0600720b */ /* 0x000fc8000070d400 */
[----:B------:R-:W-:-:S05]  /*66b0*/  SEL R5, RZ, 0x1, !P0 ;  /* 0x00000001ff057807 */ /* 0x000fca0004000000 */
[----:B------:R0:W-:Y:S01]  /*66c0*/  STG.E.U8 desc[UR36][R2.64], R5 ;  /* 0x0000000502007986 */ /* 0x0001e2000c101124 */
[----:B------:R-:W-:Y:S05]  /*66d0*/  BRA `(.L_x_3166) ;  /* 0x0000000800bc7947 */ /* 0x000fea0003800000 */
.L_x_3180:
[--C-:B------:R-:W-:Y:S02]  /*66e0*/  HADD2.F32 R0, -RZ, R6.reuse.H0_H0 ;  /* 0x20000006ff007230 */ /* 0x100fe40000004100 */
[----:B------:R-:W-:Y:S02]  /*66f0*/  HADD2.F32 R6, -RZ, R6.H1_H1 ;  /* 0x30000006ff067230 */ /* 0x000fe40000004100 */
[----:B------:R-:W-:Y:S02]  /*6700*/  IMAD.MOV.U32 R19, RZ, RZ, R23 ;  /* 0x000000ffff137224 */ /* 0x000fe400078e0017 */
[----:B------:R-:W-:Y:S01]  /*6710*/  FMUL.FTZ R0, R0, 1 ;  /* 0x3f80000000007820 */ /* 0x000fe20000410000 */
[----:B------:R-:W-:-:S03]  /*6720*/  FMUL.FTZ R6, R6, 1 ;  /* 0x3f80000006067820 */ /* 0x000fc60000410000 */
        /* <DEDUP_REMOVED lines=8> */
.L_x_3179:
        /* <DEDUP_REMOVED lines=19> */
.L_x_3184:
[----:B------:R-:W-:Y:S05]  /*68e0*/  BSYNC.RECONVERGENT B0 ;  /* 0x0000000000007941 */ /* 0x000fea0003800200 */
.L_x_3183:
[----:B------:R-:W-:Y:S01]  /*68f0*/  LOP3.LUT R5, R0, 0x80, R5, 0xf8, !PT ;  /* 0x0000008000057812 */ /* 0x000fe200078ef805 */
[----:B------:R-:W-:-:S04]  /*6900*/  IMAD.MOV.U32 R19, RZ, RZ, R23 ;  /* 0x000000ffff137224 */ /* 0x000fc800078e0017 */
[----:B------:R0:W-:Y:S01]  /*6910*/  STG.E.U8 desc[UR36][R2.64], R5 ;  /* 0x0000000502007986 */ /* 0x0001e2000c101124 */
[----:B------:R-:W-:Y:S05]  /*6920*/  BRA `(.L_x_3166) ;  /* 0x0000000800287947 */ /* 0x000fea0003800000 */
.L_x_3182:
        /* <DEDUP_REMOVED lines=15> */
.L_x_3186:
[----:B------:R-:W-:Y:S05]  /*6a20*/  BSYNC.RECONVERGENT B0 ;  /* 0x0000000000007941 */ /* 0x000fea0003800200 */
.L_x_3185:
[----:B------:R-:W-:Y:S01]  /*6a30*/  LOP3.LUT R5, R0, 0x80, R5, 0xf8, !PT ;  /* 0x0000008000057812 */ /* 0x000fe200078ef805 */
[----:B------:R-:W-:-:S04]  /*6a40*/  IMAD.MOV.U32 R19, RZ, RZ, R23 ;  /* 0x000000ffff137224 */ /* 0x000fc800078e0017 */
[----:B------:R0:W-:Y:S01]  /*6a50*/  STG.E.U8 desc[UR36][R2.64], R5 ;  /* 0x0000000502007986 */ /* 0x0001e2000c101124 */
[----:B------:R-:W-:Y:S05]  /*6a60*/  BRA `(.L_x_3166) ;  /* 0x0000000400d87947 */ /* 0x000fea0003800000 */
.L_x_3181:
[----:B------:R-:W-:Y:S02]  /*6a70*/  HADD2.F32 R0, -RZ, R6.H0_H0 ;  /* 0x20000006ff007230 */ /* 0x000fe40000004100 */
[----:B------:R-:W-:-:S03]  /*6a80*/  IMAD.MOV.U32 R19, RZ, RZ, R23 ;  /* 0x000000ffff137224 */ /* 0x000fc600078e0017 */
[----:B------:R-:W-:-:S05]  /*6a90*/  F2FP.BF16.F32.PACK_AB R0, RZ, R0 ;  /* 0x00000000ff00723e */ /* 0x000fca00000010ff */
[----:B------:R0:W-:Y:S01]  /*6aa0*/  STG.E.U16 desc[UR36][R2.64], R0 ;  /* 0x0000000002007986 */ /* 0x0001e2000c101524 */
[----:B------:R-:W-:Y:S05]  /*6ab0*/  BRA `(.L_x_3166) ;  /* 0x0000000400c47947 */ /* 0x000fea0003800000 */
.L_x_3178:
        /* <DEDUP_REMOVED lines=13> */
.L_x_3189:
        /* <DEDUP_REMOVED lines=13> */
.L_x_3192:
[----:B------:R-:W-:-:S04]  /*6c60*/  SHF.R.U32.HI R0, RZ, 0x14, R5 ;  /* 0x00000014ff007819 */ /* 0x000fc80000011605 */
[----:B------:R-:W-:-:S04]  /*6c70*/  LOP3.LUT R0, R0, 0x1, RZ, 0xc0, !PT ;  /* 0x0000000100007812 */ /* 0x000fc800078ec0ff */
[----:B------:R-:W-:-:S04]  /*6c80*/  IADD3 R0, PT, PT, R5, 0x487ffff, R0 ;  /* 0x0487ffff05007810 */ /* 0x000fc80007ffe000 */
[----:B------:R-:W-:-:S04]  /*6c90*/  SHF.R.U32.HI R0, RZ, 0x14, R0 ;  /* 0x00000014ff007819 */ /* 0x000fc80000011600 */
[----:B------:R-:W-:-:S07]  /*6ca0*/  LOP3.LUT R4, R0, 0xff, RZ, 0xc0, !PT ;  /* 0x000000ff00047812 */ /* 0x000fce00078ec0ff */
.L_x_3193:
[----:B------:R-:W-:-:S04]  /*6cb0*/  SHF.R.U32.HI R5, RZ, 0x18, R5 ;  /* 0x00000018ff057819 */ /* 0x000fc80000011605 */
[----:B------:R-:W-:-:S04]  /*6cc0*/  LOP3.LUT R4, R4, 0x80, R5, 0xf8, !PT ;  /* 0x0000008004047812 */ /* 0x000fc800078ef805 */
[----:B------:R-:W-:-:S07]  /*6cd0*/  PRMT R0, R4, 0x7610, R0 ;  /* 0x0000761004007816 */ /* 0x000fce0000000000 */
.L_x_3191:
[----:B------:R-:W-:Y:S05]  /*6ce0*/  BSYNC.RECONVERGENT B0 ;  /* 0x0000000000007941 */ /* 0x000fea0003800200 */
.L_x_3190:
[----:B------:R0:W-:Y:S01]  /*6cf0*/  STG.E.U8 desc[UR36][R2.64], R0 ;  /* 0x0000000002007986 */ /* 0x0001e2000c101124 */
[----:B------:R-:W-:Y:S01]  /*6d00*/  IMAD.MOV.U32 R19, RZ, RZ, R23 ;  /* 0x000000ffff137224 */ /* 0x000fe200078e0017 */
[----:B------:R-:W-:Y:S06]  /*6d10*/  BRA `(.L_x_3166) ;  /* 0x00000004002c7947 */ /* 0x000fec0003800000 */
.L_x_3188:
        /* <DEDUP_REMOVED lines=13> */
.L_x_3196:
[----:B------:R-:W-:-:S04]  /*6df0*/  SHF.R.U32.HI R0, RZ, 0x15, R5 ;  /* 0x00000015ff007819 */ /* 0x000fc80000011605 */
[----:B------:R-:W-:-:S04]  /*6e00*/  LOP3.LUT R0, R0, 0x1, RZ, 0xc0, !PT ;  /* 0x0000000100007812 */ /* 0x000fc800078ec0ff */
[----:B------:R-:W-:-:S04]  /*6e10*/  IADD3 R0, PT, PT, R5, 0x88fffff, R0 ;  /* 0x088fffff05007810 */ /* 0x000fc80007ffe000 */
[----:B------:R-:W-:-:S04]  /*6e20*/  SHF.R.U32.HI R0, RZ, 0x15, R0 ;  /* 0x00000015ff007819 */ /* 0x000fc80000011600 */
[----:B------:R-:W-:-:S07]  /*6e30*/  LOP3.LUT R4, R0, 0xff, RZ, 0xc0, !PT ;  /* 0x000000ff00047812 */ /* 0x000fce00078ec0ff */
.L_x_3197:
[----:B------:R-:W-:-:S04]  /*6e40*/  SHF.R.U32.HI R5, RZ, 0x18, R5 ;  /* 0x00000018ff057819 */ /* 0x000fc80000011605 */
[----:B------:R-:W-:-:S04]  /*6e50*/  LOP3.LUT R4, R4, 0x80, R5, 0xf8, !PT ;  /* 0x0000008004047812 */ /* 0x000fc800078ef805 */
[----:B------:R-:W-:-:S07]  /*6e60*/  PRMT R0, R4, 0x7610, R0 ;  /* 0x0000761004007816 */ /* 0x000fce0000000000 */
.L_x_3195:
[----:B------:R-:W-:Y:S05]  /*6e70*/  BSYNC.RECONVERGENT B0 ;  /* 0x0000000000007941 */ /* 0x000fea0003800200 */
.L_x_3194:
[----:B------:R0:W-:Y:S01]  /*6e80*/  STG.E.U8 desc[UR36][R2.64], R0 ;  /* 0x0000000002007986 */ /* 0x0001e2000c101124 */
[----:B------:R-:W-:Y:S01]  /*6e90*/  IMAD.MOV.U32 R19, RZ, RZ, R23 ;  /* 0x000000ffff137224 */ /* 0x000fe200078e0017 */
[----:B------:R-:W-:Y:S06]  /*6ea0*/  BRA `(.L_x_3166) ;  /* 0x0000000000c87947 */ /* 0x000fec0003800000 */
.L_x_3187:
[----:B------:R-:W-:-:S13]  /*6eb0*/  ISETP.NE.AND P0, PT, R0, 0x1c, PT ;  /* 0x0000001c0000780c */ /* 0x000fda0003f05270 */
[----:B------:R-:W-:Y:S05]  /*6ec0*/  @!P0 BRA `(.L_x_3198) ;  /* 0x0000000000b08947 */ /* 0x000fea0003800000 */
[----:B------:R-:W-:-:S13]  /*6ed0*/  ISETP.NE.AND P0, PT, R0, 0x1d, PT ;  /* 0x0000001d0000780c */ /* 0x000fda0003f05270 */
[----:B------:R-:W-:Y:S05]  /*6ee0*/  @!P0 BRA `(.L_x_3199) ;  /* 0x0000000000948947 */ /* 0x000fea0003800000 */
[----:B------:R-:W-:-:S13]  /*6ef0*/  ISETP.NE.AND P0, PT, R0, 0x2c, PT ;  /* 0x0000002c0000780c */ /* 0x000fda0003f05270 */
[----:B------:R-:W-:Y:S05]  /*6f00*/  @!P0 BRA `(.L_x_3200) ;  /* 0x0000000000488947 */ /* 0x000fea0003800000 */
.L_x_3171:
        /* <DEDUP_REMOVED lines=16> */
.L_x_3201:
[----:B------:R-:W-:Y:S01]  /*7010*/  IMAD.MOV.U32 R19, RZ, RZ, R23 ;  /* 0x000000ffff137224 */ /* 0x000fe200078e0017 */
[----:B------:R-:W-:Y:S06]  /*7020*/  BRA `(.L_x_3166) ;  /* 0x0000000000687947 */ /* 0x000fec0003800000 */
.L_x_3200:
        /* <DEDUP_REMOVED lines=17> */
.L_x_3199:
[----:B------:R-:W-:Y:S02]  /*7140*/  HADD2.F32 R4, -RZ, R6.H0_H0 ;  /* 0x20000006ff047230 */ /* 0x000fe40000004100 */
[----:B------:R-:W-:-:S04]  /*7150*/  IMAD.MOV.U32 R19, RZ, RZ, R23 ;  /* 0x000000ffff137224 */ /* 0x000fc800078e0017 */
[----:B------:R-:W0:Y:S02]  /*7160*/  F2I.U64.TRUNC R4, R4 ;  /* 0x0000000400047311 */ /* 0x000e24000020d800 */
[----:B0-----:R0:W-:Y:S01]  /*7170*/  STG.E.64 desc[UR36][R2.64], R4 ;  /* 0x0000000402007986 */ /* 0x0011e2000c101b24 */
[----:B------:R-:W-:Y:S05]  /*7180*/  BRA `(.L_x_3166) ;  /* 0x0000000000107947 */ /* 0x000fea0003800000 */
.L_x_3198:
[----:B------:R-:W-:Y:S02]  /*7190*/  HADD2.F32 R6, -RZ, R6.H0_H0 ;  /* 0x20000006ff067230 */ /* 0x000fe40000004100 */
[----:B------:R-:W-:Y:S02]  /*71a0*/  IMAD.MOV.U32 R19, RZ, RZ, R23 ;  /* 0x000000ffff137224 */ /* 0x000fe400078e0017 */
[----:B------:R-:W0:Y:S02]  /*71b0*/  F2I.FTZ.U32.TRUNC.NTZ R5, R6 ;  /* 0x0000000600057305 */ /* 0x000e24000021f000 */
[----:B0-----:R0:W-:Y:S03]  /*71c0*/  STG.E desc[UR36][R2.64], R5 ;  /* 0x0000000502007986 */ /* 0x0011e6000c101924 */
.L_x_3166:
[----:B------:R-:W-:Y:S05]  /*71d0*/  BSYNC.RECONVERGENT B6 ;  /* 0x0000000000067941 */ /* 0x000fea0003800200 */
.L_x_3165:
        /* <DEDUP_REMOVED lines=25> */
.L_x_3207:
[----:B------:R-:W-:-:S06]  /*7370*/  HADD2.F32 R5, -RZ, R25.H0_H0 ;  /* 0x20000019ff057230 */ /* 0x000fcc0000004100 */
[----:B------:R-:W0:Y:S02]  /*7380*/  F2I.S64.TRUNC R4, R5 ;  /* 0x0000000500047311 */ /* 0x000e24000020d900 */
[----:B0-----:R0:W-:Y:S01]  /*7390*/  STG.E.U8 desc[UR36][R2.64], R4 ;  /* 0x0000000402007986 */ /* 0x0011e2000c101124 */
[----:B------:R-:W-:Y:S05]  /*73a0*/  BRA `(.L_x_3209) ;  /* 0x0000000c00807947 */ /* 0x000fea0003800000 */
.L_x_3206:
        /* <DEDUP_REMOVED lines=10> */
.L_x_3211:
[----:B------:R-:W-:-:S06]  /*7450*/  HADD2.F32 R25, -RZ, R25.H0_H0 ;  /* 0x20000019ff197230 */ /* 0x000fcc0000004100 */
[----:B------:R-:W0:Y:S02]  /*7460*/  F2I.FTZ.TRUNC.NTZ R25, R25 ;  /* 0x0000001900197305 */ /* 0x000e24000021f100 */
[----:B0-----:R3:W-:Y:S01]  /*7470*/  STG.E desc[UR36][R2.64], R25 ;  /* 0x0000001902007986 */ /* 0x0017e2000c101924 */
[----:B------:R-:W-:Y:S05]  /*7480*/  BRA `(.L_x_3209) ;  /* 0x0000000c00487947 */ /* 0x000fea0003800000 */
.L_x_3210:
[----:B------:R-:W-:-:S06]  /*7490*/  HADD2.F32 R25, -RZ, R25.H0_H0 ;  /* 0x20000019ff197230 */ /* 0x000fcc0000004100 */
[----:B------:R-:W0:Y:S02]  /*74a0*/  F2I.FTZ.TRUNC.NTZ R25, R25 ;  /* 0x0000001900197305 */ /* 0x000e24000021f100 */
[----:B0-----:R2:W-:Y:S01]  /*74b0*/  STG.E.U16 desc[UR36][R2.64], R25 ;  /* 0x0000001902007986 */ /* 0x0015e2000c101524 */
[----:B------:R-:W-:Y:S05]  /*74c0*/  BRA `(.L_x_3209) ;  /* 0x0000000c00387947 */ /* 0x000fea0003800000 */
.L_x_3205:
        /* <DEDUP_REMOVED lines=9> */
.L_x_3213:
[----:B------:R0:W-:Y:S01]  /*7560*/  STG.E.U16 desc[UR36][R2.64], R25 ;  /* 0x0000001902007986 */ /* 0x0001e2000c101524 */
[----:B------:R-:W-:Y:S05]  /*7570*/  BRA `(.L_x_3209) ;  /* 0x0000000c000c7947 */ /* 0x000fea0003800000 */
.L_x_3212:
[----:B------:R-:W-:-:S13]  /*7580*/  ISETP.NE.AND P0, PT, R0, 0x7, PT ;  /* 0x000000070000780c */ /* 0x000fda0003f05270 */
[----:B------:R-:W-:Y:S05]  /*7590*/  @!P0 BRA `(.L_x_3214) ;  /* 0x0000000000288947 */ /* 0x000fea0003800000 */
[----:B------:R-:W-:-:S13]  /*75a0*/  ISETP.NE.AND P0, PT, R0, 0x8, PT ;  /* 0x000000080000780c */ /* 0x000fda0003f05270 */
[----:B------:R-:W-:Y:S05]  /*75b0*/  @!P0 BRA `(.L_x_3215) ;  /* 0x0000000000188947 */ /* 0x000fea0003800000 */
[----:B------:R-:W-:-:S13]  /*75c0*/  ISETP.NE.AND P0, PT, R0, 0x9, PT ;  /* 0x000000090000780c */ /* 0x000fda0003f05270 */
[----:B------:R-:W-:Y:S05]  /*75d0*/  @P0 BRA `(.L_x_3208) ;  /* 0x0000000800100947 */ /* 0x000fea0003800000 */
[--C-:B------:R-:W-:Y:S02]  /*75e0*/  HADD2.F32 R4, -RZ, R25.reuse.H0_H0 ;  /* 0x20000019ff047230 */ /* 0x100fe40000004100 */
[----:B------:R-:W-:-:S05]  /*75f0*/  HADD2.F32 R5, -RZ, R25.H1_H1 ;  /* 0x30000019ff057230 */ /* 0x000fca0000004100 */
[----:B------:R0:W-:Y:S01]  /*7600*/  STG.E.64 desc[UR36][R2.64], R4 ;  /* 0x0000000402007986 */ /* 0x0001e2000c101b24 */
[----:B------:R-:W-:Y:S05]  /*7610*/  BRA `(.L_x_3209) ;  /* 0x0000000800e47947 */ /* 0x000fea0003800000 */
.L_x_3215:
[----:B------:R0:W-:Y:S01]  /*7620*/  STG.E desc[UR36][R2.64], R25 ;  /* 0x0000001902007986 */ /* 0x0001e2000c101924 */
[----:B------:R-:W-:Y:S05]  /*7630*/  BRA `(.L_x_3209) ;  /* 0x0000000800dc7947 */ /* 0x000fea0003800000 */
.L_x_3214:
[----:B------:R-:W-:-:S05]  /*7640*/  HADD2.F32 R4, -RZ, R25.H0_H0 ;  /* 0x20000019ff047230 */ /* 0x000fca0000004100 */
[----:B------:R-:W-:-:S06]  /*7650*/  FMUL.FTZ R4, R4, 1 ;  /* 0x3f80000004047820 */ /* 0x000fcc0000410000 */
[----:B------:R-:W0:Y:S02]  /*7660*/  F2F.F64.F32 R4, R4 ;  /* 0x0000000400047310 */ /* 0x000e240000201800 */
[----:B0-----:R0:W-:Y:S01]  /*7670*/  STG.E.64 desc[UR36][R2.64], R4 ;  /* 0x0000000402007986 */ /* 0x0011e2000c101b24 */
[----:B------:R-:W-:Y:S05]  /*7680*/  BRA `(.L_x_3209) ;  /* 0x0000000800c87947 */ /* 0x000fea0003800000 */
.L_x_3204:
        /* <DEDUP_REMOVED lines=14> */
.L_x_3219:
        /* <DEDUP_REMOVED lines=18> */
.L_x_3222:
[----:B------:R-:W-:-:S04]  /*7890*/  SHF.R.U32.HI R5, RZ, 0x18, R5 ;  /* 0x00000018ff057819 */ /* 0x000fc80000011605 */
[----:B------:R-:W-:-:S07]  /*78a0*/  LOP3.LUT R0, R0, 0x80, R5, 0xf8, !PT ;  /* 0x0000008000007812 */ /* 0x000fce00078ef805 */
.L_x_3221:
[----:B------:R-:W-:Y:S05]  /*78b0*/  BSYNC.RECONVERGENT B0 ;  /* 0x0000000000007941 */ /* 0x000fea0003800200 */
.L_x_3220:
[----:B------:R0:W-:Y:S01]  /*78c0*/  STG.E.U8 desc[UR36][R2.64], R0 ;  /* 0x0000000002007986 */ /* 0x0001e2000c101124 */
[----:B------:R-:W-:Y:S05]  /*78d0*/  BRA `(.L_x_3209) ;  /* 0x0000000800347947 */ /* 0x000fea0003800000 */
.L_x_3218:
        /* <DEDUP_REMOVED lines=18> */
.L_x_3225:
[----:B------:R-:W-:-:S04]  /*7a00*/  SHF.R.U32.HI R5, RZ, 0x18, R5 ;  /* 0x00000018ff057819 */ /* 0x000fc80000011605 */
[----:B------:R-:W-:-:S07]  /*7a10*/  LOP3.LUT R0, R0, 0x80, R5, 0xf8, !PT ;  /* 0x0000008000007812 */ /* 0x000fce00078ef805 */
.L_x_3224:
[----:B------:R-:W-:Y:S05]  /*7a20*/  BSYNC.RECONVERGENT B0 ;  /* 0x0000000000007941 */ /* 0x000fea0003800200 */
.L_x_3223:
[----:B------:R0:W-:Y:S01]  /*7a30*/  STG.E.U8 desc[UR36][R2.64], R0 ;  /* 0x0000000002007986 */ /* 0x0001e2000c101124 */
[----:B------:R-:W-:Y:S05]  /*7a40*/  BRA `(.L_x_3209) ;  /* 0x0000000400d87947 */ /* 0x000fea0003800000 */
.L_x_3217:
        /* <DEDUP_REMOVED lines=22> */
.L_x_3227:
[----:B------:R-:W-:-:S06]  /*7bb0*/  HADD2.F32 R4, -RZ, R25.H0_H0 ;  /* 0x20000019ff047230 */ /* 0x000fcc0000004100 */
[----:B------:R-:W0:Y:S02]  /*7bc0*/  F2I.U64.TRUNC R4, R4 ;  /* 0x0000000400047311 */ /* 0x000e24000020d800 */
[----:B0-----:R0:W-:Y:S01]  /*7bd0*/  STG.E.64 desc[UR36][R2.64], R4 ;  /* 0x0000000402007986 */ /* 0x0011e2000c101b24 */
[----:B------:R-:W-:Y:S05]  /*7be0*/  BRA `(.L_x_3209) ;  /* 0x0000000400707947 */ /* 0x000fea0003800000 */
.L_x_3226:
[----:B------:R-:W-:-:S06]  /*7bf0*/  HADD2.F32 R25, -RZ, R25.H0_H0 ;  /* 0x20000019ff197230 */ /* 0x000fcc0000004100 */
[----:B------:R-:W0:Y:S02]  /*7c00*/  F2I.FTZ.U32.TRUNC.NTZ R25, R25 ;  /* 0x0000001900197305 */ /* 0x000e24000021f000 */
[----:B0-----:R0:W-:Y:S01]  /*7c10*/  STG.E desc[UR36][R2.64], R25 ;  /* 0x0000001902007986 */ /* 0x0011e2000c101924 */
[----:B------:R-:W-:Y:S05]  /*7c20*/  BRA `(.L_x_3209) ;  /* 0x0000000400607947 */ /* 0x000fea0003800000 */
.L_x_3216:
[----:B------:R-:W-:-:S13]  /*7c30*/  ISETP.GT.AND P0, PT, R0, 0xe, PT ;  /* 0x0000000e0000780c */ /* 0x000fda0003f04270 */
[----:B------:R-:W-:Y:S05]  /*7c40*/  @P0 BRA `(.L_x_3228) ;  /* 0x00000000005c0947 */ /* 0x000fea0003800000 */
[----:B------:R-:W-:-:S13]  /*7c50*/  ISETP.NE.AND P0, PT, R0, 0xa, PT ;  /* 0x0000000a0000780c */ /* 0x000fda0003f05270 */
[----:B------:R-:W-:Y:S05]  /*7c60*/  @!P0 BRA `(.L_x_3229) ;  /* 0x0000000000248947 */ /* 0x000fea0003800000 */
[----:B------:R-:W-:-:S13]  /*7c70*/  ISETP.NE.AND P0, PT, R0, 0xb, PT ;  /* 0x0000000b0000780c */ /* 0x000fda0003f05270 */
[----:B------:R-:W-:Y:S05]  /*7c80*/  @P0 BRA `(.L_x_3208) ;  /* 0x0000000000640947 */ /* 0x000fea0003800000 */
[----:B------:R-:W-:-:S05]  /*7c90*/  HADD2.F32 R0, -RZ, R25.H0_H0 ;  /* 0x20000019ff007230 */ /* 0x000fca0000004100 */
[----:B------:R-:W-:-:S13]  /*7ca0*/  FSETP.NEU.FTZ.AND P0, PT, R0, RZ, PT ;  /* 0x000000ff0000720b */ /* 0x000fda0003f1d000 */
[----:B------:R-:W-:-:S05]  /*7cb0*/  @!P0 HADD2.F32 R25, -RZ, R25.H1_H1 ;  /* 0x30000019ff198230 */ /* 0x000fca0000004100 */
[----:B------:R-:W-:-:S04]  /*7cc0*/  FSETP.NEU.OR P0, PT, R25, RZ, P0 ;  /* 0x000000ff1900720b */ /* 0x000fc8000070d400 */
[----:B------:R-:W-:-:S05]  /*7cd0*/  SEL R5, RZ, 0x1, !P0 ;  /* 0x00000001ff057807 */ /* 0x000fca0004000000 */
[----:B------:R0:W-:Y:S01]  /*7ce0*/  STG.E.U8 desc[UR36][R2.64], R5 ;  /* 0x0000000502007986 */ /* 0x0001e2000c101124 */
[----:B------:R-:W-:Y:S05]  /*7cf0*/  BRA `(.L_x_3209) ;  /* 0x00000004002c7947 */ /* 0x000fea0003800000 */
.L_x_3229:
        /* <DEDUP_REMOVED lines=12> */
.L_x_3228:
[----:B------:R-:W-:-:S13]  /*7dc0*/  ISETP.NE.AND P0, PT, R0, 0xf, PT ;  /* 0x0000000f0000780c */ /* 0x000fda0003f05270 */
[----:B------:R-:W-:Y:S05]  /*7dd0*/  @!P0 BRA `(.L_x_3230) ;  /* 0x0000000000e88947 */ /* 0x000fea0003800000 */
[----:B------:R-:W-:-:S13]  /*7de0*/  ISETP.NE.AND P0, PT, R0, 0x17, PT ;  /* 0x000000170000780c */ /* 0x000fda0003f05270 */
[----:B------:R-:W-:Y:S05]  /*7df0*/  @!P0 BRA `(.L_x_3231) ;  /* 0x0000000000908947 */ /* 0x000fea0003800000 */
[----:B------:R-:W-:-:S13]  /*7e00*/  ISETP.NE.AND P0, PT, R0, 0x18, PT ;  /* 0x000000180000780c */ /* 0x000fda0003f05270 */
[----:B------:R-:W-:Y:S05]  /*7e10*/  @!P0 BRA `(.L_x_3232) ;  /* 0x0000000000448947 */ /* 0x000fea0003800000 */
.L_x_3208:
        /* <DEDUP_REMOVED lines=16> */
.L_x_3233:
[----:B------:R-:W-:Y:S05]  /*7f20*/  BRA `(.L_x_3209) ;  /* 0x0000000000a07947 */ /* 0x000fea0003800000 */
.L_x_3232:
        /* <DEDUP_REMOVED lines=13> */
.L_x_3235:
[----:B------:R-:W-:Y:S05]  /*8000*/  BSYNC.RECONVERGENT B0 ;  /* 0x0000000000007941 */ /* 0x000fea0003800200 */
.L_x_3234:
[----:B------:R-:W-:-:S05]  /*8010*/  LOP3.LUT R5, R0, 0x80, R5, 0xf8, !PT ;  /* 0x0000008000057812 */ /* 0x000fca00078ef805 */
[----:B------:R0:W-:Y:S01]  /*8020*/  STG.E.U8 desc[UR36][R2.64], R5 ;  /* 0x0000000502007986 */ /* 0x0001e2000c101124 */
[----:B------:R-:W-:Y:S05]  /*8030*/  BRA `(.L_x_3209) ;  /* 0x00000000005c7947 */ /* 0x000fea0003800000 */
.L_x_3231:
        /* <DEDUP_REMOVED lines=12> */
.L_x_3237:
[----:B------:R-:W-:Y:S01]  /*8100*/  IMAD.MOV.U32 R0, RZ, RZ, 0x7f ;  /* 0x0000007fff007424 */ /* 0x000fe200078e00ff */
[----:B------:R-:W-:-:S04]  /*8110*/  ISETP.GT.U32.AND P0, PT, R4, 0x7f800000, PT ;  /* 0x7f8000000400780c */ /* 0x000fc80003f04070 */
[----:B------:R-:W-:-:S09]  /*8120*/  SEL R0, R0, 0x7c, P0 ;  /* 0x0000007c00007807 */ /* 0x000fd20000000000 */
.L_x_3238:
[----:B------:R-:W-:Y:S05]  /*8130*/  BSYNC.RECONVERGENT B0 ;  /* 0x0000000000007941 */ /* 0x000fea0003800200 */
.L_x_3236:
[----:B------:R-:W-:-:S04]  /*8140*/  SHF.R.U32.HI R5, RZ, 0x18, R5 ;  /* 0x00000018ff057819 */ /* 0x000fc80000011605 */
[----:B------:R-:W-:-:S05]  /*8150*/  LOP3.LUT R5, R0, 0x80, R5, 0xf8, !PT ;  /* 0x0000008000057812 */ /* 0x000fca00078ef805 */
[----:B------:R0:W-:Y:S01]  /*8160*/  STG.E.U8 desc[UR36][R2.64], R5 ;  /* 0x0000000502007986 */ /* 0x0001e2000c101124 */
[----:B------:R-:W-:Y:S05]  /*8170*/  BRA `(.L_x_3209) ;  /* 0x00000000000c7947 */ /* 0x000fea0003800000 */
.L_x_3230:
[----:B------:R-:W-:-:S05]  /*8180*/  HADD2.F32 R0, -RZ, R25.H0_H0 ;  /* 0x20000019ff007230 */ /* 0x000fca0000004100 */
[----:B------:R-:W-:-:S05]  /*8190*/  F2FP.BF16.F32.PACK_AB R0, RZ, R0 ;  /* 0x00000000ff00723e */ /* 0x000fca00000010ff */
[----:B------:R0:W-:Y:S02]  /*81a0*/  STG.E.U16 desc[UR36][R2.64], R0 ;  /* 0x0000000002007986 */ /* 0x0001e4000c101524 */
.L_x_3209:
        /* <DEDUP_REMOVED lines=25> */
.L_x_3242:
[----:B------:R-:W-:-:S06]  /*8340*/  HADD2.F32 R5, -RZ, R24.H0_H0 ;  /* 0x20000018ff057230 */ /* 0x000fcc0000004100 */
[----:B------:R-:W0:Y:S02]  /*8350*/  F2I.S64.TRUNC R4, R5 ;  /* 0x0000000500047311 */ /* 0x000e24000020d900 */
[----:B0-----:R0:W-:Y:S01]  /*8360*/  STG.E.U8 desc[UR36][R2.64], R4 ;  /* 0x0000000402007986 */ /* 0x0011e2000c101124 */
[----:B------:R-:W-:Y:S05]  /*8370*/  BRA `(.L_x_3244) ;  /* 0x0000000c00807947 */ /* 0x000fea0003800000 */
.L_x_3241:
        /* <DEDUP_REMOVED lines=10> */
.L_x_3246:
[----:B------:R-:W-:-:S04]  /*8420*/  HADD2.F32 R24, -RZ, R24.H0_H0 ;  /* 0x20000018ff187230 */ /* 0x000fc80000004100 */
[----:B------:R-:W0:Y:S02]  /*8430*/  F2I.FTZ.TRUNC.NTZ R5, R24 ;  /* 0x0000001800057305 */ /* 0x000e24000021f100 */
[----:B0-----:R0:W-:Y:S01]  /*8440*/  STG.E desc[UR36][R2.64], R5 ;  /* 0x0000000502007986 */ /* 0x0011e2000c101924 */
[----:B------:R-:W-:Y:S05]  /*8450*/  BRA `(.L_x_3244) ;  /* 0x0000000c00487947 */ /* 0x000fea0003800000 */
.L_x_3245:
[----:B------:R-:W-:-:S04]  /*8460*/  HADD2.F32 R24, -RZ, R24.H0_H0 ;  /* 0x20000018ff187230 */ /* 0x000fc80000004100 */
[----:B------:R-:W0:Y:S02]  /*8470*/  F2I.FTZ.TRUNC.NTZ R5, R24 ;  /* 0x0000001800057305 */ /* 0x000e24000021f100 */
[----:B0-----:R0:W-:Y:S01]  /*8480*/  STG.E.U16 desc[UR36][R2.64], R5 ;  /* 0x0000000502007986 */ /* 0x0011e2000c101524 */
[----:B------:R-:W-:Y:S05]  /*8490*/  BRA `(.L_x_3244) ;  /* 0x0000000c00387947 */ /* 0x000fea0003800000 */
.L_x_3240:
        /* <DEDUP_REMOVED lines=9> */
.L_x_3248:
[----:B------:R0:W-:Y:S01]  /*8530*/  STG.E.U16 desc[UR36][R2.64], R24 ;  /* 0x0000001802007986 */ /* 0x0001e2000c101524 */
[----:B------:R-:W-:Y:S05]  /*8540*/  BRA `(.L_x_3244) ;  /* 0x0000000c000c7947 */ /* 0x000fea0003800000 */
.L_x_3247:
        /* <DEDUP_REMOVED lines=10> */
.L_x_3250:
[----:B------:R0:W-:Y:S01]  /*85f0*/  STG.E desc[UR36][R2.64], R24 ;  /* 0x0000001802007986 */ /* 0x0001e2000c101924 */
[----:B------:R-:W-:Y:S05]  /*8600*/  BRA `(.L_x_3244) ;  /* 0x0000000800dc7947 */ /* 0x000fea0003800000 */
.L_x_3249:
[----:B------:R-:W-:-:S05]  /*8610*/  HADD2.F32 R4, -RZ, R24.H0_H0 ;  /* 0x20000018ff047230 */ /* 0x000fca0000004100 */
[----:B------:R-:W-:-:S06]  /*8620*/  FMUL.FTZ R4, R4, 1 ;  /* 0x3f80000004047820 */ /* 0x000fcc0000410000 */
[----:B------:R-:W0:Y:S02]  /*8630*/  F2F.F64.F32 R4, R4 ;  /* 0x0000000400047310 */ /* 0x000e240000201800 */
[----:B0-----:R0:W-:Y:S01]  /*8640*/  STG.E.64 desc[UR36][R2.64], R4 ;  /* 0x0000000402007986 */ /* 0x0011e2000c101b24 */
[----:B------:R-:W-:Y:S05]  /*8650*/  BRA `(.L_x_3244) ;  /* 0x0000000800c87947 */ /* 0x000fea0003800000 */
.L_x_3239:
        /* <DEDUP_REMOVED lines=14> */
.L_x_3254:
        /* <DEDUP_REMOVED lines=18> */
.L_x_3257:
[----:B------:R-:W-:-:S04]  /*8860*/  SHF.R.U32.HI R5, RZ, 0x18, R5 ;  /* 0x00000018ff057819 */ /* 0x000fc80000011605 */
[----:B------:R-:W-:-:S07]  /*8870*/  LOP3.LUT R0, R0, 0x80, R5, 0xf8, !PT ;  /* 0x0000008000007812 */ /* 0x000fce00078ef805 */
.L_x_3256:
[----:B------:R-:W-:Y:S05]  /*8880*/  BSYNC.RECONVERGENT B0 ;  /* 0x0000000000007941 */ /* 0x000fea0003800200 */
.L_x_3255:
[----:B------:R0:W-:Y:S01]  /*8890*/  STG.E.U8 desc[UR36][R2.64], R0 ;  /* 0x0000000002007986 */ /* 0x0001e2000c101124 */
[----:B------:R-:W-:Y:S05]  /*88a0*/  BRA `(.L_x_3244) ;  /* 0x0000000800347947 */ /* 0x000fea0003800000 */
.L_x_3253:
        /* <DEDUP_REMOVED lines=18> */
.L_x_3260:
[----:B------:R-:W-:-:S04]  /*89d0*/  SHF.R.U32.HI R5, RZ, 0x18, R5 ;  /* 0x00000018ff057819 */ /* 0x000fc80000011605 */
[----:B------:R-:W-:-:S07]  /*89e0*/  LOP3.LUT R0, R0, 0x80, R5, 0xf8, !PT ;  /* 0x0000008000007812 */ /* 0x000fce00078ef805 */
.L_x_3259:
[----:B------:R-:W-:Y:S05]  /*89f0*/  BSYNC.RECONVERGENT B0 ;  /* 0x0000000000007941 */ /* 0x000fea0003800200 */
.L_x_3258:
[----:B------:R2:W-:Y:S01]  /*8a00*/  STG.E.U8 desc[UR36][R2.64], R0 ;  /* 0x0000000002007986 */ /* 0x0005e2000c101124 */
[----:B------:R-:W-:Y:S05]  /*8a10*/  BRA `(.L_x_3244) ;  /* 0x0000000400d87947 */ /* 0x000fea0003800000 */
.L_x_3252:
        /* <DEDUP_REMOVED lines=22> */
.L_x_3262:
[----:B------:R-:W-:-:S06]  /*8b80*/  HADD2.F32 R4, -RZ, R24.H0_H0 ;  /* 0x20000018ff047230 */ /* 0x000fcc0000004100 */
[----:B------:R-:W0:Y:S02]  /*8b90*/  F2I.U64.TRUNC R4, R4 ;  /* 0x0000000400047311 */ /* 0x000e24000020d800 */
[----:B0-----:R0:W-:Y:S01]  /*8ba0*/  STG.E.64 desc[UR36][R2.64], R4 ;  /* 0x0000000402007986 */ /* 0x0011e2000c101b24 */
[----:B------:R-:W-:Y:S05]  /*8bb0*/  BRA `(.L_x_3244) ;  /* 0x0000000400707947 */ /* 0x000fea0003800000 */
.L_x_3261:
[----:B------:R-:W-:-:S04]  /*8bc0*/  HADD2.F32 R24, -RZ, R24.H0_H0 ;  /* 0x20000018ff187230 */ /* 0x000fc80000004100 */
[----:B------:R-:W0:Y:S02]  /*8bd0*/  F2I.FTZ.U32.TRUNC.NTZ R5, R24 ;  /* 0x0000001800057305 */ /* 0x000e24000021f000 */
[----:B0-----:R3:W-:Y:S01]  /*8be0*/  STG.E desc[UR36][R2.64], R5 ;  /* 0x0000000502007986 */ /* 0x0017e2000c101924 */
[----:B------:R-:W-:Y:S05]  /*8bf0*/  BRA `(.L_x_3244) ;  /* 0x0000000400607947 */ /* 0x000fea0003800000 */
.L_x_3251:
        /* <DEDUP_REMOVED lines=13> */
.L_x_3264:
        /* <DEDUP_REMOVED lines=12> */
.L_x_3263:
[----:B------:R-:W-:-:S13]  /*8d90*/  ISETP.NE.AND P0, PT, R0, 0xf, PT ;  /* 0x0000000f0000780c */ /* 0x000fda0003f05270 */
[----:B------:R-:W-:Y:S05]  /*8da0*/  @!P0 BRA `(.L_x_3265) ;  /* 0x0000000000e88947 */ /* 0x000fea0003800000 */
[----:B------:R-:W-:-:S13]  /*8db0*/  ISETP.NE.AND P0, PT, R0, 0x17, PT ;  /* 0x000000170000780c */ /* 0x000fda0003f05270 */
[----:B------:R-:W-:Y:S05]  /*8dc0*/  @!P0 BRA `(.L_x_3266) ;  /* 0x0000000000908947 */ /* 0x000fea0003800000 */
[----:B------:R-:W-:-:S13]  /*8dd0*/  ISETP.NE.AND P0, PT, R0, 0x18, PT ;  /* 0x000000180000780c */ /* 0x000fda0003f05270 */
[----:B------:R-:W-:Y:S05]  /*8de0*/  @!P0 BRA `(.L_x_3267) ;  /* 0x0000000000448947 */ /* 0x000fea0003800000 */
.L_x_3243:
        /* <DEDUP_REMOVED lines=16> */
.L_x_3268:
[----:B------:R-:W-:Y:S05]  /*8ef0*/  BRA `(.L_x_3244) ;  /* 0x0000000000a07947 */ /* 0x000fea0003800000 */
.L_x_3267:
        /* <DEDUP_REMOVED lines=13> */
.L_x_3270:
[----:B------:R-:W-:Y:S05]  /*8fd0*/  BSYNC.RECONVERGENT B0 ;  /* 0x0000000000007941 */ /* 0x000fea0003800200 */
.L_x_3269:
[----:B------:R-:W-:-:S05]  /*8fe0*/  LOP3.LUT R5, R0, 0x80, R5, 0xf8, !PT ;  /* 0x0000008000057812 */ /* 0x000fca00078ef805 */
[----:B------:R0:W-:Y:S01]  /*8ff0*/  STG.E.U8 desc[UR36][R2.64], R5 ;  /* 0x0000000502007986 */ /* 0x0001e2000c101124 */
[----:B------:R-:W-:Y:S05]  /*9000*/  BRA `(.L_x_3244) ;  /* 0x00000000005c7947 */ /* 0x000fea0003800000 */
.L_x_3266:
        /* <DEDUP_REMOVED lines=12> */
.L_x_3272:
[----:B------:R-:W-:Y:S01]  /*90d0*/  IMAD.MOV.U32 R0, RZ, RZ, 0x7f ;  /* 0x0000007fff007424 */ /* 0x000fe200078e00ff */
[----:B------:R-:W-:-:S04]  /*90e0*/  ISETP.GT.U32.AND P0, PT, R4, 0x7f800000, PT ;  /* 0x7f8000000400780c */ /* 0x000fc80003f04070 */
[----:B------:R-:W-:-:S09]  /*90f0*/  SEL R0, R0, 0x7c, P0 ;  /* 0x0000007c00007807 */ /* 0x000fd20000000000 */
.L_x_3273:
[----:B------:R-:W-:Y:S05]  /*9100*/  BSYNC.RECONVERGENT B0 ;  /* 0x0000000000007941 */ /* 0x000fea0003800200 */
.L_x_3271:
[----:B------:R-:W-:-:S04]  /*9110*/  SHF.R.U32.HI R5, RZ, 0x18, R5 ;  /* 0x00000018ff057819 */ /* 0x000fc80000011605 */
[----:B------:R-:W-:-:S05]  /*9120*/  LOP3.LUT R5, R0, 0x80, R5, 0xf8, !PT ;  /* 0x0000008000057812 */ /* 0x000fca00078ef805 */
[----:B------:R0:W-:Y:S01]  /*9130*/  STG.E.U8 desc[UR36][R2.64], R5 ;  /* 0x0000000502007986 */ /* 0x0001e2000c101124 */
[----:B------:R-:W-:Y:S05]  /*9140*/  BRA `(.L_x_3244) ;  /* 0x00000000000c7947 */ /* 0x000fea0003800000 */
.L_x_3265:
[----:B------:R-:W-:-:S05]  /*9150*/  HADD2.F32 R0, -RZ, R24.H0_H0 ;  /* 0x20000018ff007230 */ /* 0x000fca0000004100 */
[----:B------:R-:W-:-:S05]  /*9160*/  F2FP.BF16.F32.PACK_AB R0, RZ, R0 ;  /* 0x00000000ff00723e */ /* 0x000fca00000010ff */
[----:B------:R0:W-:Y:S02]  /*9170*/  STG.E.U16 desc[UR36][R2.64], R0 ;  /* 0x0000000002007986 */ /* 0x0001e4000c101524 */
.L_x_3244:
[----:B------:R-:W-:-:S07]  /*9180*/  VIADD R19, R19, 0x80 ;  /* 0x0000008013137836 */ /* 0x000fce0000000000 */
.L_x_3203:
[----:B------:R-:W-:Y:S05]  /*9190*/  BSYNC.RECONVERGENT B6 ;  /* 0x0000000000067941 */ /* 0x000fea0003800200 */
.L_x_3202:
        /* <DEDUP_REMOVED lines=21> */
[----:B0-----:R-:W-:Y:S01]  /*92f0*/  STG.E.U8 desc[UR36][R2.64], R5 ;  /* 0x0000000502007986 */ /* 0x001fe2000c101124 */
[----:B------:R-:W-:Y:S05]  /*9300*/  EXIT ;  /* 0x000000000000794d */ /* 0x000fea0003800000 */
.L_x_3277:
[----:B------:R-:W-:-:S06]  /*9310*/  HADD2.F32 R5, -RZ, R22.H0_H0 ;  /* 0x20000016ff057230 */ /* 0x000fcc0000004100 */
[----:B------:R-:W0:Y:S02]  /*9320*/  F2I.S64.TRUNC R4, R5 ;  /* 0x0000000500047311 */ /* 0x000e24000020d900 */
[----:B0-----:R-:W-:Y:S01]  /*9330*/  STG.E.U8 desc[UR36][R2.64], R4 ;  /* 0x0000000402007986 */ /* 0x001fe2000c101124 */
[----:B------:R-:W-:Y:S05]  /*9340*/  EXIT ;  /* 0x000000000000794d */ /* 0x000fea0003800000 */
.L_x_3276:
        /* <DEDUP_REMOVED lines=10> */
.L_x_3280:
[----:B------:R-:W-:-:S04]  /*93f0*/  HADD2.F32 R22, -RZ, R22.H0_H0 ;  /* 0x20000016ff167230 */ /* 0x000fc80000004100 */
[----:B------:R-:W0:Y:S02]  /*9400*/  F2I.FTZ.TRUNC.NTZ R5, R22 ;  /* 0x0000001600057305 */ /* 0x000e24000021f100 */
[----:B0-----:R-:W-:Y:S01]  /*9410*/  STG.E desc[UR36][R2.64], R5 ;  /* 0x0000000502007986 */ /* 0x001fe2000c101924 */
[----:B------:R-:W-:Y:S05]  /*9420*/  EXIT ;  /* 0x000000000000794d */ /* 0x000fea0003800000 */
.L_x_3279:
[----:B------:R-:W-:-:S04]  /*9430*/  HADD2.F32 R22, -RZ, R22.H0_H0 ;  /* 0x20000016ff167230 */ /* 0x000fc80000004100 */
[----:B------:R-:W0:Y:S02]  /*9440*/  F2I.FTZ.TRUNC.NTZ R5, R22 ;  /* 0x0000001600057305 */ /* 0x000e24000021f100 */
[----:B0-----:R-:W-:Y:S01]  /*9450*/  STG.E.U16 desc[UR36][R2.64], R5 ;  /* 0x0000000502007986 */ /* 0x001fe2000c101524 */
[----:B------:R-:W-:Y:S05]  /*9460*/  EXIT ;  /* 0x000000000000794d */ /* 0x000fea0003800000 */
.L_x_3275:
        /* <DEDUP_REMOVED lines=9> */
.L_x_3282:
[----:B------:R-:W-:Y:S01]  /*9500*/  STG.E.U16 desc[UR36][R2.64], R22 ;  /* 0x0000001602007986 */ /* 0x000fe2000c101524 */
[----:B------:R-:W-:Y:S05]  /*9510*/  EXIT ;  /* 0x000000000000794d */ /* 0x000fea0003800000 */
.L_x_3281:
        /* <DEDUP_REMOVED lines=8> */
[----:B------:R-:W-:Y:S01]  /*95a0*/  STG.E.64 desc[UR36][R2.64], R4 ;  /* 0x0000000402007986 */ /* 0x000fe2000c101b24 */
[----:B------:R-:W-:Y:S05]  /*95b0*/  EXIT ;  /* 0x000000000000794d */ /* 0x000fea0003800000 */
.L_x_3284:
[----:B------:R-:W-:Y:S01]  /*95c0*/  STG.E desc[UR36][R2.64], R22 ;  /* 0x0000001602007986 */ /* 0x000fe2000c101924 */
[----:B------:R-:W-:Y:S05]  /*95d0*/  EXIT ;  /* 0x000000000000794d */ /* 0x000fea0003800000 */
.L_x_3283:
[----:B------:R-:W-:-:S05]  /*95e0*/  HADD2.F32 R4, -RZ, R22.H0_H0 ;  /* 0x20000016ff047230 */ /* 0x000fca0000004100 */
[----:B------:R-:W-:-:S06]  /*95f0*/  FMUL.FTZ R4, R4, 1 ;  /* 0x3f80000004047820 */ /* 0x000fcc0000410000 */
[----:B------:R-:W0:Y:S02]  /*9600*/  F2F.F64.F32 R4, R4 ;  /* 0x0000000400047310 */ /* 0x000e240000201800 */
[----:B0-----:R-:W-:Y:S01]  /*9610*/  STG.E.64 desc[UR36][R2.64], R4 ;  /* 0x0000000402007986 */ /* 0x001fe2000c101b24 */
[----:B------:R-:W-:Y:S05]  /*9620*/  EXIT ;  /* 0x000000000000794d */ /* 0x000fea0003800000 */
.L_x_3274:
        /* <DEDUP_REMOVED lines=14> */
.L_x_3288:
        /* <DEDUP_REMOVED lines=18> */
.L_x_3291:
[----:B------:R-:W-:-:S04]  /*9830*/  SHF.R.U32.HI R5, RZ, 0x18, R5 ;  /* 0x00000018ff057819 */ /* 0x000fc80000011605 */
[----:B------:R-:W-:-:S07]  /*9840*/  LOP3.LUT R0, R0, 0x80, R5, 0xf8, !PT ;  /* 0x0000008000007812 */ /* 0x000fce00078ef805 */
.L_x_3290:
[----:B------:R-:W-:Y:S05]  /*9850*/  BSYNC.RECONVERGENT B0 ;  /* 0x0000000000007941 */ /* 0x000fea0003800200 */
.L_x_3289:
[----:B------:R-:W-:Y:S01]  /*9860*/  STG.E.U8 desc[UR36][R2.64], R0 ;  /* 0x0000000002007986 */ /* 0x000fe2000c101124 */
[----:B------:R-:W-:Y:S05]  /*9870*/  EXIT ;  /* 0x000000000000794d */ /* 0x000fea0003800000 */
.L_x_3287:
        /* <DEDUP_REMOVED lines=18> */
.L_x_3294:
[----:B------:R-:W-:-:S04]  /*99a0*/  SHF.R.U32.HI R5, RZ, 0x18, R5 ;  /* 0x00000018ff057819 */ /* 0x000fc80000011605 */
[----:B------:R-:W-:-:S07]  /*99b0*/  LOP3.LUT R0, R0, 0x80, R5, 0xf8, !PT ;  /* 0x0000008000007812 */ /* 0x000fce00078ef805 */
.L_x_3293:
[----:B------:R-:W-:Y:S05]  /*99c0*/  BSYNC.RECONVERGENT B0 ;  /* 0x0000000000007941 */ /* 0x000fea0003800200 */
.L_x_3292:
[----:B------:R-:W-:Y:S01]  /*99d0*/  STG.E.U8 desc[UR36][R2.64], R0 ;  /* 0x0000000002007986 */ /* 0x000fe2000c101124 */
[----:B------:R-:W-:Y:S05]  /*99e0*/  EXIT ;  /* 0x000000000000794d */ /* 0x000fea0003800000 */
.L_x_3286:
        /* <DEDUP_REMOVED lines=22> */
.L_x_3296:
[----:B------:R-:W-:-:S06]  /*9b50*/  HADD2.F32 R4, -RZ, R22.H0_H0 ;  /* 0x20000016ff047230 */ /* 0x000fcc0000004100 */
[----:B------:R-:W0:Y:S02]  /*9b60*/  F2I.U64.TRUNC R4, R4 ;  /* 0x0000000400047311 */ /* 0x000e24000020d800 */
[----:B0-----:R-:W-:Y:S01]  /*9b70*/  STG.E.64 desc[UR36][R2.64], R4 ;  /* 0x0000000402007986 */ /* 0x001fe2000c101b24 */
[----:B------:R-:W-:Y:S05]  /*9b80*/  EXIT ;  /* 0x000000000000794d */ /* 0x000fea0003800000 */
.L_x_3295:
[----:B------:R-:W-:-:S04]  /*9b90*/  HADD2.F32 R22, -RZ, R22.H0_H0 ;  /* 0x20000016ff167230 */ /* 0x000fc80000004100 */
[----:B------:R-:W0:Y:S02]  /*9ba0*/  F2I.FTZ.U32.TRUNC.NTZ R5, R22 ;  /* 0x0000001600057305 */ /* 0x000e24000021f000 */
[----:B0-----:R-:W-:Y:S01]  /*9bb0*/  STG.E desc[UR36][R2.64], R5 ;  /* 0x0000000502007986 */ /* 0x001fe2000c101924 */
[----:B------:R-:W-:Y:S05]  /*9bc0*/  EXIT ;  /* 0x000000000000794d */ /* 0x000fea0003800000 */
.L_x_3285:
        /* <DEDUP_REMOVED lines=11> */
[----:B------:R-:W-:Y:S01]  /*9c80*/  STG.E.U8 desc[UR36][R2.64], R5 ;  /* 0x0000000502007986 */ /* 0x000fe2000c101124 */
[----:B------:R-:W-:Y:S05]  /*9c90*/  EXIT ;  /* 0x000000000000794d */ /* 0x000fea0003800000 */
.L_x_3298:
        /* <DEDUP_REMOVED lines=12> */
.L_x_3297:
[----:B------:R-:W-:-:S13]  /*9d60*/  ISETP.NE.AND P0, PT, R0, 0xf, PT ;  /* 0x0000000f0000780c */ /* 0x000fda0003f05270 */
[----:B------:R-:W-:Y:S05]  /*9d70*/  @!P0 BRA `(.L_x_3299) ;  /* 0x0000000000e88947 */ /* 0x000fea0003800000 */
[----:B------:R-:W-:-:S13]  /*9d80*/  ISETP.NE.AND P0, PT, R0, 0x17, PT ;  /* 0x000000170000780c */ /* 0x000fda0003f05270 */
[----:B------:R-:W-:Y:S05]  /*9d90*/  @!P0 BRA `(.L_x_3300) ;  /* 0x0000000000908947 */ /* 0x000fea0003800000 */
[----:B------:R-:W-:-:S13]  /*9da0*/  ISETP.NE.AND P0, PT, R0, 0x18, PT ;  /* 0x000000180000780c */ /* 0x000fda0003f05270 */
[----:B------:R-:W-:Y:S05]  /*9db0*/  @!P0 BRA `(.L_x_3301) ;  /* 0x0000000000448947 */ /* 0x000fea0003800000 */
.L_x_3278:
        /* <DEDUP_REMOVED lines=16> */
.L_x_3302:
[----:B------:R-:W-:Y:S05]  /*9ec0*/  EXIT ;  /* 0x000000000000794d */ /* 0x000fea0003800000 */
.L_x_3301:
        /* <DEDUP_REMOVED lines=13> */
.L_x_3304:
[----:B------:R-:W-:Y:S05]  /*9fa0*/  BSYNC.RECONVERGENT B0 ;  /* 0x0000000000007941 */ /* 0x000fea0003800200 */
.L_x_3303:
[----:B------:R-:W-:-:S05]  /*9fb0*/  LOP3.LUT R5, R0, 0x80, R5, 0xf8, !PT ;  /* 0x0000008000057812 */ /* 0x000fca00078ef805 */
[----:B------:R-:W-:Y:S01]  /*9fc0*/  STG.E.U8 desc[UR36][R2.64], R5 ;  /* 0x0000000502007986 */ /* 0x000fe2000c101124 */
[----:B------:R-:W-:Y:S05]  /*9fd0*/  EXIT ;  /* 0x000000000000794d */ /* 0x000fea0003800000 */
.L_x_3300:
        /* <DEDUP_REMOVED lines=12> */
.L_x_3306:
[----:B------:R-:W-:Y:S01]  /*a0a0*/  IMAD.MOV.U32 R0, RZ, RZ, 0x7f ;  /* 0x0000007fff007424 */ /* 0x000fe200078e00ff */
[----:B------:R-:W-:-:S04]  /*a0b0*/  ISETP.GT.U32.AND P0, PT, R4, 0x7f800000, PT ;  /* 0x7f8000000400780c */ /* 0x000fc80003f04070 */
[----:B------:R-:W-:-:S09]  /*a0c0*/  SEL R0, R0, 0x7c, P0 ;  /* 0x0000007c00007807 */ /* 0x000fd20000000000 */
.L_x_3307:
[----:B------:R-:W-:Y:S05]  /*a0d0*/  BSYNC.RECONVERGENT B0 ;  /* 0x0000000000007941 */ /* 0x000fea0003800200 */
.L_x_3305:
[----:B------:R-:W-:-:S04]  /*a0e0*/  SHF.R.U32.HI R5, RZ, 0x18, R5 ;  /* 0x00000018ff057819 */ /* 0x000fc80000011605 */
[----:B------:R-:W-:-:S05]  /*a0f0*/  LOP3.LUT R5, R0, 0x80, R5, 0xf8, !PT ;  /* 0x0000008000057812 */ /* 0x000fca00078ef805 */
[----:B------:R-:W-:Y:S01]  /*a100*/  STG.E.U8 desc[UR36][R2.64], R5 ;  /* 0x0000000502007986 */ /* 0x000fe2000c101124 */
[----:B------:R-:W-:Y:S05]  /*a110*/  EXIT ;  /* 0x000000000000794d */ /* 0x000fea0003800000 */
.L_x_3299:
[----:B------:R-:W-:-:S05]  /*a120*/  HADD2.F32 R0, -RZ, R22.H0_H0 ;  /* 0x20000016ff007230 */ /* 0x000fca0000004100 */
[----:B------:R-:W-:-:S05]  /*a130*/  F2FP.BF16.F32.PACK_AB R0, RZ, R0 ;  /* 0x00000000ff00723e */ /* 0x000fca00000010ff */
[----:B------:R-:W-:Y:S01]  /*a140*/  STG.E.U16 desc[UR36][R2.64], R0 ;  /* 0x0000000002007986 */ /* 0x000fe2000c101524 */
[----:B------:R-:W-:Y:S05]  /*a150*/  EXIT ;  /* 0x000000000000794d */ /* 0x000fea0003800000 */
.L_x_3308:
        /* <DEDUP_REMOVED lines=10> */
.L_x_6617:


//--------------------- .text._ZN2at6native18elementwise_kernelILi128ELi2EZNS0_22gpu_kernel_impl_nocastIZZZNS0_15tan_kernel_cudaERNS_18TensorIteratorBaseEENKUlvE_clEvENKUlvE1_clEvEUlN3c107complexINS7_4HalfEEEE_EEvS4_RKT_EUliE_EEviT1_ --------------------------
	.section	.text._ZN2at6native18elementwise_kernelILi128ELi2EZNS0_22gpu_kernel_impl_nocastIZZZNS0_15tan_kernel_cudaERNS_18TensorIteratorBaseEENKUlvE_clEvENKUlvE1_clEvEUlN3c107complexINS7_4HalfEEEE_EEvS4_RKT_EUliE_EEviT1_,"ax",@progbits
	.align	128
        .global         _ZN2at6native18elementwise_kernelILi128ELi2EZNS0_22gpu_kernel_impl_nocastIZZZNS0_15tan_kernel_cudaERNS_18TensorIteratorBaseEENKUlvE_clEvENKUlvE1_clEvEUlN3c107complexINS7_4HalfEEEE_EEvS4_RKT_EUliE_EEviT1_
        .type           _ZN2at6native18elementwise_kernelILi128ELi2EZNS0_22gpu_kernel_impl_nocastIZZZNS0_15tan_kernel_cudaERNS_18TensorIteratorBaseEENKUlvE_clEvENKUlvE1_clEvEUlN3c107complexINS7_4HalfEEEE_EEvS4_RKT_EUliE_EEviT1_,@function
        .size           _ZN2at6native18elementwise_kernelILi128ELi2EZNS0_22gpu_kernel_impl_nocastIZZZNS0_15tan_kernel_cudaERNS_18TensorIteratorBaseEENKUlvE_clEvENKUlvE1_clEvEUlN3c107complexINS7_4HalfEEEE_EEvS4_RKT_EUliE_EEviT1_,(.L_x_6618 - _ZN2at6native18elementwise_kernelILi128ELi2EZNS0_22gpu_kernel_impl_nocastIZZZNS0_15tan_kernel_cudaERNS_18TensorIteratorBaseEENKUlvE_clEvENKUlvE1_clEvEUlN3c107complexINS7_4HalfEEEE_EEvS4_RKT_EUliE_EEviT1_)
        .other          _ZN2at6native18elementwise_kernelILi128ELi2EZNS0_22gpu_kernel_impl_nocastIZZZNS0_15tan_kernel_cudaERNS_18TensorIteratorBaseEENKUlvE_clEvENKUlvE1_clEvEUlN3c107complexINS7_4HalfEEEE_EEvS4_RKT_EUliE_EEviT1_,@"STO_CUDA_ENTRY STV_DEFAULT"
_ZN2at6native18elementwise_kernelILi128ELi2EZNS0_22gpu_kernel_impl_nocastIZZZNS0_15tan_kernel_cudaERNS_18TensorIteratorBaseEENKUlvE_clEvENKUlvE1_clEvEUlN3c107complexINS7_4HalfEEEE_EEvS4_RKT_EUliE_EEviT1_:
.text._ZN2at6native18elementwise_kernelILi128ELi2EZNS0_22gpu_kernel_impl_nocastIZZZNS0_15tan_kernel_cudaERNS_18TensorIteratorBaseEENKUlvE_clEvENKUlvE1_clEvEUlN3c107complexINS7_4HalfEEEE_EEvS4_RKT_EUliE_EEviT1_:
        /* <DEDUP_REMOVED lines=14> */
[----:B0-----:R-:W2:Y:S02]  /*00e0*/  LDG.E R4, desc[UR6][R4.64] ;  /* 0x0000000604047981 */ /* 0x001ea4000c1e1900 */
[--C-:B--2---:R-:W-:Y:S02]  /*00f0*/  HADD2.F32 R2, -RZ, R4.reuse.H1_H1 ;  /* 0x30000004ff027230 */ /* 0x104fe40000004100 */
        /* <DEDUP_REMOVED lines=22> */
[----:B------:R-:W-:-:S03]  /*0260*/  FSETP.GE.FTZ.AND P0, PT, |R0|, 1, PT ;  /* 0x3f8000000000780b */ /* 0x000fc60003f16200 */
[----:B------:R-:W-:-:S04]  /*0270*/  FFMA.FTZ R6, R5, -0.69314718246459960938, |R0| ;  /* 0xbf31721805067823 */ /* 0x000fc80000010400 */
[C---:B------:R-:W-:Y:S01]  /*0280*/  FFMA.FTZ R6, R5.reuse, 1.9046542121259335545e-09, R6 ;  /* 0x3102e30805067823 */ /* 0x040fe20000010006 */
[----:B------:R-:W-:-:S03]  /*0290*/  FADD.FTZ R5, R5, 12583037 ;  /* 0x4b40007d05057421 */ /* 0x000fc60000010000 */
[----:B------:R-:W-:Y:S02]  /*02a0*/  FMUL.FTZ R6, R6, 1.4426950216293334961 ;  /* 0x3fb8aa3b06067820 */ /* 0x000fe40000410000 */
[----:B------:R-:W-:Y:S02]  /*02b0*/  SHF.L.U32 R4, R5, 0x17, RZ ;  /* 0x0000001705047819 */ /* 0x000fe400000006ff */
[----:B------:R-:W0:Y:S04]  /*02c0*/  MUFU.EX2 R9, R6 ;  /* 0x0000000600097308 */ /* 0x000e280000000800 */
[----:B------:R-:W1:Y:S01]  /*02d0*/  MUFU.COS R5, R12 ;  /* 0x0000000c00057308 */ /* 0x000e620000000000 */
[----:B0-----:R-:W-:-:S07]  /*02e0*/  FMUL.FTZ R9, R4, R9 ;  /* 0x0000000904097220 */ /* 0x001fce0000410000 */
[----:B------:R-:W-:Y:S08]  /*02f0*/  MUFU.SIN R4, R12 ;  /* 0x0000000c00047308 */ /* 0x000ff00000000400 */
[----:B------:R-:W0:Y:S08]  /*0300*/  MUFU.RCP R10, R9 ;  /* 0x00000009000a7308 */ /* 0x000e300000001000 */
[----:B-1----:R-:W1:Y:S01]  /*0310*/  MUFU.RCP R5, R5 ;  /* 0x0000000500057308 */ /* 0x002e620000001000 */
[----:B0-----:R-:W-:-:S04]  /*0320*/  FMUL.FTZ R2, R10, -0.125 ;  /* 0xbe0000000a027820 */ /* 0x001fc80000410000 */
[----:B------:R-:W-:Y:S01]  /*0330*/  FFMA.FTZ R7, R9, 2, R2 ;  /* 0x4000000009077823 */ /* 0x000fe20000010002 */
[----:B-1----:R-:W-:-:S04]  /*0340*/  FMUL.FTZ R4, R4, R5 ;  /* 0x0000000504047220 */ /* 0x002fc80000410000 */
        /* <DEDUP_REMOVED lines=13> */
.L_x_3314:
[----:B------:R-:W-:Y:S01]  /*0420*/  FMUL.RZ R6, R7, 0.15915493667125701904 ;  /* 0x3e22f98307067820 */ /* 0x000fe2000040c000 */
[----:B------:R-:W-:Y:S01]  /*0430*/  FMUL.FTZ R2, |R0|, -1.4426950216293334961 ;  /* 0xbfb8aa3b00027820 */ /* 0x000fe20000410200 */
[----:B------:R-:W-:Y:S02]  /*0440*/  HFMA2 R7, -RZ, RZ, 1.875, 0 ;  /* 0x3f800000ff077431 */ /* 0x000fe400000001ff */
        /* <DEDUP_REMOVED lines=9> */
.L_x_3313:
[----:B------:R-:W-:-:S05]  /*04e0*/  FADD.FTZ R0, R7, -R7 ;  /* 0x8000000707007221 */ /* 0x000fca0000010000 */
[----:B------:R-:W-:Y:S01]  /*04f0*/  MOV R8, R0 ;  /* 0x0000000000087202 */ /* 0x000fe20000000f00 */
[----:B------:R-:W-:Y:S06]  /*0500*/  BRA `(.L_x_3315) ;  /* 0x0000000000307947 */ /* 0x000fec0003800000 */
.L_x_3312:
[----:B------:R-:W-:-:S13]  /*0510*/  LOP3.LUT P0, RZ, R0, 0x7fffff, RZ, 0xc0, !PT ;  /* 0x007fffff00ff7812 */ /* 0x000fda000780c0ff */
[C---:B------:R-:W-:Y:S01]  /*0520*/  @P0 FMUL.FTZ R8, R7.reuse, R0 ;  /* 0x0000000007080220 */ /* 0x040fe20000410000 */
[----:B------:R-:W-:-:S04]  /*0530*/  @P0 FSETP.NEU.FTZ.AND P1, PT, R7, RZ, PT ;  /* 0x000000ff0700020b */ /* 0x000fc80003f3d000 */
[----:B------:R-:W-:Y:S01]  /*0540*/  @P0 FSEL R8, R7, R8, !P1 ;  /* 0x0000000807080208 */ /* 0x000fe20004800000 */
[----:B------:R-:W-:Y:S08]  /*0550*/  @P0 BRA `(.L_x_3315) ;  /* 0x00000000001c0947 */ /* 0x000ff00003800000 */
[----:B------:R-:W-:Y:S02]  /*0560*/  FSETP.NEU.FTZ.AND P0, PT, |R7|, +INF , PT ;  /* 0x7f8000000700780b */ /* 0x000fe40003f1d200 */
[----:B------:R-:W-:-:S11]  /*0570*/  IADD3 R0, PT, PT, R0, -0x40000000, RZ ;  /* 0xc000000000007810 */ /* 0x000fd60007ffe0ff */
[----:B------:R-:W-:-:S04]  /*0580*/  @P0 FMUL.RZ R2, R7, 0.15915493667125701904 ;  /* 0x3e22f98307020820 */ /* 0x000fc8000040c000 */
[----:B------:R-:W-:Y:S08]  /*0590*/  @P0 MUFU.SIN R4, R2 ;  /* 0x0000000200040308 */ /* 0x000ff00000000400 */
[----:B------:R-:W0:Y:S02]  /*05a0*/  @P0 MUFU.COS R5, R2 ;  /* 0x0000000200050308 */ /* 0x000e240000000000 */
[----:B0-----:R-:W-:-:S05]  /*05b0*/  @P0 FMUL.FTZ R7, R4, R5 ;  /* 0x0000000504070220 */ /* 0x001fca0000410000 */
[----:B------:R-:W-:-:S07]  /*05c0*/  LOP3.LUT R8, RZ, 0x80000000, R7, 0xb8, !PT ;  /* 0x80000000ff087812 */ /* 0x000fce00078eb807 */
.L_x_3315:
[----:B------:R-:W0:Y:S01]  /*05d0*/  LDC.64 R4, c[0x0][0x580] ;  /* 0x00016000ff047b82 */ /* 0x000e220000000a00 */
[----:B------:R-:W-:Y:S01]  /*05e0*/  FADD.FTZ R7, -R0, -RZ ;  /* 0x800000ff00077221 */ /* 0x000fe20000010100 */
[----:B------:R-:W-:-:S04]  /*05f0*/  IADD3 R3, PT, PT, R3, 0x80, RZ ;  /* 0x0000008003037810 */ /* 0x000fc80007ffe0ff */
[----:B------:R-:W-:-:S05]  /*0600*/  F2FP.F16.F32.PACK_AB R7, R7, R8 ;  /* 0x000000080707723e */ /* 0x000fca00000000ff */
[----:B0-----:R0:W-:Y:S02]  /*0610*/  STG.E desc[UR6][R4.64], R7 ;  /* 0x0000000704007986 */ /* 0x0011e4000c101906 */
.L_x_3311:
[----:B------:R-:W-:Y:S05]  /*0620*/  BSYNC.RECONVERGENT B0 ;  /* 0x0000000000007941 */ /* 0x000fea0003800200 */
.L_x_3310:
[----:B------:R-:W-:-:S13]  /*0630*/  ISETP.GE.AND P0, PT, R3, UR4, PT ;  /* 0x0000000403007c0c */ /* 0x000fda000bf06270 */
[----:B------:R-:W-:Y:S05]  /*0640*/  @P0 EXIT ;  /* 0x000000000000094d */ /* 0x000fea0003800000 */
[----:B------:R-:W1:Y:S02]  /*0650*/  LDC.64 R2, c[0x0][0x588] ;  /* 0x00016200ff027b82 */ /* 0x000e640000000a00 */
[----:B-1----:R-:W0:Y:S02]  /*0660*/  LDG.E R2, desc[UR6][R2.64] ;  /* 0x0000000602027981 */ /* 0x002e24000c1e1900 */
[--C-:B0-----:R-:W-:Y:S02]  /*0670*/  HADD2.F32 R4, -RZ, R2.reuse.H1_H1 ;  /* 0x30000002ff047230 */ /* 0x101fe40000004100 */
        /* <DEDUP_REMOVED lines=15> */
[----:B------:R-:W-:Y:S01]  /*0770*/  FFMA.FTZ R7, R8, R7, 0.00019836159481201320887 ;  /* 0x394fff4908077423 */ /* 0x000fe20000010007 */
[----:B0-----:R-:W-:-:S02]  /*0780*/  FSETP.GT.FTZ.AND P0, PT, |R2|, 126, PT ;  /* 0x42fc00000200780b */ /* 0x001fc40003f14200 */
        /* <DEDUP_REMOVED lines=14> */
[----:B0-----:R-:W-:Y:S01]  /*0870*/  FMUL.FTZ R4, R9, -0.125 ;  /* 0xbe00000009047820 */ /* 0x001fe20000410000 */
[----:B------:R-:W-:-:S03]  /*0880*/  FFMA.FTZ R9, R8, R7, 0.0083333496004343032837 ;  /* 0x3c08889a08097423 */ /* 0x000fc60000010007 */
[----:B------:R-:W-:Y:S01]  /*0890*/  FFMA.FTZ R7, R5, 2, R4 ;  /* 0x4000000005077823 */ /* 0x000fe20000010004 */
[----:B------:R-:W-:Y:S01]  /*08a0*/  FFMA.FTZ R9, R8, R9, 0.16666667163372039795 ;  /* 0x3e2aaaab08097423 */ /* 0x000fe20000010009 */
[----:B-1----:R-:W-:-:S03]  /*08b0*/  FMUL.FTZ R2, R2, R3 ;  /* 0x0000000302027220 */ /* 0x002fc60000410000 */
[----:B------:R-:W-:Y:S01]  /*08c0*/  FMUL.FTZ R9, R8, R9 ;  /* 0x0000000908097220 */ /* 0x000fe20000410000 */
[----:B------:R-:W-:-:S03]  /*08d0*/  LOP3.LUT R7, R7, 0x80000000, R0, 0xb8, !PT ;  /* 0x8000000007077812 */ /* 0x000fc600078eb800 */
        /* <DEDUP_REMOVED lines=12> */
.L_x_3318:
        /* <DEDUP_REMOVED lines=12> */
.L_x_3317:
[----:B------:R-:W-:-:S05]  /*0a60*/  FADD.FTZ R0, R7, -R7 ;  /* 0x8000000707007221 */ /* 0x000fca0000010000 */
[----:B------:R-:W-:Y:S01]  /*0a70*/  MOV R5, R0 ;  /* 0x0000000000057202 */ /* 0x000fe20000000f00 */
[----:B------:R-:W-:Y:S06]  /*0a80*/  BRA `(.L_x_3319) ;  /* 0x0000000000307947 */ /* 0x000fec0003800000 */
.L_x_3316:
        /* <DEDUP_REMOVED lines=12> */
.L_x_3319:
[----:B------:R-:W0:Y:S01]  /*0b50*/  LDC.64 R2, c[0x0][0x580] ;  /* 0x00016000ff027b82 */ /* 0x000e220000000a00 */
[----:B------:R-:W-:-:S05]  /*0b60*/  FADD.FTZ R0, -R0, -RZ ;  /* 0x800000ff00007221 */ /* 0x000fca0000010100 */
[----:B------:R-:W-:-:S05]  /*0b70*/  F2FP.F16.F32.PACK_AB R5, R0, R5 ;  /* 0x000000050005723e */ /* 0x000fca00000000ff */
[----:B0-----:R-:W-:Y:S01]  /*0b80*/  STG.E desc[UR6][R2.64], R5 ;  /* 0x0000000502007986 */ /* 0x001fe2000c101906 */
[----:B------:R-:W-:Y:S05]  /*0b90*/  EXIT ;  /* 0x000000000000794d */ /* 0x000fea0003800000 */
.L_x_3309:
        /* <DEDUP_REMOVED lines=286> */
[----:B------:R-:W-:Y:S01]  /*1d80*/  HFMA2 R6, -RZ, RZ, 0, 0 ;  /* 0x00000000ff067431 */ /* 0x000fe200000001ff */
        /* <DEDUP_REMOVED lines=18> */
.L_x_3322:
[----:B------:R-:W0:Y:S02]  /*1eb0*/  LDCU.64 UR8, c[0x0][0x588] ;  /* 0x0000b100ff0877ac */ /* 0x000e240008000a00 */
[----:B0-----:R-:W-:-:S04]  /*1ec0*/  IADD3 R6, P0, PT, R4, UR8, RZ ;  /* 0x0000000804067c10 */ /* 0x001fc8000ff1e0ff */
[----:B------:R-:W-:-:S05]  /*1ed0*/  IADD3.X R7, PT, PT, RZ, UR9, RZ, P0, !PT ;  /* 0x00000009ff077c10 */ /* 0x000fca00087fe4ff */
[----:B------:R-:W2:Y:S01]  /*1ee0*/  LDG.E R6, desc[UR6][R6.64] ;  /* 0x0000000606067981 */ /* 0x000ea2000c1e1900 */
[----:B------:R-:W-:Y:S01]  /*1ef0*/  BSSY.RECONVERGENT B1, `(.L_x_3323) ;  /* 0x000004f000017945 */ /* 0x000fe20003800200 */
[--C-:B--2---:R-:W-:Y:S02]  /*1f00*/  HADD2.F32 R10, -RZ, R6.reuse.H1_H1 ;  /* 0x30000006ff0a7230 */ /* 0x104fe40000004100 */
[----:B------:R-:W-:-:S03]  /*1f10*/  HADD2.F32 R9, -RZ, R6.H0_H0 ;  /* 0x20000006ff097230 */ /* 0x000fc60000004100 */
[----:B------:R-:W-:-:S05]  /*1f20*/  FADD.FTZ R11, -R10, -RZ ;  /* 0x800000ff0a0b7221 */ /* 0x000fca0000010100 */
[----:B------:R-:W-:Y:S02]  /*1f30*/  LOP3.LUT R8, R11, 0x7fffffff, RZ, 0xc0, !PT ;  /* 0x7fffffff0b087812 */ /* 0x000fe400078ec0ff */
[----:B------:R-:W-:Y:S02]  /*1f40*/  MOV R4, R11 ;  /* 0x0000000b00047202 */ /* 0x000fe40000000f00 */
        /* <DEDUP_REMOVED lines=15> */
.L_x_3324:
[----:B------:R-:W-:-:S13]  /*2040*/  FSETP.NE.FTZ.AND P0, PT, |R9|, +INF , PT ;  /* 0x7f8000000900780b */ /* 0x000fda0003f15200 */
[----:B------:R-:W-:-:S05]  /*2050*/  @!P0 FADD.FTZ R4, R9, -R9 ;  /* 0x8000000909048221 */ /* 0x000fca0000010000 */
[----:B------:R-:W-:Y:S01]  /*2060*/  @!P0 MOV R6, R4 ;  /* 0x0000000400068202 */ /* 0x000fe20000000f00 */
        /* <DEDUP_REMOVED lines=10> */
[----:B------:R-:W-:-:S03]  /*2110*/  HFMA2 R9, -RZ, RZ, 1.875, 0 ;  /* 0x3f800000ff097431 */ /* 0x000fc600000001ff */
[----:B--2---:R-:W-:Y:S02]  /*2120*/  FMUL.FTZ R6, R7, R6 ;  /* 0x0000000607067220 */ /* 0x004fe40000410000 */
[----:B------:R-:W-:Y:S02]  /*2130*/  LOP3.LUT R4, R9, 0x80000000, R4, 0xb8, !PT ;  /* 0x8000000009047812 */ /* 0x000fe400078eb804 */
[----:B------:R-:W-:Y:S01]  /*2140*/  FMUL.FTZ R6, R7, R6 ;  /* 0x0000000607067220 */ /* 0x000fe20000410000 */
[----:B------:R-:W-:Y:S06]  /*2150*/  BRA `(.L_x_3325) ;  /* 0x0000000000a07947 */ /* 0x000fec0003800000 */
.L_x_3326:
[----:B------:R-:W-:Y:S01]  /*2160*/  FMUL.FTZ R6, |R4|, 1.4426950216293334961 ;  /* 0x3fb8aa3b04067820 */ /* 0x000fe20000410200 */
[----:B------:R-:W-:Y:S01]  /*2170*/  MOV R7, 0x42fc0000 ;  /* 0x42fc000000077802 */ /* 0x000fe20000000f00 */
[----:B------:R-:W-:Y:S01]  /*2180*/  FMUL.RZ R13, R9, 0.15915493667125701904 ;  /* 0x3e22f983090d7820 */ /* 0x000fe2000040c000 */
[----:B------:R-:W-:Y:S02]  /*2190*/  HFMA2 R9, -RZ, RZ, 0.389892578125, 0.0002090930938720703125 ;  /* 0x363d0adaff097431 */ /* 0x000fe400000001ff */
        /* <DEDUP_REMOVED lines=16> */
[----:B------:R-:W-:Y:S02]  /*22a0*/  FMUL.FTZ R8, R8, 1.4426950216293334961 ;  /* 0x3fb8aa3b08087820 */ /* 0x000fe40000410000 */
[----:B------:R-:W-:-:S04]  /*22b0*/  SHF.L.U32 R7, R7, 0x17, RZ ;  /* 0x0000001707077819 */ /* 0x000fc800000006ff */
[----:B------:R-:W0:Y:S02]  /*22c0*/  MUFU.EX2 R8, R8 ;  /* 0x0000000800087308 */ /* 0x000e240000000800 */
[----:B0-----:R-:W-:-:S04]  /*22d0*/  FMUL.FTZ R7, R7, R8 ;  /* 0x0000000807077220 */ /* 0x001fc80000410000 */
[----:B------:R-:W0:Y:S02]  /*22e0*/  MUFU.RCP R6, R7 ;  /* 0x0000000700067308 */ /* 0x000e240000001000 */
[----:B0-----:R-:W-:-:S04]  /*22f0*/  FMUL.FTZ R6, R6, -0.125 ;  /* 0xbe00000006067820 */ /* 0x001fc80000410000 */
[----:B------:R-:W-:Y:S01]  /*2300*/  FFMA.FTZ R9, R7, 2, R6 ;  /* 0x4000000007097823 */ /* 0x000fe20000010006 */
[----:B------:R-:W-:-:S04]  /*2310*/  FMUL.FTZ R6, R15, R12 ;  /* 0x0000000c0f067220 */ /* 0x000fc80000410000 */
        /* <DEDUP_REMOVED lines=11> */
[----:B------:R-:W-:-:S07]  /*23d0*/  FMUL.FTZ R4, R4, R11 ;  /* 0x0000000b04047220 */ /* 0x000fce0000410000 */
.L_x_3325:
[----:B------:R-:W-:Y:S05]  /*23e0*/  BSYNC.RECONVERGENT B1 ;  /* 0x0000000000017941 */ /* 0x000fea0003800200 */
.L_x_3323:
[----:B------:R-:W0:Y:S01]  /*23f0*/  LDCU.64 UR8, c[0x0][0x580] ;  /* 0x0000b000ff0877ac */ /* 0x000e220008000a00 */
[----:B------:R-:W-:Y:S01]  /*2400*/  FADD.FTZ R7, -R4, -RZ ;  /* 0x800000ff04077221 */ /* 0x000fe20000010100 */
[----:B------:R-:W-:-:S04]  /*2410*/  IADD3 R3, PT, PT, R3, 0x80, RZ ;  /* 0x0000008003037810 */ /* 0x000fc80007ffe0ff */
[----:B------:R-:W-:Y:S02]  /*2420*/  F2FP.F16.F32.PACK_AB R7, R7, R6 ;  /* 0x000000060707723e */ /* 0x000fe400000000ff */
[----:B0-----:R-:W-:-:S04]  /*2430*/  IADD3 R4, P0, PT, R5, UR8, RZ ;  /* 0x0000000805047c10 */ /* 0x001fc8000ff1e0ff */
[----:B------:R-:W-:-:S05]  /*2440*/  IADD3.X R5, PT, PT, RZ, UR9, RZ, P0, !PT ;  /* 0x00000009ff057c10 */ /* 0x000fca00087fe4ff */
[----:B------:R0:W-:Y:S04]  /*2450*/  STG.E desc[UR6][R4.64], R7 ;  /* 0x0000000704007986 */ /* 0x0001e8000c101906 */
.L_x_3321:
[----:B------:R-:W-:Y:S05]  /*2460*/  BSYNC.RECONVERGENT B0 ;  /* 0x0000000000007941 */ /* 0x000fea0003800200 */
.L_x_3320:
[----:B------:R-:W-:-:S13]  /*2470*/  ISETP.GE.AND P0, PT, R3, UR4, PT ;  /* 0x0000000403007c0c */ /* 0x000fda000bf06270 */
[----:B------:R-:W-:Y:S05]  /*2480*/  @P0 EXIT ;  /* 0x000000000000094d */ /* 0x000fea0003800000 */
[----:B------:R-:W1:Y:S01]  /*2490*/  LDCU.64 UR4, c[0x0][0x390] ;  /* 0x00007200ff0477ac */ /* 0x000e620008000a00 */
[----:B0-----:R-:W-:Y:S02]  /*24a0*/  MOV R4, RZ ;  /* 0x000000ff00047202 */ /* 0x001fe40000000f00 */
        /* <DEDUP_REMOVED lines=296> */
.L_x_3327:
[----:B------:R-:W0:Y:S02]  /*3730*/  LDCU.128 UR8, c[0x0][0x580] ;  /* 0x0000b000ff0877ac */ /* 0x000e240008000c00 */
[----:B0-----:R-:W-:-:S04]  /*3740*/  IADD3 R4, P0, PT, R2, UR10, RZ ;  /* 0x0000000a02047c10 */ /* 0x001fc8000ff1e0ff */
[----:B------:R-:W-:-:S05]  /*3750*/  IADD3.X R5, PT, PT, RZ, UR11, RZ, P0, !PT ;  /* 0x0000000bff057c10 */ /* 0x000fca00087fe4ff */
[----:B------:R-:W2:Y:S01]  /*3760*/  LDG.E R4, desc[UR6][R4.64] ;  /* 0x0000000604047981 */ /* 0x000ea2000c1e1900 */
[----:B------:R-:W-:Y:S01]  /*3770*/  IADD3 R2, P1, PT, R3, UR8, RZ ;  /* 0x0000000803027c10 */ /* 0x000fe2000ff3e0ff */
[----:B------:R-:W-:Y:S03]  /*3780*/  BSSY.RECONVERGENT B0, `(.L_x_3328) ;  /* 0x0000050000007945 */ /* 0x000fe60003800200 */
[----:B------:R-:W-:Y:S01]  /*3790*/  IADD3.X R3, PT, PT, RZ, UR9, RZ, P1, !PT ;  /* 0x00000009ff037c10 */ /* 0x000fe20008ffe4ff */
        /* <DEDUP_REMOVED lines=11> */
[----:B------:R-:W-:Y:S01]  /*3850*/  MOV R5, 0x42fc0000 ;  /* 0x42fc000000057802 */ /* 0x000fe20000000f00 */
[----:B------:R-:W-:Y:S01]  /*3860*/  FMUL.RZ R12, R7, 0.15915493667125701904 ;  /* 0x3e22f983070c7820 */ /* 0x000fe2000040c000 */
[----:B------:R-:W-:Y:S02]  /*3870*/  HFMA2 R7, -RZ, RZ, 0.389892578125, 0.0002090930938720703125 ;  /* 0x363d0adaff077431 */ /* 0x000fe400000001ff */
        /* <DEDUP_REMOVED lines=28> */
[----:B------:R-:W-:-:S05]  /*3a40*/  FMUL.FTZ R6, R0, R7 ;  /* 0x0000000700067220 */ /* 0x000fca0000410000 */
        /* <DEDUP_REMOVED lines=8> */
.L_x_3331:
[----:B------:R-:W-:Y:S01]  /*3ad0*/  FMUL.RZ R6, R7, 0.15915493667125701904 ;  /* 0x3e22f98307067820 */ /* 0x000fe2000040c000 */
[----:B------:R-:W-:-:S03]  /*3ae0*/  FMUL.FTZ R5, |R0|, -1.4426950216293334961 ;  /* 0xbfb8aa3b00057820 */ /* 0x000fc60000410200 */
[----:B------:R-:W0:Y:S08]  /*3af0*/  MUFU.SIN R4, R6 ;  /* 0x0000000600047308 */ /* 0x000e300000000400 */
[----:B------:R-:W1:Y:S08]  /*3b00*/  MUFU.COS R7, R6 ;  /* 0x0000000600077308 */ /* 0x000e700000000000 */
[----:B------:R-:W2:Y:S01]  /*3b10*/  MUFU.EX2 R5, R5 ;  /* 0x0000000500057308 */ /* 0x000ea20000000800 */
[----:B0-----:R-:W-:-:S04]  /*3b20*/  FMUL.FTZ R4, R4, 4 ;  /* 0x4080000004047820 */ /* 0x001fc80000410000 */
[----:B-1----:R-:W-:Y:S01]  /*3b30*/  FMUL.FTZ R4, R7, R4 ;  /* 0x0000000407047220 */ /* 0x002fe20000410000 */
[----:B------:R-:W-:-:S03]  /*3b40*/  MOV R7, 0x3f800000 ;  /* 0x3f80000000077802 */ /* 0x000fc60000000f00 */
[----:B--2---:R-:W-:Y:S01]  /*3b50*/  FMUL.FTZ R4, R5, R4 ;  /* 0x0000000405047220 */ /* 0x004fe20000410000 */
[----:B------:R-:W-:-:S03]  /*3b60*/  LOP3.LUT R0, R7, 0x80000000, R0, 0xb8, !PT ;  /* 0x8000000007007812 */ /* 0x000fc600078eb800 */
[----:B------:R-:W-:Y:S01]  /*3b70*/  FMUL.FTZ R4, R5, R4 ;  /* 0x0000000405047220 */ /* 0x000fe20000410000 */
[----:B------:R-:W-:Y:S06]  /*3b80*/  BRA `(.L_x_3332) ;  /* 0x00000000003c7947 */ /* 0x000fec0003800000 */
.L_x_3330:
[----:B------:R-:W-:-:S05]  /*3b90*/  FADD.FTZ R0, R7, -R7 ;  /* 0x8000000707007221 */ /* 0x000fca0000010000 */
[----:B------:R-:W-:Y:S01]  /*3ba0*/  MOV R4, R0 ;  /* 0x0000000000047202 */ /* 0x000fe20000000f00 */
[----:B------:R-:W-:Y:S06]  /*3bb0*/  BRA `(.L_x_3332) ;  /* 0x0000000000307947 */ /* 0x000fec0003800000 */
.L_x_3329:
        /* <DEDUP_REMOVED lines=12> */
.L_x_3332:
[----:B------:R-:W-:Y:S05]  /*3c80*/  BSYNC.RECONVERGENT B0 ;  /* 0x0000000000007941 */ /* 0x000fea0003800200 */
.L_x_3328:
[----:B------:R-:W-:-:S05]  /*3c90*/  FADD.FTZ R5, -R0, -RZ ;  /* 0x800000ff00057221 */ /* 0x000fca0000010100 */
[----:B------:R-:W-:-:S05]  /*3ca0*/  F2FP.F16.F32.PACK_AB R5, R5, R4 ;  /* 0x000000040505723e */ /* 0x000fca00000000ff */
[----:B------:R-:W-:Y:S01]  /*3cb0*/  STG.E desc[UR6][R2.64], R5 ;  /* 0x0000000502007986 */ /* 0x000fe2000c101906 */
[----:B------:R-:W-:Y:S05]  /*3cc0*/  EXIT ;  /* 0x000000000000794d */ /* 0x000fea0003800000 */
.L_x_3333:
        /* <DEDUP_REMOVED lines=11> */
.L_x_6618:


//--------------------- .text._ZN2at6native27unrolled_elementwise_kernelIZZZNS0_15tan_kernel_cudaERNS_18TensorIteratorBaseEENKUlvE_clEvENKUlvE1_clEvEUlN3c107complexINS6_4HalfEEEE_St5arrayIPcLm2EELi4E23TrivialOffsetCalculatorILi1EjESF_NS0_6memory15LoadWithoutCastENSG_16StoreWithoutCastEEEviT_T0_T2_T3_T4_T5_ --------------------------
	.section	.text._ZN2at6native27unrolled_elementwise_kernelIZZZNS0_15tan_kernel_cudaERNS_18TensorIteratorBaseEENKUlvE_clEvENKUlvE1_clEvEUlN3c107complexINS6_4HalfEEEE_St5arrayIPcLm2EELi4E23TrivialOffsetCalculatorILi1EjESF_NS0_6memory15LoadWithoutCastENSG_16StoreWithoutCastEEEviT_T0_T2_T3_T4_T5_,"ax",@progbits
	.align	128
        .global         _ZN2at6native27unrolled_elementwise_kernelIZZZNS0_15tan_kernel_cudaERNS_18TensorIteratorBaseEENKUlvE_clEvENKUlvE1_clEvEUlN3c107complexINS6_4HalfEEEE_St5arrayIPcLm2EELi4E23TrivialOffsetCalculatorILi1EjESF_NS0_6memory15LoadWithoutCastENSG_16StoreWithoutCastEEEviT_T0_T2_T3_T4_T5_
        .type           _ZN2at6native27unrolled_elementwise_kernelIZZZNS0_15tan_kernel_cudaERNS_18TensorIteratorBaseEENKUlvE_clEvENKUlvE1_clEvEUlN3c107complexINS6_4HalfEEEE_St5arrayIPcLm2EELi4E23TrivialOffsetCalculatorILi1EjESF_NS0_6memory15LoadWithoutCastENSG_16StoreWithoutCastEEEviT_T0_T2_T3_T4_T5_,@function
        .size           _ZN2at6native27unrolled_elementwise_kernelIZZZNS0_15tan_kernel_cudaERNS_18TensorIteratorBaseEENKUlvE_clEvENKUlvE1_clEvEUlN3c107complexINS6_4HalfEEEE_St5arrayIPcLm2EELi4E23TrivialOffsetCalculatorILi1EjESF_NS0_6memory15LoadWithoutCastENSG_16StoreWithoutCastEEEviT_T0_T2_T3_T4_T5_,(.L_x_6619 - _ZN2at6native27unrolled_elementwise_kernelIZZZNS0_15tan_kernel_cudaERNS_18TensorIteratorBaseEENKUlvE_clEvENKUlvE1_clEvEUlN3c107complexINS6_4HalfEEEE_St5arrayIPcLm2EELi4E23TrivialOffsetCalculatorILi1EjESF_NS0_6memory15LoadWithoutCastENSG_16StoreWithoutCastEEEviT_T0_T2_T3_T4_T5_)
        .other          _ZN2at6native27unrolled_elementwise_kernelIZZZNS0_15tan_kernel_cudaERNS_18TensorIteratorBaseEENKUlvE_clEvENKUlvE1_clEvEUlN3c107complexINS6_4HalfEEEE_St5arrayIPcLm2EELi4E23TrivialOffsetCalculatorILi1EjESF_NS0_6memory15LoadWithoutCastENSG_16StoreWithoutCastEEEviT_T0_T2_T3_T4_T5_,@"STO_CUDA_ENTRY STV_DEFAULT"
_ZN2at6native27unrolled_elementwise_kernelIZZZNS0_15tan_kernel_cudaERNS_18TensorIteratorBaseEENKUlvE_clEvENKUlvE1_clEvEUlN3c107complexINS6_4HalfEEEE_St5arrayIPcLm2EELi4E23TrivialOffsetCalculatorILi1EjESF_NS0_6memory15LoadWithoutCastENSG_16StoreWithoutCastEEEviT_T0_T2_T3_T4_T5_:
.text._ZN2at6native27unrolled_elementwise_kernelIZZZNS0_15tan_kernel_cudaERNS_18TensorIteratorBaseEENKUlvE_clEvENKUlvE1_clEvEUlN3c107complexINS6_4HalfEEEE_St5arrayIPcLm2EELi4E23TrivialOffsetCalculatorILi1EjESF_NS0_6memory15LoadWithoutCastENSG_16StoreWithoutCastEEEviT_T0_T2_T3_T4_T5_:
        /* <DEDUP_REMOVED lines=8> */
[----:B------:R-:W-:Y:S01]  /*0080*/  @!P1 IADD3 R2, PT, PT, R0, 0x80, RZ ;  /* 0x0000008000029810 */ /* 0x000fe20007ffe0ff */
[----:B------:R-:W0:Y:S03]  /*0090*/  @!P1 LDC.64 R6, c[0x0][0x390] ;  /* 0x0000e400ff069b82 */ /* 0x000e260000000a00 */
[----:B------:R-:W-:-:S13]  /*00a0*/  ISETP.GE.AND P0, PT, R2, R5, PT ;  /* 0x000000050200720c */ /* 0x000fda0003f06270 */
[----:B------:R-:W-:Y:S01]  /*00b0*/  @!P0 LEA R15, R3, R2, 0x9 ;  /* 0x00000002030f8211 */ /* 0x000fe200078e48ff */
[----:B------:R-:W2:Y:S01]  /*00c0*/  @!P0 LDC.64 R10, c[0x0][0x390] ;  /* 0x0000e400ff0a8b82 */ /* 0x000ea20000000a00 */
[----:B------:R-:W-:-:S04]  /*00d0*/  @!P0 IADD3 R2, PT, PT, R2, 0x80, RZ ;  /* 0x0000008002028810 */ /* 0x000fc80007ffe0ff */
[----:B------:R-:W-:-:S13]  /*00e0*/  ISETP.GE.AND P3, PT, R2, R5, PT ;  /* 0x000000050200720c */ /* 0x000fda0003f66270 */
[----:B------:R-:W-:Y:S01]  /*00f0*/  @!P3 LEA R17, R3, R2, 0x9 ;  /* 0x000000020311b211 */ /* 0x000fe200078e48ff */
[----:B------:R-:W3:Y:S01]  /*0100*/  @!P3 LDC.64 R12, c[0x0][0x390] ;  /* 0x0000e400ff0cbb82 */ /* 0x000ee20000000a00 */
[----:B------:R-:W-:-:S04]  /*0110*/  @!P3 IADD3 R2, PT, PT, R2, 0x80, RZ ;  /* 0x000000800202b810 */ /* 0x000fc80007ffe0ff */
[----:B------:R-:W-:Y:S01]  /*0120*/  ISETP.GE.AND P2, PT, R2, R5, PT ;  /* 0x000000050200720c */ /* 0x000fe20003f46270 */
[----:B--2---:R-:W-:-:S06]  /*0130*/  @!P0 IMAD.WIDE.U32 R10, R15, 0x4, R10 ;  /* 0x000000040f0a8825 */ /* 0x004fcc00078e000a */
[----:B-1----:R-:W2:Y:S06]  /*0140*/  @!P0 LDG.E R10, desc[UR4][R10.64] ;  /* 0x000000040a0a8981 */ /* 0x002eac000c1e1900 */
[----:B------:R-:W1:Y:S01]  /*0150*/  @!P2 LDC.64 R8, c[0x0][0x390] ;  /* 0x0000e400ff08ab82 */ /* 0x000e620000000a00 */
[----:B---3--:R-:W-:Y:S01]  /*0160*/  @!P3 IMAD.WIDE.U32 R14, R17, 0x4, R12 ;  /* 0x00000004110eb825 */ /* 0x008fe200078e000c */
[C---:B------:R-:W-:Y:S02]  /*0170*/  @!P2 LEA R13, R3.reuse, R2, 0x9 ;  /* 0x00000002030da211 */ /* 0x040fe400078e48ff */
[----:B------:R-:W-:-:S03]  /*0180*/  @!P1 LEA R17, R3, R0, 0x9 ;  /* 0x0000000003119211 */ /* 0x000fc600078e48ff */
[----:B------:R-:W3:Y:S01]  /*0190*/  @!P3 LDG.E R14, desc[UR4][R14.64] ;  /* 0x000000040e0eb981 */ /* 0x000ee2000c1e1900 */
[----:B-1----:R-:W-:-:S04]  /*01a0*/  @!P2 IMAD.WIDE.U32 R12, R13, 0x4, R8 ;  /* 0x000000040d0ca825 */ /* 0x002fc800078e0008 */
[----:B0-----:R-:W-:Y:S02]  /*01b0*/  @!P1 IMAD.WIDE.U32 R8, R17, 0x4, R6 ;  /* 0x0000000411089825 */ /* 0x001fe400078e0006 */
[----:B------:R-:W4:Y:S04]  /*01c0*/  @!P2 LDG.E R12, desc[UR4][R12.64] ;  /* 0x000000040c0ca981 */ /* 0x000f28000c1e1900 */
[----:B------:R0:W5:Y:S01]  /*01d0*/  @!P1 LDG.E R8, desc[UR4][R8.64] ;  /* 0x0000000408089981 */ /* 0x000162000c1e1900 */
[----:B------:R-:W-:Y:S02]  /*01e0*/  PRMT R4, RZ, 0x5410, RZ ;  /* 0x00005410ff047816 */ /* 0x000fe400000000ff */
[----:B------:R-:W-:Y:S02]  /*01f0*/  PRMT R7, RZ, 0x5410, RZ ;  /* 0x00005410ff077816 */ /* 0x000fe400000000ff */
[----:B------:R-:W-:Y:S01]  /*0200*/  PRMT R6, RZ, 0x5410, RZ ;  /* 0x00005410ff067816 */ /* 0x000fe200000000ff */
[----:B------:R-:W-:Y:S01]  /*0210*/  BSSY.RECONVERGENT B0, `(.L_x_3334) ;  /* 0x000005d000007945 */ /* 0x000fe20003800200 */
[----:B------:R-:W-:-:S02]  /*0220*/  PRMT R2, RZ, 0x7610, R2 ;  /* 0x00007610ff027816 */ /* 0x000fc40000000002 */
[----:B0-----:R-:W-:Y:S02]  /*0230*/  PRMT R9, RZ, 0x7610, R9 ;  /* 0x00007610ff097816 */ /* 0x001fe40000000009 */
[----:B--2---:R-:W-:-:S04]  /*0240*/  @!P0 PRMT R4, R10, 0x7610, R4 ;  /* 0x000076100a048816 */ /* 0x004fc80000000004 */
[----:B------:R-:W-:Y:S02]  /*0250*/  @!P0 PRMT R4, R4, 0x7610, R10 ;  /* 0x0000761004048816 */ /* 0x000fe4000000000a */
[----:B------:R-:W-:Y:S02]  /*0260*/  ISETP.GE.AND P0, PT, R0, R5, PT ;  /* 0x000000050000720c */ /* 0x000fe40003f06270 */
[----:B---3--:R-:W-:-:S04]  /*0270*/  @!P3 PRMT R7, R14, 0x7610, R7 ;  /* 0x000076100e07b816 */ /* 0x008fc80000000007 */
[----:B------:R-:W-:Y:S02]  /*0280*/  @!P3 PRMT R7, R7, 0x7610, R14 ;  /* 0x000076100707b816 */ /* 0x000fe4000000000e */
[----:B----4-:R-:W-:-:S04]  /*0290*/  @!P2 PRMT R6, R12, 0x7610, R6 ;  /* 0x000076100c06a816 */ /* 0x010fc80000000006 */
[----:B------:R-:W-:Y:S02]  /*02a0*/  @!P2 PRMT R6, R6, 0x7610, R12 ;  /* 0x000076100606a816 */ /* 0x000fe4000000000c */
[C---:B-----5:R-:W-:Y:S02]  /*02b0*/  @!P1 PRMT R2, R8.reuse, 0x7610, R2 ;  /* 0x0000761008029816 */ /* 0x060fe40000000002 */
[----:B------:R-:W-:Y:S01]  /*02c0*/  @!P1 PRMT R9, R8, 0x7632, R9 ;  /* 0x0000763208099816 */ /* 0x000fe20000000009 */
[----:B------:R-:W-:Y:S06]  /*02d0*/  @P0 BRA `(.L_x_3335) ;  /* 0x0000000400400947 */ /* 0x000fec0003800000 */
[----:B------:R-:W-:Y:S01]  /*02e0*/  HADD2.F32 R9, -RZ, R9.H0_H0 ;  /* 0x20000009ff097230 */ /* 0x000fe20000004100 */
[----:B------:R-:W-:Y:S01]  /*02f0*/  BSSY.RECONVERGENT B1, `(.L_x_3336) ;  /* 0x000004d000017945 */ /* 0x000fe20003800200 */
[----:B------:R-:W-:-:S03]  /*0300*/  HADD2.F32 R11, -RZ, R2.H0_H0 ;  /* 0x20000002ff0b7230 */ /* 0x000fc60000004100 */
[----:B------:R-:W-:-:S05]  /*0310*/  FADD.FTZ R8, -R9, -RZ ;  /* 0x800000ff09087221 */ /* 0x000fca0000010100 */
        /* <DEDUP_REMOVED lines=14> */
[----:B------:R-:W-:Y:S01]  /*0400*/  LOP3.LUT R2, RZ, 0x80000000, R11, 0xb8, !PT ;  /* 0x80000000ff027812 */ /* 0x000fe200078eb80b */
[----:B------:R-:W-:Y:S06]  /*0410*/  BRA `(.L_x_3338) ;  /* 0x0000000000e87947 */ /* 0x000fec0003800000 */
.L_x_3337:
        /* <DEDUP_REMOVED lines=18> */
.L_x_3339:
[----:B------:R-:W-:Y:S01]  /*0540*/  FMUL.FTZ R2, |R8|, 1.4426950216293334961 ;  /* 0x3fb8aa3b08027820 */ /* 0x000fe20000410200 */
[----:B------:R-:W-:Y:S01]  /*0550*/  MOV R13, 0x42fc0000 ;  /* 0x42fc0000000d7802 */ /* 0x000fe20000000f00 */
[----:B------:R-:W-:Y:S01]  /*0560*/  FMUL.RZ R15, R11, 0.15915493667125701904 ;  /* 0x3e22f9830b0f7820 */ /* 0x000fe2000040c000 */
[----:B------:R-:W-:Y:S02]  /*0570*/  HFMA2 R14, -RZ, RZ, 0.389892578125, 0.0002090930938720703125 ;  /* 0x363d0adaff0e7431 */ /* 0x000fe400000001ff */
        /* <DEDUP_REMOVED lines=36> */
.L_x_3338:
[----:B------:R-:W-:Y:S05]  /*07c0*/  BSYNC.RECONVERGENT B1 ;  /* 0x0000000000017941 */ /* 0x000fea0003800200 */
.L_x_3336:
[----:B------:R-:W-:-:S07]  /*07d0*/  FADD.FTZ R9, -R8, -RZ ;  /* 0x800000ff08097221 */ /* 0x000fce0000010100 */
.L_x_3335:
[----:B------:R-:W-:Y:S05]  /*07e0*/  BSYNC.RECONVERGENT B0 ;  /* 0x0000000000007941 */ /* 0x000fea0003800200 */
.L_x_3334:
[----:B------:R-:W-:Y:S01]  /*07f0*/  IADD3 R8, PT, PT, R0, 0x80, RZ ;  /* 0x0000008000087810 */ /* 0x000fe20007ffe0ff */
[----:B------:R-:W-:Y:S03]  /*0800*/  BSSY.RECONVERGENT B0, `(.L_x_3340) ;  /* 0x0000054000007945 */ /* 0x000fe60003800200 */
[----:B------:R-:W-:-:S13]  /*0810*/  ISETP.GE.AND P1, PT, R8, R5, PT ;  /* 0x000000050800720c */ /* 0x000fda0003f26270 */
[----:B------:R-:W-:Y:S05]  /*0820*/  @P1 BRA `(.L_x_3341) ;  /* 0x0000000400441947 */ /* 0x000fea0003800000 */
[--C-:B------:R-:W-:Y:S01]  /*0830*/  HADD2.F32 R11, -RZ, R4.reuse.H1_H1 ;  /* 0x30000004ff0b7230 */ /* 0x100fe20000004100 */
        /* <DEDUP_REMOVED lines=28> */
[----:B------:R-:W-:Y:S02]  /*0a00*/  FMUL.FTZ R14, R12, 1.4426950216293334961 ;  /* 0x3fb8aa3b0c0e7820 */ /* 0x000fe40000410000 */
[----:B------:R-:W-:Y:S01]  /*0a10*/  SHF.L.U32 R15, R15, 0x17, RZ ;  /* 0x000000170f0f7819 */ /* 0x000fe200000006ff */
        /* <DEDUP_REMOVED lines=21> */
.L_x_3345:
        /* <DEDUP_REMOVED lines=12> */
.L_x_3344:
[----:B------:R-:W-:-:S05]  /*0c30*/  FADD.FTZ R10, R13, -R13 ;  /* 0x8000000d0d0a7221 */ /* 0x000fca0000010000 */
[----:B------:R-:W-:Y:S01]  /*0c40*/  MOV R4, R10 ;  /* 0x0000000a00047202 */ /* 0x000fe20000000f00 */
[----:B------:R-:W-:Y:S06]  /*0c50*/  BRA `(.L_x_3346) ;  /* 0x0000000000307947 */ /* 0x000fec0003800000 */
.L_x_3343:
        /* <DEDUP_REMOVED lines=12> */
.L_x_3346:
[----:B------:R-:W-:Y:S05]  /*0d20*/  BSYNC.RECONVERGENT B1 ;  /* 0x0000000000017941 */ /* 0x000fea0003800200 */
.L_x_3342:
[----:B------:R-:W-:-:S07]  /*0d30*/  FADD.FTZ R11, -R10, -RZ ;  /* 0x800000ff0a0b7221 */ /* 0x000fce0000010100 */
.L_x_3341:
[----:B------:R-:W-:Y:S05]  /*0d40*/  BSYNC.RECONVERGENT B0 ;  /* 0x0000000000007941 */ /* 0x000fea0003800200 */
.L_x_3340:
        /* <DEDUP_REMOVED lines=35> */
[----:B------:R-:W-:Y:S02]  /*0f80*/  FMUL.FTZ R15, R15, 1.4426950216293334961 ;  /* 0x3fb8aa3b0f0f7820 */ /* 0x000fe40000410000 */
[----:B------:R-:W-:-:S04]  /*0f90*/  SHF.L.U32 R14, R14, 0x17, RZ ;  /* 0x000000170e0e7819 */ /* 0x000fc800000006ff */
        /* <DEDUP_REMOVED lines=20> */
.L_x_3352:
        /* <DEDUP_REMOVED lines=12> */
.L_x_3351:
[----:B------:R-:W-:-:S05]  /*11a0*/  FADD.FTZ R7, R12, -R12 ;  /* 0x8000000c0c077221 */ /* 0x000fca0000010000 */
[----:B------:R-:W-:Y:S01]  /*11b0*/  MOV R10, R7 ;  /* 0x00000007000a7202 */ /* 0x000fe20000000f00 */
[----:B------:R-:W-:Y:S06]  /*11c0*/  BRA `(.L_x_3353) ;  /* 0x0000000000307947 */ /* 0x000fec0003800000 */
.L_x_3350:
        /* <DEDUP_REMOVED lines=12> */
.L_x_3353:
[----:B------:R-:W-:Y:S05]  /*1290*/  BSYNC.RECONVERGENT B1 ;  /* 0x0000000000017941 */ /* 0x000fea0003800200 */
.L_x_3349:
[----:B------:R-:W-:-:S07]  /*12a0*/  FADD.FTZ R7, -R7, -RZ ;  /* 0x800000ff07077221 */ /* 0x000fce0000010100 */
.L_x_3348:
[----:B------:R-:W-:Y:S05]  /*12b0*/  BSYNC.RECONVERGENT B0 ;  /* 0x0000000000007941 */ /* 0x000fea0003800200 */
.L_x_3347:
        /* <DEDUP_REMOVED lines=22> */
[----:B------:R-:W-:-:S05]  /*1420*/  FFMA.FTZ R17, R18, R17, 0.00019836159481201320887 ;  /* 0x394fff4912117423 */ /* 0x000fca0000010011 */
[----:B------:R-:W-:Y:S01]  /*1430*/  MUFU.SIN R13, R20 ;  /* 0x00000014000d7308 */ /* 0x000fe20000000400 */
        /* <DEDUP_REMOVED lines=15> */
[----:B-1----:R-:W-:Y:S01]  /*1530*/  FMUL.FTZ R12, R19, -0.125 ;  /* 0xbe000000130c7820 */ /* 0x002fe20000410000 */
[----:B------:R-:W-:-:S03]  /*1540*/  FFMA.FTZ R19, R18, R17, 0.0083333496004343032837 ;  /* 0x3c08889a12137423 */ /* 0x000fc60000010011 */
[----:B------:R-:W-:Y:S01]  /*1550*/  FFMA.FTZ R17, R15, 2, R12 ;  /* 0x400000000f117823 */ /* 0x000fe2000001000c */
[----:B------:R-:W-:-:S04]  /*1560*/  FFMA.FTZ R19, R18, R19, 0.16666667163372039795 ;  /* 0x3e2aaaab12137423 */ /* 0x000fc80000010013 */
[----:B------:R-:W-:Y:S01]  /*1570*/  FMUL.FTZ R19, R18, R19 ;  /* 0x0000001312137220 */ /* 0x000fe20000410000 */
[----:B------:R-:W-:-:S03]  /*1580*/  LOP3.LUT R17, R17, 0x80000000, R6, 0xb8, !PT ;  /* 0x8000000011117812 */ /* 0x000fc600078eb806 */
        /* <DEDUP_REMOVED lines=12> */
.L_x_3359:
        /* <DEDUP_REMOVED lines=12> */
.L_x_3358:
[----:B------:R-:W-:-:S05]  /*1710*/  FADD.FTZ R6, R13, -R13 ;  /* 0x8000000d0d067221 */ /* 0x000fca0000010000 */
[----:B------:R-:W-:Y:S01]  /*1720*/  MOV R12, R6 ;  /* 0x00000006000c7202 */ /* 0x000fe20000000f00 */
[----:B------:R-:W-:Y:S06]  /*1730*/  BRA `(.L_x_3360) ;  /* 0x0000000000307947 */ /* 0x000fec0003800000 */
.L_x_3357:
        /* <DEDUP_REMOVED lines=12> */
.L_x_3360:
[----:B------:R-:W-:Y:S05]  /*1800*/  BSYNC.RECONVERGENT B1 ;  /* 0x0000000000017941 */ /* 0x000fea0003800200 */
.L_x_3356:
[----:B------:R-:W-:-:S07]  /*1810*/  FADD.FTZ R13, -R6, -RZ ;  /* 0x800000ff060d7221 */ /* 0x000fce0000010100 */
.L_x_3355:
[----:B------:R-:W-:Y:S05]  /*1820*/  BSYNC.RECONVERGENT B0 ;  /* 0x0000000000007941 */ /* 0x000fea0003800200 */
.L_x_3354:
[----:B------:R-:W0:Y:S01]  /*1830*/  @!P0 LDC.64 R14, c[0x0][0x388] ;  /* 0x0000e200ff0e8b82 */ /* 0x000e220000000a00 */
[----:B------:R-:W-:Y:S01]  /*1840*/  @!P0 LEA R17, R3, R0, 0x9 ;  /* 0x0000000003118211 */ /* 0x000fe200078e48ff */
[----:B------:R-:W-:Y:S01]  /*1850*/  BSSY.RECONVERGENT B0, `(.L_x_3361) ;  /* 0x0000013000007945 */ /* 0x000fe20003800200 */
[----:B------:R-:W-:Y:S02]  /*1860*/  @!P0 F2FP.F16.F32.PACK_AB R9, R9, R2 ;  /* 0x000000020909823e */ /* 0x000fe400000000ff */
[----:B------:R-:W-:-:S04]  /*1870*/  @!P0 MOV R0, R8 ;  /* 0x0000000800008202 */ /* 0x000fc80000000f00 */
[----:B------:R-:W-:Y:S01]  /*1880*/  ISETP.GE.AND P1, PT, R0, R5, PT ;  /* 0x000000050000720c */ /* 0x000fe20003f26270 */
[----:B0-----:R-:W-:-:S05]  /*1890*/  @!P0 IMAD.WIDE.U32 R14, R17, 0x4, R14 ;  /* 0x00000004110e8825 */ /* 0x001fca00078e000e */
[----:B------:R0:W-:Y:S07]  /*18a0*/  @!P0 STG.E desc[UR4][R14.64], R9 ;  /* 0x000000090e008986 */ /* 0x0001ee000c101904 */
[----:B------:R-:W-:Y:S05]  /*18b0*/  @P1 BRA `(.L_x_3362) ;  /* 0x0000000000301947 */ /* 0x000fea0003800000 */
[----:B0-----:R-:W0:Y:S01]  /*18c0*/  LDC.64 R8, c[0x0][0x388] ;  /* 0x0000e200ff087b82 */ /* 0x001e220000000a00 */
[----:B------:R-:W-:Y:S02]  /*18d0*/  LEA R17, R3, R0, 0x9 ;  /* 0x0000000003117211 */ /* 0x000fe400078e48ff */
[----:B------:R-:W-:Y:S02]  /*18e0*/  IADD3 R0, PT, PT, R0, 0x80, RZ ;  /* 0x0000008000007810 */ /* 0x000fe40007ffe0ff */
[----:B------:R-:W-:Y:S02]  /*18f0*/  F2FP.F16.F32.PACK_AB R11, R11, R4 ;  /* 0x000000040b0b723e */ /* 0x000fe400000000ff */
[----:B------:R-:W-:-:S13]  /*1900*/  ISETP.GE.AND P0, PT, R0, R5, PT ;  /* 0x000000050000720c */ /* 0x000fda0003f06270 */
[----:B------:R-:W-:Y:S02]  /*1910*/  @!P0 LEA R19, R3, R0, 0x9 ;  /* 0x0000000003138211 */ /* 0x000fe400078e48ff */
[----:B------:R-:W-:Y:S01]  /*1920*/  @!P0 F2FP.F16.F32.PACK_AB R15, R7, R10 ;  /* 0x0000000a070f823e */ /* 0x000fe200000000ff */
[----:B0-----:R-:W-:Y:S01]  /*1930*/  IMAD.WIDE.U32 R6, R17, 0x4, R8 ;  /* 0x0000000411067825 */ /* 0x001fe200078e0008 */
[----:B------:R-:W-:-:S03]  /*1940*/  @!P0 IADD3 R0, PT, PT, R0, 0x80, RZ ;  /* 0x0000008000008810 */ /* 0x000fc60007ffe0ff */
[----:B------:R-:W-:Y:S01]  /*1950*/  @!P0 IMAD.WIDE.U32 R8, R19, 0x4, R8 ;  /* 0x0000000413088825 */ /* 0x000fe200078e0008 */
[----:B------:R1:W-:Y:S04]  /*1960*/  STG.E desc[UR4][R6.64], R11 ;  /* 0x0000000b06007986 */ /* 0x0003e8000c101904 */
[----:B------:R1:W-:Y:S02]  /*1970*/  @!P0 STG.E desc[UR4][R8.64], R15 ;  /* 0x0000000f08008986 */ /* 0x0003e4000c101904 */
.L_x_3362:
[----:B------:R-:W-:Y:S05]  /*1980*/  BSYNC.RECONVERGENT B0 ;  /* 0x0000000000007941 */ /* 0x000fea0003800200 */
.L_x_3361:
[----:B------:R-:W-:-:S13]  /*1990*/  ISETP.GE.AND P0, PT, R0, R5, PT ;  /* 0x000000050000720c */ /* 0x000fda0003f06270 */
[----:B------:R-:W-:Y:S05]  /*19a0*/  @P0 EXIT ;  /* 0x000000000000094d */ /* 0x000fea0003800000 */
[----:B------:R-:W2:Y:S01]  /*19b0*/  LDC.64 R4, c[0x0][0x388] ;  /* 0x0000e200ff047b82 */ /* 0x000ea20000000a00 */
[----:B------:R-:W-:Y:S02]  /*19c0*/  LEA R3, R3, R0, 0x9 ;  /* 0x0000000003037211 */ /* 0x000fe400078e48ff */
[----:B------:R-:W-:-:S03]  /*19d0*/  F2FP.F16.F32.PACK_AB R13, R13, R12 ;  /* 0x0000000c0d0d723e */ /* 0x000fc600000000ff */
[----:B--2---:R-:W-:-:S05]  /*19e0*/  IMAD.WIDE.U32 R2, R3, 0x4, R4 ;  /* 0x0000000403027825 */ /* 0x004fca00078e0004 */
[----:B------:R-:W-:Y:S01]  /*19f0*/  STG.E desc[UR4][R2.64], R13 ;  /* 0x0000000d02007986 */ /* 0x000fe2000c101904 */
[----:B------:R-:W-:Y:S05]  /*1a00*/  EXIT ;  /* 0x000000000000794d */ /* 0x000fea0003800000 */
.L_x_3363:
        /* <DEDUP_REMOVED lines=15> */
.L_x_6619:


//--------------------- .text._ZN2at6native29vectorized_elementwise_kernelILi2EZZZNS0_15tan_kernel_cudaERNS_18TensorIteratorBaseEENKUlvE_clEvENKUlvE1_clEvEUlN3c107complexINS6_4HalfEEEE_St5arrayIPcLm2EEEEviT0_T1_ --------------------------
	.section	.text._ZN2at6native29vectorized_elementwise_kernelILi2EZZZNS0_15tan_kernel_cudaERNS_18TensorIteratorBaseEENKUlvE_clEvENKUlvE1_clEvEUlN3c107complexINS6_4HalfEEEE_St5arrayIPcLm2EEEEviT0_T1_,"ax",@progbits
	.align	128
        .global         _ZN2at6native29vectorized_elementwise_kernelILi2EZZZNS0_15tan_kernel_cudaERNS_18TensorIteratorBaseEENKUlvE_clEvENKUlvE1_clEvEUlN3c107complexINS6_4HalfEEEE_St5arrayIPcLm2EEEEviT0_T1_
        .type           _ZN2at6native29vectorized_elementwise_kernelILi2EZZZNS0_15tan_kernel_cudaERNS_18TensorIteratorBaseEENKUlvE_clEvENKUlvE1_clEvEUlN3c107complexINS6_4HalfEEEE_St5arrayIPcLm2EEEEviT0_T1_,@function
        .size           _ZN2at6native29vectorized_elementwise_kernelILi2EZZZNS0_15tan_kernel_cudaERNS_18TensorIteratorBaseEENKUlvE_clEvENKUlvE1_clEvEUlN3c107complexINS6_4HalfEEEE_St5arrayIPcLm2EEEEviT0_T1_,(.L_x_6620 - _ZN2at6native29vectorized_elementwise_kernelILi2EZZZNS0_15tan_kernel_cudaERNS_18TensorIteratorBaseEENKUlvE_clEvENKUlvE1_clEvEUlN3c107complexINS6_4HalfEEEE_St5arrayIPcLm2EEEEviT0_T1_)
        .other          _ZN2at6native29vectorized_elementwise_kernelILi2EZZZNS0_15tan_kernel_cudaERNS_18TensorIteratorBaseEENKUlvE_clEvENKUlvE1_clEvEUlN3c107complexINS6_4HalfEEEE_St5arrayIPcLm2EEEEviT0_T1_,@"STO_CUDA_ENTRY STV_DEFAULT"
_ZN2at6native29vectorized_elementwise_kernelILi2EZZZNS0_15tan_kernel_cudaERNS_18TensorIteratorBaseEENKUlvE_clEvENKUlvE1_clEvEUlN3c107complexINS6_4HalfEEEE_St5arrayIPcLm2EEEEviT0_T1_:
.text._ZN2at6native29vectorized_elementwise_kernelILi2EZZZNS0_15tan_kernel_cudaERNS_18TensorIteratorBaseEENKUlvE_clEvENKUlvE1_clEvEUlN3c107complexINS6_4HalfEEEE_St5arrayIPcLm2EEEEviT0_T1_:
        /* <DEDUP_REMOVED lines=8> */
[----:B------:R-:W0:Y:S02]  /*0080*/  S2R R19, SR_TID.X ;  /* 0x0000000000137919 */ /* 0x000e240000002100 */
[----:B0-----:R-:W-:Y:S02]  /*0090*/  ISETP.GE.U32.AND P1, PT, R19, R2, PT ;  /* 0x000000021300720c */ /* 0x001fe40003f26070 */
[----:B------:R-:W-:-:S11]  /*00a0*/  MOV R3, R19 ;  /* 0x0000001300037202 */ /* 0x000fd60000000f00 */
[----:B------:R-:W0:Y:S01]  /*00b0*/  @!P1 LDC.64 R4, c[0x0][0x390] ;  /* 0x0000e400ff049b82 */ /* 0x000e220000000a00 */
[----:B------:R-:W-:-:S05]  /*00c0*/  @!P1 IADD3 R7, PT, PT, R0, R3, RZ ;  /* 0x0000000300079210 */ /* 0x000fca0007ffe0ff */
[----:B0-----:R-:W-:-:S06]  /*00d0*/  @!P1 IMAD.WIDE.U32 R4, R7, 0x4, R4 ;  /* 0x0000000407049825 */ /* 0x001fcc00078e0004 */
[----:B------:R-:W2:Y:S01]  /*00e0*/  @!P1 LDG.E R4, desc[UR4][R4.64] ;  /* 0x0000000404049981 */ /* 0x000ea2000c1e1900 */
[----:B------:R-:W-:Y:S02]  /*00f0*/  @!P1 IADD3 R19, PT, PT, R3, 0x80, RZ ;  /* 0x0000008003139810 */ /* 0x000fe40007ffe0ff */
[----:B------:R-:W-:Y:S02]  /*0100*/  PRMT R18, RZ, 0x5410, RZ ;  /* 0x00005410ff127816 */ /* 0x000fe400000000ff */
[----:B------:R-:W-:-:S13]  /*0110*/  ISETP.GE.U32.AND P2, PT, R19, R2, PT ;  /* 0x000000021300720c */ /* 0x000fda0003f46070 */
[----:B------:R-:W-:Y:S01]  /*0120*/  @!P2 IADD3 R13, PT, PT, R0, R19, RZ ;  /* 0x00000013000da210 */ /* 0x000fe20007ffe0ff */
[----:B------:R-:W0:Y:S01]  /*0130*/  @!P2 LDC.64 R16, c[0x0][0x390] ;  /* 0x0000e400ff10ab82 */ /* 0x000e220000000a00 */
[----:B------:R-:W-:-:S04]  /*0140*/  @!P2 IADD3 R19, PT, PT, R19, 0x80, RZ ;  /* 0x000000801313a810 */ /* 0x000fc80007ffe0ff */
[----:B------:R-:W-:-:S13]  /*0150*/  ISETP.GE.U32.AND P3, PT, R19, R2, PT ;  /* 0x000000021300720c */ /* 0x000fda0003f66070 */
[----:B------:R-:W-:Y:S01]  /*0160*/  @!P3 IADD3 R29, PT, PT, R0, R19, RZ ;  /* 0x00000013001db210 */ /* 0x000fe20007ffe0ff */
[----:B------:R-:W1:Y:S01]  /*0170*/  @!P3 LDC.64 R14, c[0x0][0x390] ;  /* 0x0000e400ff0ebb82 */ /* 0x000e620000000a00 */
[----:B------:R-:W-:-:S04]  /*0180*/  @!P3 IADD3 R19, PT, PT, R19, 0x80, RZ ;  /* 0x000000801313b810 */ /* 0x000fc80007ffe0ff */
[----:B------:R-:W-:Y:S01]  /*0190*/  ISETP.GE.U32.AND P4, PT, R19, R2, PT ;  /* 0x000000021300720c */ /* 0x000fe20003f86070 */
[----:B0-----:R-:W-:-:S06]  /*01a0*/  @!P2 IMAD.WIDE.U32 R16, R13, 0x4, R16 ;  /* 0x000000040d10a825 */ /* 0x001fcc00078e0010 */
[----:B------:R-:W3:Y:S06]  /*01b0*/  @!P2 LDG.E R16, desc[UR4][R16.64] ;  /* 0x000000041010a981 */ /* 0x000eec000c1e1900 */
[----:B------:R-:W-:Y:S01]  /*01c0*/  @!P4 IADD3 R27, PT, PT, R0, R19, RZ ;  /* 0x00000013001bc210 */ /* 0x000fe20007ffe0ff */
[----:B------:R-:W0:Y:S01]  /*01d0*/  @!P4 LDC.64 R10, c[0x0][0x390] ;  /* 0x0000e400ff0acb82 */ /* 0x000e220000000a00 */
[----:B------:R-:W-:-:S04]  /*01e0*/  @!P4 IADD3 R19, PT, PT, R19, 0x80, RZ ;  /* 0x000000801313c810 */ /* 0x000fc80007ffe0ff */
[----:B------:R-:W-:-:S13]  /*01f0*/  ISETP.GE.U32.AND P5, PT, R19, R2, PT ;  /* 0x000000021300720c */ /* 0x000fda0003fa6070 */
[----:B------:R-:W-:Y:S02]  /*0200*/  @!P5 IADD3 R25, PT, PT, R0, R19, RZ ;  /* 0x000000130019d210 */ /* 0x000fe40007ffe0ff */
[----:B------:R-:W-:-:S04]  /*0210*/  @!P5 IADD3 R19, PT, PT, R19, 0x80, RZ ;  /* 0x000000801313d810 */ /* 0x000fc80007ffe0ff */
[----:B------:R-:W-:-:S13]  /*0220*/  ISETP.GE.U32.AND P6, PT, R19, R2, PT ;  /* 0x000000021300720c */ /* 0x000fda0003fc6070 */
[----:B------:R-:W-:Y:S01]  /*0230*/  @!P6 IADD3 R23, PT, PT, R0, R19, RZ ;  /* 0x000000130017e210 */ /* 0x000fe20007ffe0ff */
[----:B------:R-:W4:Y:S01]  /*0240*/  @!P6 LDC.64 R6, c[0x0][0x390] ;  /* 0x0000e400ff06eb82 */ /* 0x000f220000000a00 */
[----:B------:R-:W-:-:S04]  /*0250*/  @!P6 IADD3 R19, PT, PT, R19, 0x80, RZ ;  /* 0x000000801313e810 */ /* 0x000fc80007ffe0ff */
[----:B------:R-:W-:-:S13]  /*0260*/  ISETP.GE.U32.AND P0, PT, R19, R2, PT ;  /* 0x000000021300720c */ /* 0x000fda0003f06070 */
[----:B------:R-:W-:Y:S01]  /*0270*/  @!P0 IADD3 R21, PT, PT, R0, R19, RZ ;  /* 0x0000001300158210 */ /* 0x000fe20007ffe0ff */
[----:B------:R-:W5:Y:S01]  /*0280*/  @!P0 LDC.64 R8, c[0x0][0x390] ;  /* 0x0000e400ff088b82 */ /* 0x000f620000000a00 */
[----:B------:R-:W-:Y:S01]  /*0290*/  @!P0 IADD3 R19, PT, PT, R19, 0x80, RZ ;  /* 0x0000008013138810 */ /* 0x000fe20007ffe0ff */
[----:B0-----:R-:W-:-:S06]  /*02a0*/  @!P4 IMAD.WIDE.U32 R10, R27, 0x4, R10 ;  /* 0x000000041b0ac825 */ /* 0x001fcc00078e000a */
[----:B------:R-:W3:Y:S01]  /*02b0*/  @!P4 LDG.E R10, desc[UR4][R10.64] ;  /* 0x000000040a0ac981 */ /* 0x000ee2000c1e1900 */
[----:B-1----:R-:W-:-:S04]  /*02c0*/  @!P3 IMAD.WIDE.U32 R14, R29, 0x4, R14 ;  /* 0x000000041d0eb825 */ /* 0x002fc800078e000e */
[----:B----4-:R-:W-:Y:S02]  /*02d0*/  @!P6 IMAD.WIDE.U32 R6, R23, 0x4, R6 ;  /* 0x000000041706e825 */ /* 0x010fe400078e0006 */
[----:B------:R-:W4:Y:S04]  /*02e0*/  @!P3 LDG.E R14, desc[UR4][R14.64] ;  /* 0x000000040e0eb981 */ /* 0x000f28000c1e1900 */
[----:B------:R0:W4:Y:S01]  /*02f0*/  @!P6 LDG.E R6, desc[UR4][R6.64] ;  /* 0x000000040606e981 */ /* 0x000122000c1e1900 */
[----:B-----5:R-:W-:-:S06]  /*0300*/  @!P0 IMAD.WIDE.U32 R20, R21, 0x4, R8 ;  /* 0x0000000415148825 */ /* 0x020fcc00078e0008 */
[----:B------:R-:W5:Y:S01]  /*0310*/  @!P0 LDG.E R20, desc[UR4][R20.64] ;  /* 0x0000000414148981 */ /* 0x000f62000c1e1900 */
[----:B--2---:R-:W-:-:S04]  /*0320*/  @!P1 PRMT R18, R4, 0x7610, R18 ;  /* 0x0000761004129816 */ /* 0x004fc80000000012 */
[----:B------:R-:W-:Y:S02]  /*0330*/  @!P1 PRMT R18, R18, 0x7610, R4 ;  /* 0x0000761012129816 */ /* 0x000fe40000000004 */
[----:B------:R-:W-:Y:S01]  /*0340*/  ISETP.GE.U32.AND P1, PT, R19, R2, PT ;  /* 0x000000021300720c */ /* 0x000fe20003f26070 */
[----:B------:R-:W1:-:S12]  /*0350*/  @!P5 LDC.64 R4, c[0x0][0x390] ;  /* 0x0000e400ff04db82 */ /* 0x000e580000000a00 */
[----:B------:R-:W2:Y:S01]  /*0360*/  @!P1 LDC.64 R12, c[0x0][0x390] ;  /* 0x0000e400ff0c9b82 */ /* 0x000ea20000000a00 */
[----:B------:R-:W-:Y:S01]  /*0370*/  @!P1 IADD3 R19, PT, PT, R0, R19, RZ ;  /* 0x0000001300139210 */ /* 0x000fe20007ffe0ff */
[----:B-1----:R-:W-:-:S06]  /*0380*/  @!P5 IMAD.WIDE.U32 R4, R25, 0x4, R4 ;  /* 0x000000041904d825 */ /* 0x002fcc00078e0004 */
[----:B------:R-:W5:Y:S01]  /*0390*/  @!P5 LDG.E R4, desc[UR4][R4.64] ;  /* 0x000000040404d981 */ /* 0x000f62000c1e1900 */
[----:B--2---:R-:W-:-:S06]  /*03a0*/  @!P1 IMAD.WIDE.U32 R12, R19, 0x4, R12 ;  /* 0x00000004130c9825 */ /* 0x004fcc00078e000c */
[----:B------:R1:W2:Y:S01]  /*03b0*/  @!P1 LDG.E R13, desc[UR4][R12.64] ;  /* 0x000000040c0d9981 */ /* 0x0002a2000c1e1900 */
[----:B------:R-:W-:Y:S02]  /*03c0*/  PRMT R8, RZ, 0x5410, RZ ;  /* 0x00005410ff087816 */ /* 0x000fe400000000ff */
[----:B------:R-:W-:-:S04]  /*03d0*/  PRMT R9, RZ, 0x5410, RZ ;  /* 0x00005410ff097816 */ /* 0x000fc800000000ff */
[----:B---3--:R-:W-:-:S04]  /*03e0*/  @!P2 PRMT R9, R16, 0x7610, R9 ;  /* 0x000076101009a816 */ /* 0x008fc80000000009 */
[----:B------:R-:W-:Y:S02]  /*03f0*/  @!P2 PRMT R9, R9, 0x7610, R16 ;  /* 0x000076100909a816 */ /* 0x000fe40000000010 */
[----:B------:R-:W-:Y:S02]  /*0400*/  ISETP.GE.U32.AND P2, PT, R3, R2, PT ;  /* 0x000000020300720c */ /* 0x000fe40003f46070 */
[----:B0-----:R-:W-:Y:S02]  /*0410*/  PRMT R7, RZ, 0x5410, RZ ;  /* 0x00005410ff077816 */ /* 0x001fe400000000ff */
[----:B-1----:R-:W-:Y:S02]  /*0420*/  PRMT R12, RZ, 0x5410, RZ ;  /* 0x00005410ff0c7816 */ /* 0x002fe400000000ff */
[----:B------:R-:W-:Y:S01]  /*0430*/  PRMT R5, RZ, 0x5410, RZ ;  /* 0x00005410ff057816 */ /* 0x000fe200000000ff */
[----:B------:R-:W-:Y:S01]  /*0440*/  BSSY.RECONVERGENT B0, `(.L_x_3365) ;  /* 0x0000061000007945 */ /* 0x000fe20003800200 */
[----:B------:R-:W-:-:S04]  /*0450*/  @!P4 PRMT R8, R8, 0x5410, R10 ;  /* 0x000054100808c816 */ /* 0x000fc8000000000a */
[----:B------:R-:W-:Y:S02]  /*0460*/  @!P4 PRMT R8, R10, 0x7632, R8 ;  /* 0x000076320a08c816 */ /* 0x000fe40000000008 */
[----:B------:R-:W-:Y:S02]  /*0470*/  PRMT R10, RZ, 0x5410, RZ ;  /* 0x00005410ff0a7816 */ /* 0x000fe400000000ff */
[----:B----4-:R-:W-:Y:S02]  /*0480*/  @!P3 PRMT R7, R7, 0x5410, R14 ;  /* 0x000054100707b816 */ /* 0x010fe4000000000e */
[----:B------:R-:W-:Y:S02]  /*0490*/  @!P6 PRMT R12, R12, 0x5410, R6 ;  /* 0x000054100c0ce816 */ /* 0x000fe40000000006 */
[----:B------:R-:W-:Y:S02]  /*04a0*/  @!P3 PRMT R7, R14, 0x7632, R7 ;  /* 0x000076320e07b816 */ /* 0x000fe40000000007 */
[----:B------:R-:W-:-:S02]  /*04b0*/  @!P6 PRMT R12, R6, 0x7632, R12 ;  /* 0x00007632060ce816 */ /* 0x000fc4000000000c */
[----:B-----5:R-:W-:-:S04]  /*04c0*/  @!P0 PRMT R5, R20, 0x7610, R5 ;  /* 0x0000761014058816 */ /* 0x020fc80000000005 */
[----:B------:R-:W-:Y:S02]  /*04d0*/  @!P0 PRMT R5, R5, 0x7610, R20 ;  /* 0x0000761005058816 */ /* 0x000fe40000000014 */
[----:B------:R-:W-:-:S04]  /*04e0*/  @!P5 PRMT R10, R10, 0x5410, R4 ;  /* 0x000054100a0ad816 */ /* 0x000fc80000000004 */
[----:B------:R-:W-:Y:S02]  /*04f0*/  @!P5 PRMT R10, R4, 0x7632, R10 ;  /* 0x00007632040ad816 */ /* 0x000fe4000000000a */
[----:B------:R-:W-:-:S04]  /*0500*/  PRMT R4, RZ, 0x5410, RZ ;  /* 0x00005410ff047816 */ /* 0x000fc800000000ff */
[----:B--2---:R-:W-:-:S04]  /*0510*/  @!P1 PRMT R4, R13, 0x7610, R4 ;  /* 0x000076100d049816 */ /* 0x004fc80000000004 */
[----:B------:R-:W-:Y:S01]  /*0520*/  @!P1 PRMT R4, R4, 0x7610, R13 ;  /* 0x0000761004049816 */ /* 0x000fe2000000000d */
[----:B------:R-:W-:Y:S06]  /*0530*/  @P2 BRA `(.L_x_3366) ;  /* 0x0000000400442947 */ /* 0x000fec0003800000 */
[--C-:B------:R-:W-:Y:S01]  /*0540*/  HADD2.F32 R13, -RZ, R18.reuse.H1_H1 ;  /* 0x30000012ff0d7230 */ /* 0x100fe20000004100 */
[----:B------:R-:W-:Y:S01]  /*0550*/  BSSY.RECONVERGENT B1, `(.L_x_3367) ;  /* 0x000004e000017945 */ /* 0x000fe20003800200 */
        /* <DEDUP_REMOVED lines=19> */
.L_x_3368:
        /* <DEDUP_REMOVED lines=18> */
.L_x_3370:
[----:B------:R-:W-:Y:S01]  /*07b0*/  FMUL.FTZ R14, |R6|, 1.4426950216293334961 ;  /* 0x3fb8aa3b060e7820 */ /* 0x000fe20000410200 */
[----:B------:R-:W-:Y:S01]  /*07c0*/  MOV R15, 0x42fc0000 ;  /* 0x42fc0000000f7802 */ /* 0x000fe20000000f00 */
[----:B------:R-:W-:Y:S01]  /*07d0*/  FMUL.RZ R20, R11, 0.15915493667125701904 ;  /* 0x3e22f9830b147820 */ /* 0x000fe2000040c000 */
[----:B------:R-:W-:-:S03]  /*07e0*/  HFMA2 R18, -RZ, RZ, 0.389892578125, 0.0002090930938720703125 ;  /* 0x363d0adaff127431 */ /* 0x000fc600000001ff */
[----:B------:R-:W0:Y:S08]  /*07f0*/  FRND.TRUNC R14, R14 ;  /* 0x0000000e000e7307 */ /* 0x000e30000020d000 */
        /* <DEDUP_REMOVED lines=10> */
[----:B------:R-:W-:Y:S02]  /*08a0*/  SHF.L.U32 R15, R15, 0x17, RZ ;  /* 0x000000170f0f7819 */ /* 0x000fe400000006ff */
[----:B------:R-:W1:Y:S04]  /*08b0*/  MUFU.EX2 R16, R17 ;  /* 0x0000001100107308 */ /* 0x000e680000000800 */
[----:B0-----:R-:W0:Y:S01]  /*08c0*/  MUFU.RCP R14, R14 ;  /* 0x0000000e000e7308 */ /* 0x001e220000001000 */
[----:B-1----:R-:W-:Y:S01]  /*08d0*/  FMUL.FTZ R16, R15, R16 ;  /* 0x000000100f107220 */ /* 0x002fe20000410000 */
[----:B------:R-:W-:-:S06]  /*08e0*/  FMUL.FTZ R15, R13, R13 ;  /* 0x0000000d0d0f7220 */ /* 0x000fcc0000410000 */
[----:B------:R-:W1:Y:S01]  /*08f0*/  MUFU.RCP R19, R16 ;  /* 0x0000001000137308 */ /* 0x000e620000001000 */
[----:B------:R-:W-:Y:S01]  /*0900*/  FFMA.FTZ R18, R15, R18, 0.00019836159481201320887 ;  /* 0x394fff490f127423 */ /* 0x000fe20000010012 */
[----:B0-----:R-:W-:-:S03]  /*0910*/  FMUL.FTZ R11, R11, R14 ;  /* 0x0000000e0b0b7220 */ /* 0x001fc60000410000 */
[----:B------:R-:W-:-:S04]  /*0920*/  FFMA.FTZ R18, R15, R18, 0.0083333496004343032837 ;  /* 0x3c08889a0f127423 */ /* 0x000fc80000010012 */
[----:B------:R-:W-:-:S04]  /*0930*/  FFMA.FTZ R18, R15, R18, 0.16666667163372039795 ;  /* 0x3e2aaaab0f127423 */ /* 0x000fc80000010012 */
[----:B------:R-:W-:Y:S01]  /*0940*/  FMUL.FTZ R15, R15, R18 ;  /* 0x000000120f0f7220 */ /* 0x000fe20000410000 */
        /* <DEDUP_REMOVED lines=14> */
.L_x_3369:
[----:B------:R-:W-:Y:S05]  /*0a30*/  BSYNC.RECONVERGENT B1 ;  /* 0x0000000000017941 */ /* 0x000fea0003800200 */
.L_x_3367:
[----:B------:R-:W-:-:S07]  /*0a40*/  FADD.FTZ R23, -R6, -RZ ;  /* 0x800000ff06177221 */ /* 0x000fce0000010100 */
.L_x_3366:
[----:B------:R-:W-:Y:S05]  /*0a50*/  BSYNC.RECONVERGENT B0 ;  /* 0x0000000000007941 */ /* 0x000fea0003800200 */
.L_x_3365:
[----:B------:R-:W-:Y:S01]  /*0a60*/  IADD3 R21, PT, PT, R3, 0x80, RZ ;  /* 0x0000008003157810 */ /* 0x000fe20007ffe0ff */
[----:B------:R-:W-:Y:S03]  /*0a70*/  BSSY.RECONVERGENT B0, `(.L_x_3371) ;  /* 0x0000054000007945 */ /* 0x000fe60003800200 */
[----:B------:R-:W-:-:S13]  /*0a80*/  ISETP.GE.U32.AND P0, PT, R21, R2, PT ;  /* 0x000000021500720c */ /* 0x000fda0003f06070 */
        /* <DEDUP_REMOVED lines=53> */
.L_x_3376:
        /* <DEDUP_REMOVED lines=12> */
.L_x_3375:
[----:B------:R-:W-:-:S05]  /*0ea0*/  FADD.FTZ R6, R9, -R9 ;  /* 0x8000000909067221 */ /* 0x000fca0000010000 */
[----:B------:R-:W-:Y:S01]  /*0eb0*/  MOV R18, R6 ;  /* 0x0000000600127202 */ /* 0x000fe20000000f00 */
[----:B------:R-:W-:Y:S06]  /*0ec0*/  BRA `(.L_x_3377) ;  /* 0x0000000000307947 */ /* 0x000fec0003800000 */
.L_x_3374:
        /* <DEDUP_REMOVED lines=12> */
.L_x_3377:
[----:B------:R-:W-:Y:S05]  /*0f90*/  BSYNC.RECONVERGENT B1 ;  /* 0x0000000000017941 */ /* 0x000fea0003800200 */
.L_x_3373:
[----:B------:R-:W-:-:S07]  /*0fa0*/  FADD.FTZ R19, -R6, -RZ ;  /* 0x800000ff06137221 */ /* 0x000fce0000010100 */
.L_x_3372:
[----:B------:R-:W-:Y:S05]  /*0fb0*/  BSYNC.RECONVERGENT B0 ;  /* 0x0000000000007941 */ /* 0x000fea0003800200 */
.L_x_3371:
[----:B------:R-:W-:Y:S01]  /*0fc0*/  IADD3 R9, PT, PT, R3, 0x100, RZ ;  /* 0x0000010003097810 */ /* 0x000fe20007ffe0ff */
[----:B------:R-:W-:Y:S03]  /*0fd0*/  BSSY.RECONVERGENT B0, `(.L_x_3378) ;  /* 0x0000055000007945 */ /* 0x000fe60003800200 */
[----:B------:R-:W-:-:S13]  /*0fe0*/  ISETP.GE.U32.AND P0, PT, R9, R2, PT ;  /* 0x000000020900720c */ /* 0x000fda0003f06070 */
[----:B------:R-:W-:Y:S05]  /*0ff0*/  @P0 BRA `(.L_x_3379) ;  /* 0x0000000400480947 */ /* 0x000fea0003800000 */
[--C-:B------:R-:W-:Y:S01]  /*1000*/  HADD2.F32 R6, -RZ, R7.reuse.H0_H0 ;  /* 0x20000007ff067230 */ /* 0x100fe20000004100 */
[----:B------:R-:W-:Y:S01]  /*1010*/  BSSY.RECONVERGENT B1, `(.L_x_3380) ;  /* 0x000004f000017945 */ /* 0x000fe20003800200 */
[----:B------:R-:W-:-:S03]  /*1020*/  HADD2.F32 R14, -RZ, R7.H1_H1 ;  /* 0x30000007ff0e7230 */ /* 0x000fc60000004100 */
        /* <DEDUP_REMOVED lines=14> */
[----:B------:R-:W0:Y:S08]  /*1110*/  FRND.TRUNC R9, R9 ;  /* 0x0000000900097307 */ /* 0x000e30000020d000 */
[----:B------:R-:W1:Y:S01]  /*1120*/  MUFU.COS R14, R15 ;  /* 0x0000000f000e7308 */ /* 0x000e620000000000 */
[----:B0-----:R-:W-:-:S02]  /*1130*/  FSETP.GT.FTZ.AND P0, PT, |R9|, 126, PT ;  /* 0x42fc00000900780b */ /* 0x001fc40003f14200 */
        /* <DEDUP_REMOVED lines=10> */
[----:B------:R1:W2:Y:S02]  /*11e0*/  MUFU.EX2 R22, R13 ;  /* 0x0000000d00167308 */ /* 0x0002a40000000800 */
[----:B-1----:R-:W-:Y:S01]  /*11f0*/  FFMA.FTZ R13, R6, R17, 0.00019836159481201320887 ;  /* 0x394fff49060d7423 */ /* 0x002fe20000010011 */
[----:B0-----:R-:W-:-:S03]  /*1200*/  FMUL.FTZ R9, R9, R14 ;  /* 0x0000000e09097220 */ /* 0x001fc60000410000 */
[----:B------:R-:W-:Y:S01]  /*1210*/  FFMA.FTZ R13, R6, R13, 0.0083333496004343032837 ;  /* 0x3c08889a060d7423 */ /* 0x000fe2000001000d */
[----:B--2---:R-:W-:-:S03]  /*1220*/  FMUL.FTZ R11, R11, R22 ;  /* 0x000000160b0b7220 */ /* 0x004fc60000410000 */
[C---:B------:R-:W-:Y:S01]  /*1230*/  FFMA.FTZ R13, R6.reuse, R13, 0.16666667163372039795 ;  /* 0x3e2aaaab060d7423 */ /* 0x040fe2000001000d */
[----:B------:R-:W0:Y:S03]  /*1240*/  MUFU.RCP R16, R11 ;  /* 0x0000000b00107308 */ /* 0x000e260000001000 */
[----:B------:R-:W-:Y:S01]  /*1250*/  FMUL.FTZ R6, R6, R13 ;  /* 0x0000000d06067220 */ /* 0x000fe20000410000 */
        /* <DEDUP_REMOVED lines=15> */
.L_x_3383:
        /* <DEDUP_REMOVED lines=12> */
.L_x_3382:
[----:B------:R-:W-:-:S05]  /*1410*/  FADD.FTZ R7, R14, -R14 ;  /* 0x8000000e0e077221 */ /* 0x000fca0000010000 */
[----:B------:R-:W-:Y:S01]  /*1420*/  MOV R6, R7 ;  /* 0x0000000700067202 */ /* 0x000fe20000000f00 */
[----:B------:R-:W-:Y:S06]  /*1430*/  BRA `(.L_x_3384) ;  /* 0x0000000000307947 */ /* 0x000fec0003800000 */
.L_x_3381:
        /* <DEDUP_REMOVED lines=12> */
.L_x_3384:
[----:B------:R-:W-:Y:S05]  /*1500*/  BSYNC.RECONVERGENT B1 ;  /* 0x0000000000017941 */ /* 0x000fea0003800200 */
.L_x_3380:
[----:B------:R-:W-:-:S07]  /*1510*/  FADD.FTZ R7, -R7, -RZ ;  /* 0x800000ff07077221 */ /* 0x000fce0000010100 */
.L_x_3379:
[----:B------:R-:W-:Y:S05]  /*1520*/  BSYNC.RECONVERGENT B0 ;  /* 0x0000000000007941 */ /* 0x000fea0003800200 */
.L_x_3378:
        /* <DEDUP_REMOVED lines=18> */
[----:B------:R-:W-:Y:S02]  /*1650*/  FMUL.FTZ R11, R11, R11 ;  /* 0x0000000b0b0b7220 */ /* 0x000fe40000410000 */
[----:B------:R-:W0:Y:S02]  /*1660*/  FRND.TRUNC R8, R8 ;  /* 0x0000000800087307 */ /* 0x000e24000020d000 */
        /* <DEDUP_REMOVED lines=9> */
[----:B------:R-:W0:Y:S01]  /*1700*/  MUFU.COS R13, R24 ;  /* 0x00000018000d7308 */ /* 0x000e220000000000 */
[----:B------:R-:W-:Y:S02]  /*1710*/  SHF.L.U32 R14, R16, 0x17, RZ ;  /* 0x00000017100e7819 */ /* 0x000fe400000006ff */
[----:B------:R-:W-:-:S05]  /*1720*/  MOV R16, 0x363d0ada ;  /* 0x363d0ada00107802 */ /* 0x000fca0000000f00 */
[----:B------:R-:W1:Y:S01]  /*1730*/  MUFU.EX2 R15, R15 ;  /* 0x0000000f000f7308 */ /* 0x000e620000000800 */
[----:B------:R-:W-:-:S04]  /*1740*/  FFMA.FTZ R16, R11, R16, 0.00019836159481201320887 ;  /* 0x394fff490b107423 */ /* 0x000fc80000010010 */
[----:B------:R-:W-:-:S04]  /*1750*/  FFMA.FTZ R22, R11, R16, 0.0083333496004343032837 ;  /* 0x3c08889a0b167423 */ /* 0x000fc80000010010 */
[C---:B------:R-:W-:Y:S01]  /*1760*/  FFMA.FTZ R22, R11.reuse, R22, 0.16666667163372039795 ;  /* 0x3e2aaaab0b167423 */ /* 0x040fe20000010016 */
[----:B0-----:R-:W0:Y:S03]  /*1770*/  MUFU.RCP R13, R13 ;  /* 0x0000000d000d7308 */ /* 0x001e260000001000 */
[----:B------:R-:W-:Y:S01]  /*1780*/  FMUL.FTZ R22, R11, R22 ;  /* 0x000000160b167220 */ /* 0x000fe20000410000 */
[----:B-1----:R-:W-:-:S04]  /*1790*/  FMUL.FTZ R14, R14, R15 ;  /* 0x0000000f0e0e7220 */ /* 0x002fc80000410000 */
        /* <DEDUP_REMOVED lines=17> */
.L_x_3390:
        /* <DEDUP_REMOVED lines=12> */
.L_x_3389:
[----:B------:R-:W-:-:S05]  /*1970*/  FADD.FTZ R9, R14, -R14 ;  /* 0x8000000e0e097221 */ /* 0x000fca0000010000 */
[----:B------:R-:W-:Y:S01]  /*1980*/  MOV R8, R9 ;  /* 0x0000000900087202 */ /* 0x000fe20000000f00 */
[----:B------:R-:W-:Y:S06]  /*1990*/  BRA `(.L_x_3391) ;  /* 0x0000000000307947 */ /* 0x000fec0003800000 */
.L_x_3388:
        /* <DEDUP_REMOVED lines=12> */
.L_x_3391:
[----:B------:R-:W-:Y:S05]  /*1a60*/  BSYNC.RECONVERGENT B1 ;  /* 0x0000000000017941 */ /* 0x000fea0003800200 */
.L_x_3387:
[----:B------:R-:W-:-:S07]  /*1a70*/  FADD.FTZ R9, -R9, -RZ ;  /* 0x800000ff09097221 */ /* 0x000fce0000010100 */
.L_x_3386:
[----:B------:R-:W-:Y:S05]  /*1a80*/  BSYNC.RECONVERGENT B0 ;  /* 0x0000000000007941 */ /* 0x000fea0003800200 */
.L_x_3385:
        /* <DEDUP_REMOVED lines=30> */
[----:B------:R-:W0:Y:S01]  /*1c70*/  MUFU.COS R15, R24 ;  /* 0x00000018000f7308 */ /* 0x000e220000000000 */
[----:B------:R-:W-:-:S05]  /*1c80*/  MOV R16, 0x363d0ada ;  /* 0x363d0ada00107802 */ /* 0x000fca0000000f00 */
[----:B------:R-:W-:Y:S02]  /*1c90*/  FFMA.FTZ R16, R13, R16, 0.00019836159481201320887 ;  /* 0x394fff490d107423 */ /* 0x000fe40000010010 */
        /* <DEDUP_REMOVED lines=23> */
.L_x_3397:
        /* <DEDUP_REMOVED lines=12> */
.L_x_3396:
[----:B------:R-:W-:-:S05]  /*1ed0*/  FADD.FTZ R11, R14, -R14 ;  /* 0x8000000e0e0b7221 */ /* 0x000fca0000010000 */
[----:B------:R-:W-:Y:S01]  /*1ee0*/  MOV R10, R11 ;  /* 0x0000000b000a7202 */ /* 0x000fe20000000f00 */
[----:B------:R-:W-:Y:S06]  /*1ef0*/  BRA `(.L_x_3398) ;  /* 0x0000000000307947 */ /* 0x000fec0003800000 */
.L_x_3395:
        /* <DEDUP_REMOVED lines=12> */
.L_x_3398:
[----:B------:R-:W-:Y:S05]  /*1fc0*/  BSYNC.RECONVERGENT B1 ;  /* 0x0000000000017941 */ /* 0x000fea0003800200 */
.L_x_3394:
[----:B------:R-:W-:-:S07]  /*1fd0*/  FADD.FTZ R11, -R11, -RZ ;  /* 0x800000ff0b0b7221 */ /* 0x000fce0000010100 */
.L_x_3393:
[----:B------:R-:W-:Y:S05]  /*1fe0*/  BSYNC.RECONVERGENT B0 ;  /* 0x0000000000007941 */ /* 0x000fea0003800200 */
.L_x_3392:
        /* <DEDUP_REMOVED lines=56> */
.L_x_3404:
        /* <DEDUP_REMOVED lines=12> */
.L_x_3403:
[----:B------:R-:W-:-:S05]  /*2430*/  FADD.FTZ R13, R16, -R16 ;  /* 0x80000010100d7221 */ /* 0x000fca0000010000 */
[----:B------:R-:W-:Y:S01]  /*2440*/  MOV R12, R13 ;  /* 0x0000000d000c7202 */ /* 0x000fe20000000f00 */
[----:B------:R-:W-:Y:S06]  /*2450*/  BRA `(.L_x_3405) ;  /* 0x0000000000307947 */ /* 0x000fec0003800000 */
.L_x_3402:
        /* <DEDUP_REMOVED lines=12> */
.L_x_3405:
[----:B------:R-:W-:Y:S05]  /*2520*/  BSYNC.RECONVERGENT B1 ;  /* 0x0000000000017941 */ /* 0x000fea0003800200 */
.L_x_3401:
[----:B------:R-:W-:-:S07]  /*2530*/  FADD.FTZ R13, -R13, -RZ ;  /* 0x800000ff0d0d7221 */ /* 0x000fce0000010100 */
.L_x_3400:
[----:B------:R-:W-:Y:S05]  /*2540*/  BSYNC.RECONVERGENT B0 ;  /* 0x0000000000007941 */ /* 0x000fea0003800200 */
.L_x_3399:
        /* <DEDUP_REMOVED lines=57> */
.L_x_3411:
        /* <DEDUP_REMOVED lines=12> */
.L_x_3410:
[----:B------:R-:W-:-:S05]  /*29a0*/  FADD.FTZ R5, R16, -R16 ;  /* 0x8000001010057221 */ /* 0x000fca0000010000 */
[----:B------:R-:W-:Y:S01]  /*29b0*/  MOV R14, R5 ;  /* 0x00000005000e7202 */ /* 0x000fe20000000f00 */
[----:B------:R-:W-:Y:S06]  /*29c0*/  BRA `(.L_x_3412) ;  /* 0x0000000000307947 */ /* 0x000fec0003800000 */
.L_x_3409:
        /* <DEDUP_REMOVED lines=12> */
.L_x_3412:
[----:B------:R-:W-:Y:S05]  /*2a90*/  BSYNC.RECONVERGENT B1 ;  /* 0x0000000000017941 */ /* 0x000fea0003800200 */
.L_x_3408:
[----:B------:R-:W-:-:S07]  /*2aa0*/  FADD.FTZ R15, -R5, -RZ ;  /* 0x800000ff050f7221 */ /* 0x000fce0000010100 */
.L_x_3407:
[----:B------:R-:W-:Y:S05]  /*2ab0*/  BSYNC.RECONVERGENT B0 ;  /* 0x0000000000007941 */ /* 0x000fea0003800200 */
.L_x_3406:
        /* <DEDUP_REMOVED lines=57> */
.L_x_3418:
        /* <DEDUP_REMOVED lines=12> */
.L_x_3417:
[----:B------:R-:W-:-:S05]  /*2f10*/  FADD.FTZ R4, R17, -R17 ;  /* 0x8000001111047221 */ /* 0x000fca0000010000 */
[----:B------:R-:W-:Y:S01]  /*2f20*/  MOV R16, R4 ;  /* 0x0000000400107202 */ /* 0x000fe20000000f00 */
[----:B------:R-:W-:Y:S06]  /*2f30*/  BRA `(.L_x_3419) ;  /* 0x0000000000307947 */ /* 0x000fec0003800000 */
.L_x_3416:
        /* <DEDUP_REMOVED lines=12> */
.L_x_3419:
[----:B------:R-:W-:Y:S05]  /*3000*/  BSYNC.RECONVERGENT B1 ;  /* 0x0000000000017941 */ /* 0x000fea0003800200 */
.L_x_3415:
[----:B------:R-:W-:-:S07]  /*3010*/  FADD.FTZ R17, -R4, -RZ ;  /* 0x800000ff04117221 */ /* 0x000fce0000010100 */
.L_x_3414:
[----:B------:R-:W-:Y:S05]  /*3020*/  BSYNC.RECONVERGENT B0 ;  /* 0x0000000000007941 */ /* 0x000fea0003800200 */
.L_x_3413:
[----:B------:R-:W0:Y:S01]  /*3030*/  @!P2 LDC.64 R4, c[0x0][0x388] ;  /* 0x0000e200ff04ab82 */ /* 0x000e220000000a00 */
[----:B------:R-:W-:Y:S01]  /*3040*/  @!P2 IADD3 R25, PT, PT, R0, R3, RZ ;  /* 0x000000030019a210 */ /* 0x000fe20007ffe0ff */
[----:B------:R-:W-:Y:S01]  /*3050*/  BSSY.RECONVERGENT B0, `(.L_x_3420) ;  /* 0x0000037000007945 */ /* 0x000fe20003800200 */
[----:B------:R-:W-:-:S03]  /*3060*/  @!P2 F2FP.F16.F32.PACK_AB R23, R23, R20 ;  /* 0x000000141717a23e */ /* 0x000fc600000000ff */
[----:B------:R-:W-:Y:S01]  /*3070*/  BSSY.RELIABLE B1, `(.L_x_3421) ;  /* 0x000002d000017945 */ /* 0x000fe20003800100 */
[----:B------:R-:W-:-:S04]  /*3080*/  @!P2 MOV R3, R21 ;  /* 0x000000150003a202 */ /* 0x000fc80000000f00 */
[----:B------:R-:W-:Y:S01]  /*3090*/  ISETP.GE.U32.AND P0, PT, R3, R2, PT ;  /* 0x000000020300720c */ /* 0x000fe20003f06070 */
[----:B0-----:R-:W-:-:S05]  /*30a0*/  @!P2 IMAD.WIDE.U32 R4, R25, 0x4, R4 ;  /* 0x000000041904a825 */ /* 0x001fca00078e0004 */
[----:B------:R0:W-:Y:S07]  /*30b0*/  @!P2 STG.E desc[UR4][R4.64], R23 ;  /* 0x000000170400a986 */ /* 0x0001ee000c101904 */
[----:B------:R-:W-:Y:S05]  /*30c0*/  @P0 BRA `(.L_x_3422) ;  /* 0x0000000000380947 */ /* 0x000fea0003800000 */
[----:B0-----:R-:W0:Y:S01]  /*30d0*/  LDC.64 R4, c[0x0][0x388] ;  /* 0x0000e200ff047b82 */ /* 0x001e220000000a00 */
[----:B------:R-:W-:Y:S02]  /*30e0*/  IADD3 R21, PT, PT, R0, R3, RZ ;  /* 0x0000000300157210 */ /* 0x000fe40007ffe0ff */
[----:B------:R-:W-:Y:S02]  /*30f0*/  F2FP.F16.F32.PACK_AB R19, R19, R18 ;  /* 0x000000121313723e */ /* 0x000fe400000000ff */
[----:B------:R-:W-:-:S04]  /*3100*/  IADD3 R3, PT, PT, R3, 0x80, RZ ;  /* 0x0000008003037810 */ /* 0x000fc80007ffe0ff */
[----:B------:R-:W-:Y:S01]  /*3110*/  ISETP.GE.U32.AND P0, PT, R3, R2, PT ;  /* 0x000000020300720c */ /* 0x000fe20003f06070 */
[----:B0-----:R-:W-:-:S05]  /*3120*/  IMAD.WIDE.U32 R4, R21, 0x4, R4 ;  /* 0x0000000415047825 */ /* 0x001fca00078e0004 */
[----:B------:R0:W-:Y:S07]  /*3130*/  STG.E desc[UR4][R4.64], R19 ;  /* 0x0000001304007986 */ /* 0x0001ee000c101904 */
[----:B------:R-:W-:Y:S05]  /*3140*/  @P0 BRA `(.L_x_3423) ;  /* 0x0000000000380947 */ /* 0x000fea0003800000 */
[----:B0-----:R-:W0:Y:S01]  /*3150*/  LDC.64 R4, c[0x0][0x388] ;  /* 0x0000e200ff047b82 */ /* 0x001e220000000a00 */
[----:B------:R-:W-:Y:S02]  /*3160*/  IADD3 R19, PT, PT, R0, R3, RZ ;  /* 0x0000000300137210 */ /* 0x000fe40007ffe0ff */
[----:B------:R-:W-:Y:S02]  /*3170*/  F2FP.F16.F32.PACK_AB R7, R7, R6 ;  /* 0x000000060707723e */ /* 0x000fe400000000ff */
[----:B------:R-:W-:Y:S01]  /*3180*/  IADD3 R3, PT, PT, R3, 0x80, RZ ;  /* 0x0000008003037810 */ /* 0x000fe20007ffe0ff */
[----:B0-----:R-:W-:-:S05]  /*3190*/  IMAD.WIDE.U32 R4, R19, 0x4, R4 ;  /* 0x0000000413047825 */ /* 0x001fca00078e0004 */
[----:B------:R1:W-:Y:S02]  /*31a0*/  STG.E desc[UR4][R4.64], R7 ;  /* 0x0000000704007986 */ /* 0x0003e4000c101904 */
.L_x_3422:
[----:B------:R-:W-:-:S13]  /*31b0*/  ISETP.GE.U32.AND P0, PT, R3, R2, PT ;  /* 0x000000020300720c */ /* 0x000fda0003f06070 */
[----:B------:R-:W-:Y:S05]  /*31c0*/  @P0 BRA `(.L_x_3424) ;  /* 0x0000000000380947 */ /* 0x000fea0003800000 */
[----:B01----:R-:W0:Y:S01]  /*31d0*/  LDC.64 R4, c[0x0][0x388] ;  /* 0x0000e200ff047b82 */ /* 0x003e220000000a00 */
[----:B------:R-:W-:Y:S02]  /*31e0*/  IADD3 R7, PT, PT, R0, R3, RZ ;  /* 0x0000000300077210 */ /* 0x000fe40007ffe0ff */
[----:B------:R-:W-:Y:S02]  /*31f0*/  F2FP.F16.F32.PACK_AB R9, R9, R8 ;  /* 0x000000080909723e */ /* 0x000fe400000000ff */
[----:B------:R-:W-:Y:S01]  /*3200*/  IADD3 R3, PT, PT, R3, 0x80, RZ ;  /* 0x0000008003037810 */ /* 0x000fe20007ffe0ff */
[----:B0-----:R-:W-:-:S05]  /*3210*/  IMAD.WIDE.U32 R4, R7, 0x4, R4 ;  /* 0x0000000407047825 */ /* 0x001fca00078e0004 */
[----:B------:R1:W-:Y:S02]  /*3220*/  STG.E desc[UR4][R4.64], R9 ;  /* 0x0000000904007986 */ /* 0x0003e4000c101904 */
.L_x_3423:
        /* <DEDUP_REMOVED lines=8> */
.L_x_3424:
[----:B------:R-:W-:-:S13]  /*32b0*/  ISETP.GE.U32.AND P0, PT, R3, R2, PT ;  /* 0x000000020300720c */ /* 0x000fda0003f06070 */
[----:B------:R-:W-:Y:S05]  /*32c0*/  @P0 BREAK.RELIABLE B1 ;  /* 0x0000000000010942 */ /* 0x000fea0003800100 */
[----:B------:R-:W-:Y:S05]  /*32d0*/  @P0 BRA `(.L_x_3426) ;  /* 0x0000000000380947 */ /* 0x000fea0003800000 */
[----:B012---:R-:W0:Y:S01]  /*32e0*/  LDC.64 R4, c[0x0][0x388] ;  /* 0x0000e200ff047b82 */ /* 0x007e220000000a00 */
[----:B------:R-:W-:Y:S02]  /*32f0*/  IADD3 R7, PT, PT, R0, R3, RZ ;  /* 0x0000000300077210 */ /* 0x000fe40007ffe0ff */
[----:B------:R-:W-:Y:S02]  /*3300*/  F2FP.F16.F32.PACK_AB R13, R13, R12 ;  /* 0x0000000c0d0d723e */ /* 0x000fe400000000ff */
[----:B------:R-:W-:Y:S01]  /*3310*/  IADD3 R3, PT, PT, R3, 0x80, RZ ;  /* 0x0000008003037810 */ /* 0x000fe20007ffe0ff */
[----:B0-----:R-:W-:-:S05]  /*3320*/  IMAD.WIDE.U32 R4, R7, 0x4, R4 ;  /* 0x0000000407047825 */ /* 0x001fca00078e0004 */
[----:B------:R2:W-:Y:S02]  /*3330*/  STG.E desc[UR4][R4.64], R13 ;  /* 0x0000000d04007986 */ /* 0x0005e4000c101904 */
.L_x_3425:
[----:B------:R-:W-:Y:S05]  /*3340*/  BSYNC.RELIABLE B1 ;  /* 0x0000000000017941 */ /* 0x000fea0003800100 */
.L_x_3421:
[----:B------:R-:W-:-:S13]  /*3350*/  ISETP.GE.U32.AND P0, PT, R3, R2, PT ;  /* 0x000000020300720c */ /* 0x000fda0003f06070 */
[----:B012---:R-:W0:Y:S01]  /*3360*/  @!P0 LDC.64 R4, c[0x0][0x388] ;  /* 0x0000e200ff048b82 */ /* 0x007e220000000a00 */
[----:B------:R-:W-:Y:S02]  /*3370*/  @!P0 IADD3 R7, PT, PT, R0, R3, RZ ;  /* 0x0000000300078210 */ /* 0x000fe40007ffe0ff */
[----:B------:R-:W-:Y:S02]  /*3380*/  @!P0 F2FP.F16.F32.PACK_AB R15, R15, R14 ;  /* 0x0000000e0f0f823e */ /* 0x000fe400000000ff */
[----:B------:R-:W-:Y:S01]  /*3390*/  @!P0 IADD3 R3, PT, PT, R3, 0x80, RZ ;  /* 0x0000008003038810 */ /* 0x000fe20007ffe0ff */
[----:B0-----:R-:W-:-:S05]  /*33a0*/  @!P0 IMAD.WIDE.U32 R4, R7, 0x4, R4 ;  /* 0x0000000407048825 */ /* 0x001fca00078e0004 */
[----:B------:R3:W-:Y:S02]  /*33b0*/  @!P0 STG.E desc[UR4][R4.64], R15 ;  /* 0x0000000f04008986 */ /* 0x0007e4000c101904 */
.L_x_3426:
[----:B------:R-:W-:Y:S05]  /*33c0*/  BSYNC.RECONVERGENT B0 ;  /* 0x0000000000007941 */ /* 0x000fea0003800200 */
.L_x_3420:
[----:B------:R-:W-:Y:S05]  /*33d0*/  WARPSYNC.ALL ;  /* 0x0000000000007948 */ /* 0x000fea0003800000 */
[----:B------:R-:W-:-:S13]  /*33e0*/  ISETP.GE.U32.AND P0, PT, R3, R2, PT ;  /* 0x000000020300720c */ /* 0x000fda0003f06070 */
[----:B------:R-:W-:Y:S05]  /*33f0*/  @P0 EXIT ;  /* 0x000000000000094d */ /* 0x000fea0003800000 */
[----:B0123--:R-:W0:Y:S01]  /*3400*/  LDC.64 R4, c[0x0][0x388] ;  /* 0x0000e200ff047b82 */ /* 0x00fe220000000a00 */
[----:B------:R-:W-:Y:S02]  /*3410*/  IADD3 R3, PT, PT, R0, R3, RZ ;  /* 0x0000000300037210 */ /* 0x000fe40007ffe0ff */
[----:B------:R-:W-:-:S03]  /*3420*/  F2FP.F16.F32.PACK_AB R17, R17, R16 ;  /* 0x000000101111723e */ /* 0x000fc600000000ff */
[----:B0-----:R-:W-:-:S05]  /*3430*/  IMAD.WIDE.U32 R2, R3, 0x4, R4 ;  /* 0x0000000403027825 */ /* 0x001fca00078e0004 */
[----:B------:R-:W-:Y:S01]  /*3440*/  STG.E desc[UR4][R2.64], R17 ;  /* 0x0000001102007986 */ /* 0x000fe2000c101904 */
[----:B------:R-:W-:Y:S05]  /*3450*/  EXIT ;  /* 0x000000000000794d */ /* 0x000fea0003800000 */
.L_x_3364:
[----:B------:R-:W0:Y:S01]  /*3460*/  S2R R7, SR_TID.X ;  /* 0x0000000000077919 */ /* 0x000e220000002100 */
[----:B------:R-:W1:Y:S02]  /*3470*/  LDC.64 R2, c[0x0][0x390] ;  /* 0x0000e400ff027b82 */ /* 0x000e640000000a00 */
[----:B-1----:R-:W-:-:S04]  /*3480*/  IMAD.WIDE.U32 R2, R0, 0x4, R2 ;  /* 0x0000000400027825 */ /* 0x002fc800078e0002 */
[----:B0-----:R-:W-:-:S05]  /*3490*/  IMAD.WIDE.U32 R14, R7, 0x8, R2 ;  /* 0x00000008070e7825 */ /* 0x001fca00078e0002 */
[----:B------:R-:W2:Y:S04]  /*34a0*/  LDG.E.64 R8, desc[UR4][R14.64] ;  /* 0x000000040e087981 */ /* 0x000ea8000c1e1b00 */
[----:B------:R0:W5:Y:S04]  /*34b0*/  LDG.E.64 R12, desc[UR4][R14.64+0x400] ;  /* 0x000400040e0c7981 */ /* 0x000168000c1e1b00 */
[----:B------:R0:W5:Y:S04]  /*34c0*/  LDG.E.64 R4, desc[UR4][R14.64+0x800] ;  /* 0x000800040e047981 */ /* 0x000168000c1e1b00 */
[----:B------:R0:W5:Y:S01]  /*34d0*/  LDG.E.64 R2, desc[UR4][R14.64+0xc00] ;  /* 0x000c00040e027981 */ /* 0x000162000c1e1b00 */
[----:B------:R-:W-:Y:S01]  /*34e0*/  BSSY.RECONVERGENT B0, `(.L_x_3427) ;  /* 0x000004e000007945 */ /* 0x000fe20003800200 */
[----:B--2---:R-:W-:-:S02]  /*34f0*/  HADD2.F32 R10, -RZ, R8.H1_H1 ;  /* 0x30000008ff0a7230 */ /* 0x004fc40000004100 */
[----:B------:R-:W-:-:S03]  /*3500*/  HADD2.F32 R17, -RZ, R8.H0_H0 ;  /* 0x20000008ff117230 */ /* 0x000fc60000004100 */
[----:B------:R-:W-:-:S05]  /*3510*/  FADD.FTZ R6, -R10, -RZ ;  /* 0x800000ff0a067221 */ /* 0x000fca0000010100 */
[----:B------:R-:W-:-:S04]  /*3520*/  LOP3.LUT R11, R6, 0x7fffffff, RZ, 0xc0, !PT ;  /* 0x7fffffff060b7812 */ /* 0x000fc800078ec0ff */
[----:B------:R-:W-:-:S13]  /*3530*/  ISETP.GE.U32.AND P0, PT, R11, 0x7f800000, PT ;  /* 0x7f8000000b00780c */ /* 0x000fda0003f06070 */
[----:B0-----:R-:W-:Y:S05]  /*3540*/  @!P0 BRA `(.L_x_3428) ;  /* 0x0000000000348947 */ /* 0x001fea0003800000 */
        /* <DEDUP_REMOVED lines=13> */
.L_x_3428:
[----:B------:R-:W-:-:S13]  /*3620*/  FSETP.NE.FTZ.AND P0, PT, |R17|, +INF , PT ;  /* 0x7f8000001100780b */ /* 0x000fda0003f15200 */
[----:B------:R-:W-:-:S05]  /*3630*/  @!P0 FADD.FTZ R6, R17, -R17 ;  /* 0x8000001111068221 */ /* 0x000fca0000010000 */
[----:B------:R-:W-:Y:S01]  /*3640*/  @!P0 MOV R8, R6 ;  /* 0x0000000600088202 */ /* 0x000fe20000000f00 */
[----:B------:R-:W-:Y:S06]  /*3650*/  @!P0 BRA `(.L_x_3429) ;  /* 0x0000000000d88947 */ /* 0x000fec0003800000 */
[----:B------:R-:W-:-:S13]  /*3660*/  ISETP.GE.U32.AND P0, PT, R11, 0x41300000, PT ;  /* 0x413000000b00780c */ /* 0x000fda0003f06070 */
[----:B------:R-:W-:Y:S05]  /*3670*/  @!P0 BRA `(.L_x_3430) ;  /* 0x0000000000308947 */ /* 0x000fea0003800000 */
        /* <DEDUP_REMOVED lines=12> */
.L_x_3430:
        /* <DEDUP_REMOVED lines=40> */
.L_x_3429:
[----:B------:R-:W-:Y:S05]  /*39c0*/  BSYNC.RECONVERGENT B0 ;  /* 0x0000000000007941 */ /* 0x000fea0003800200 */
.L_x_3427:
[--C-:B------:R-:W-:Y:S01]  /*39d0*/  HADD2.F32 R10, -RZ, R9.reuse.H1_H1 ;  /* 0x30000009ff0a7230 */ /* 0x100fe20000004100 */
[----:B------:R-:W-:Y:S01]  /*39e0*/  BSSY.RECONVERGENT B0, `(.L_x_3431) ;  /* 0x0000050000007945 */ /* 0x000fe20003800200 */
[----:B------:R-:W-:Y:S01]  /*39f0*/  FADD.FTZ R11, -R6, -RZ ;  /* 0x800000ff060b7221 */ /* 0x000fe20000010100 */
[----:B------:R-:W-:Y:S02]  /*3a00*/  HADD2.F32 R15, -RZ, R9.H0_H0 ;  /* 0x20000009ff0f7230 */ /* 0x000fe40000004100 */
        /* <DEDUP_REMOVED lines=50> */
.L_x_3434:
        /* <DEDUP_REMOVED lines=12> */
.L_x_3433:
[----:B------:R-:W-:-:S05]  /*3df0*/  FADD.FTZ R6, R15, -R15 ;  /* 0x8000000f0f067221 */ /* 0x000fca0000010000 */
[----:B------:R-:W-:Y:S01]  /*3e00*/  MOV R9, R6 ;  /* 0x0000000600097202 */ /* 0x000fe20000000f00 */
[----:B------:R-:W-:Y:S06]  /*3e10*/  BRA `(.L_x_3435) ;  /* 0x0000000000307947 */ /* 0x000fec0003800000 */
.L_x_3432:
        /* <DEDUP_REMOVED lines=12> */
.L_x_3435:
[----:B------:R-:W-:Y:S05]  /*3ee0*/  BSYNC.RECONVERGENT B0 ;  /* 0x0000000000007941 */ /* 0x000fea0003800200 */
.L_x_3431:
[--C-:B-----5:R-:W-:Y:S01]  /*3ef0*/  HADD2.F32 R14, -RZ, R12.reuse.H1_H1 ;  /* 0x3000000cff0e7230 */ /* 0x120fe20000004100 */
[----:B------:R-:W-:Y:S01]  /*3f00*/  BSSY.RECONVERGENT B0, `(.L_x_3436) ;  /* 0x0000050000007945 */ /* 0x000fe20003800200 */
[----:B------:R-:W-:Y:S02]  /*3f10*/  HADD2.F32 R15, -RZ, R12.H0_H0 ;  /* 0x2000000cff0f7230 */ /* 0x000fe40000004100 */
[----:B------:R-:W-:Y:S01]  /*3f20*/  FADD.FTZ R10, -R6, -RZ ;  /* 0x800000ff060a7221 */ /* 0x000fe20000010100 */
        /* <DEDUP_REMOVED lines=50> */
.L_x_3439:
        /* <DEDUP_REMOVED lines=12> */
.L_x_3438:
[----:B------:R-:W-:-:S05]  /*4310*/  FADD.FTZ R12, R15, -R15 ;  /* 0x8000000f0f0c7221 */ /* 0x000fca0000010000 */
[----:B------:R-:W-:Y:S01]  /*4320*/  MOV R6, R12 ;  /* 0x0000000c00067202 */ /* 0x000fe20000000f00 */
[----:B------:R-:W-:Y:S06]  /*4330*/  BRA `(.L_x_3440) ;  /* 0x0000000000307947 */ /* 0x000fec0003800000 */
.L_x_3437:
        /* <DEDUP_REMOVED lines=12> */
.L_x_3440:
[----:B------:R-:W-:Y:S05]  /*4400*/  BSYNC.RECONVERGENT B0 ;  /* 0x0000000000007941 */ /* 0x000fea0003800200 */
.L_x_3436:
[--C-:B------:R-:W-:Y:S01]  /*4410*/  HADD2.F32 R14, -RZ, R13.reuse.H1_H1 ;  /* 0x3000000dff0e7230 */ /* 0x100fe20000004100 */
[----:B------:R-:W-:Y:S01]  /*4420*/  BSSY.RECONVERGENT B0, `(.L_x_3441) ;  /* 0x000004f000007945 */ /* 0x000fe20003800200 */
[----:B------:R-:W-:Y:S02]  /*4430*/  HADD2.F32 R16, -RZ, R13.H0_H0 ;  /* 0x2000000dff107230 */ /* 0x000fe40000004100 */
[----:B------:R-:W-:Y:S01]  /*4440*/  FADD.FTZ R13, -R12, -RZ ;  /* 0x800000ff0c0d7221 */ /* 0x000fe20000010100 */
        /* <DEDUP_REMOVED lines=15> */
[----:B------:R-:W1:Y:S01]  /*4540*/  MUFU.COS R16, R22 ;  /* 0x0000001600107308 */ /* 0x000e620000000000 */
        /* <DEDUP_REMOVED lines=15> */
[----:B0-----:R-:W-:Y:S01]  /*4640*/  FMUL.FTZ R17, R20, -0.125 ;  /* 0xbe00000014117820 */ /* 0x001fe20000410000 */
[----:B------:R-:W-:-:S03]  /*4650*/  FFMA.FTZ R20, R19, R14, 0.0083333496004343032837 ;  /* 0x3c08889a13147423 */ /* 0x000fc6000001000e */
[----:B------:R-:W-:Y:S01]  /*4660*/  FFMA.FTZ R14, R18, 2, R17 ;  /* 0x40000000120e7823 */ /* 0x000fe20000010011 */
[----:B------:R-:W-:-:S04]  /*4670*/  FFMA.FTZ R20, R19, R20, 0.16666667163372039795 ;  /* 0x3e2aaaab13147423 */ /* 0x000fc80000010014 */
[----:B------:R-:W-:Y:S01]  /*4680*/  FMUL.FTZ R20, R19, R20 ;  /* 0x0000001413147220 */ /* 0x000fe20000410000 */
[--C-:B------:R-:W-:Y:S01]  /*4690*/  LOP3.LUT R17, R14, 0x80000000, R15.reuse, 0xb8, !PT ;  /* 0x800000000e117812 */ /* 0x100fe200078eb80f */
[----:B------:R-:W-:Y:S02]  /*46a0*/  FFMA.FTZ R14, R12, R12, 1 ;  /* 0x3f8000000c0e7423 */ /* 0x000fe4000001000c */
[----:B------:R-:W-:-:S04]  /*46b0*/  @!P0 FFMA.FTZ R17, R15, R20, R15 ;  /* 0x000000140f118223 */ /* 0x000fc8000001000f */
        /* <DEDUP_REMOVED lines=10> */
.L_x_3444:
        /* <DEDUP_REMOVED lines=12> */
.L_x_3443:
[----:B------:R-:W-:-:S05]  /*4820*/  FADD.FTZ R15, R16, -R16 ;  /* 0x80000010100f7221 */ /* 0x000fca0000010000 */
[----:B------:R-:W-:Y:S01]  /*4830*/  MOV R12, R15 ;  /* 0x0000000f000c7202 */ /* 0x000fe20000000f00 */
[----:B------:R-:W-:Y:S06]  /*4840*/  BRA `(.L_x_3445) ;  /* 0x0000000000307947 */ /* 0x000fec0003800000 */
.L_x_3442:
        /* <DEDUP_REMOVED lines=12> */
.L_x_3445:
[----:B------:R-:W-:Y:S05]  /*4910*/  BSYNC.RECONVERGENT B0 ;  /* 0x0000000000007941 */ /* 0x000fea0003800200 */
.L_x_3441:
[--C-:B------:R-:W-:Y:S01]  /*4920*/  HADD2.F32 R14, -RZ, R4.reuse.H1_H1 ;  /* 0x30000004ff0e7230 */ /* 0x100fe20000004100 */
        /* <DEDUP_REMOVED lines=53> */
.L_x_3449:
        /* <DEDUP_REMOVED lines=12> */
.L_x_3448:
[----:B------:R-:W-:-:S05]  /*4d40*/  FADD.FTZ R4, R17, -R17 ;  /* 0x8000001111047221 */ /* 0x000fca0000010000 */
[----:B------:R-:W-:Y:S01]  /*4d50*/  MOV R14, R4 ;  /* 0x00000004000e7202 */ /* 0x000fe20000000f00 */
[----:B------:R-:W-:Y:S06]  /*4d60*/  BRA `(.L_x_3450) ;  /* 0x0000000000307947 */ /* 0x000fec0003800000 */
.L_x_3447:
        /* <DEDUP_REMOVED lines=12> */
.L_x_3450:
[----:B------:R-:W-:Y:S05]  /*4e30*/  BSYNC.RECONVERGENT B0 ;  /* 0x0000000000007941 */ /* 0x000fea0003800200 */
.L_x_3446:
        /* <DEDUP_REMOVED lines=54> */
.L_x_3454:
        /* <DEDUP_REMOVED lines=12> */
.L_x_3453:
[----:B------:R-:W-:-:S05]  /*5260*/  FADD.FTZ R4, R5, -R5 ;  /* 0x8000000505047221 */ /* 0x000fca0000010000 */
[----:B------:R-:W-:Y:S01]  /*5270*/  MOV R16, R4 ;  /* 0x0000000400107202 */ /* 0x000fe20000000f00 */
[----:B------:R-:W-:Y:S06]  /*5280*/  BRA `(.L_x_3455) ;  /* 0x0000000000307947 */ /* 0x000fec0003800000 */
.L_x_3452:
        /* <DEDUP_REMOVED lines=12> */
.L_x_3455:
[----:B------:R-:W-:Y:S05]  /*5350*/  BSYNC.RECONVERGENT B0 ;  /* 0x0000000000007941 */ /* 0x000fea0003800200 */
.L_x_3451:
        /* <DEDUP_REMOVED lines=54> */
.L_x_3459:
        /* <DEDUP_REMOVED lines=12> */
.L_x_3458:
[----:B------:R-:W-:-:S05]  /*5780*/  FADD.FTZ R2, R21, -R21 ;  /* 0x8000001515027221 */ /* 0x000fca0000010000 */
[----:B------:R-:W-:Y:S01]  /*5790*/  MOV R18, R2 ;  /* 0x0000000200127202 */ /* 0x000fe20000000f00 */
[----:B------:R-:W-:Y:S06]  /*57a0*/  BRA `(.L_x_3460) ;  /* 0x0000000000307947 */ /* 0x000fec0003800000 */
.L_x_3457:
        /* <DEDUP_REMOVED lines=12> */
.L_x_3460:
[----:B------:R-:W-:Y:S05]  /*5870*/  BSYNC.RECONVERGENT B0 ;  /* 0x0000000000007941 */ /* 0x000fea0003800200 */
.L_x_3456:
        /* <DEDUP_REMOVED lines=53> */
.L_x_3464:
        /* <DEDUP_REMOVED lines=12> */
.L_x_3463:
[----:B------:R-:W-:-:S05]  /*5c90*/  FADD.FTZ R20, R3, -R3 ;  /* 0x8000000303147221 */ /* 0x000fca0000010000 */
[----:B------:R-:W-:Y:S01]  /*5ca0*/  MOV R22, R20 ;  /* 0x0000001400167202 */ /* 0x000fe20000000f00 */
[----:B------:R-:W-:Y:S06]  /*5cb0*/  BRA `(.L_x_3465) ;  /* 0x0000000000307947 */ /* 0x000fec0003800000 */
.L_x_3462:
        /* <DEDUP_REMOVED lines=12> */
.L_x_3465:
[----:B------:R-:W-:Y:S05]  /*5d80*/  BSYNC.RECONVERGENT B0 ;  /* 0x0000000000007941 */ /* 0x000fea0003800200 */
.L_x_3461:
[----:B------:R-:W0:Y:S01]  /*5d90*/  LDC.64 R2, c[0x0][0x388] ;  /* 0x0000e200ff027b82 */ /* 0x000e220000000a00 */
[----:B------:R-:W-:Y:S01]  /*5da0*/  F2FP.F16.F32.PACK_AB R5, R10, R9 ;  /* 0x000000090a05723e */ /* 0x000fe200000000ff */
[----:B------:R-:W-:Y:S01]  /*5db0*/  FADD.FTZ R9, -R20, -RZ ;  /* 0x800000ff14097221 */ /* 0x000fe20000010100 */
[----:B------:R-:W-:Y:S02]  /*5dc0*/  F2FP.F16.F32.PACK_AB R4, R11, R8 ;  /* 0x000000080b04723e */ /* 0x000fe400000000ff */
[----:B------:R-:W-:Y:S02]  /*5dd0*/  F2FP.F16.F32.PACK_AB R6, R13, R6 ;  /* 0x000000060d06723e */ /* 0x000fe400000000ff */
[----:B------:R-:W-:Y:S02]  /*5de0*/  F2FP.F16.F32.PACK_AB R14, R17, R14 ;  /* 0x0000000e110e723e */ /* 0x000fe400000000ff */
[----:B------:R-:W-:Y:S02]  /*5df0*/  F2FP.F16.F32.PACK_AB R8, R21, R18 ;  /* 0x000000121508723e */ /* 0x000fe400000000ff */
[----:B------:R-:W-:Y:S01]  /*5e00*/  F2FP.F16.F32.PACK_AB R9, R9, R22 ;  /* 0x000000160909723e */ /* 0x000fe200000000ff */
[----:B0-----:R-:W-:-:S04]  /*5e10*/  IMAD.WIDE.U32 R2, R0, 0x4, R2 ;  /* 0x0000000400027825 */ /* 0x001fc800078e0002 */
[----:B------:R-:W-:Y:S01]  /*5e20*/  IMAD.WIDE.U32 R2, R7, 0x8, R2 ;  /* 0x0000000807027825 */ /* 0x000fe200078e0002 */
[----:B------:R-:W-:Y:S02]  /*5e30*/  F2FP.F16.F32.PACK_AB R7, R15, R12 ;  /* 0x0000000c0f07723e */ /* 0x000fe400000000ff */
[----:B------:R-:W-:Y:S02]  /*5e40*/  F2FP.F16.F32.PACK_AB R15, R19, R16 ;  /* 0x00000010130f723e */ /* 0x000fe400000000ff */
[----:B------:R-:W-:Y:S04]  /*5e50*/  STG.E.64 desc[UR4][R2.64], R4 ;  /* 0x0000000402007986 */ /* 0x000fe8000c101b04 */
[----:B------:R-:W-:Y:S04]  /*5e60*/  STG.E.64 desc[UR4][R2.64+0x400], R6 ;  /* 0x0004000602007986 */ /* 0x000fe8000c101b04 */
[----:B------:R-:W-:Y:S04]  /*5e70*/  STG.E.64 desc[UR4][R2.64+0x800], R14 ;  /* 0x0008000e02007986 */ /* 0x000fe8000c101b04 */
[----:B------:R-:W-:Y:S01]  /*5e80*/  STG.E.64 desc[UR4][R2.64+0xc00], R8 ;  /* 0x000c000802007986 */ /* 0x000fe2000c101b04 */
[----:B------:R-:W-:Y:S05]  /*5e90*/  EXIT ;  /* 0x000000000000794d */ /* 0x000fea0003800000 */
.L_x_3466:
        /* <DEDUP_REMOVED lines=14> */
.L_x_6620:


//--------------------- .text._ZN2at6native29vectorized_elementwise_kernelILi4EZZZNS0_15tan_kernel_cudaERNS_18TensorIteratorBaseEENKUlvE_clEvENKUlvE1_clEvEUlN3c107complexINS6_4HalfEEEE_St5arrayIPcLm2EEEEviT0_T1_ --------------------------
	.section	.text._ZN2at6native29vectorized_elementwise_kernelILi4EZZZNS0_15tan_kernel_cudaERNS_18TensorIteratorBaseEENKUlvE_clEvENKUlvE1_clEvEUlN3c107complexINS6_4HalfEEEE_St5arrayIPcLm2EEEEviT0_T1_,"ax",@progbits
	.align	128
        .global         _ZN2at6native29vectorized_elementwise_kernelILi4EZZZNS0_15tan_kernel_cudaERNS_18TensorIteratorBaseEENKUlvE_clEvENKUlvE1_clEvEUlN3c107complexINS6_4HalfEEEE_St5arrayIPcLm2EEEEviT0_T1_
        .type           _ZN2at6native29vectorized_elementwise_kernelILi4EZZZNS0_15tan_kernel_cudaERNS_18TensorIteratorBaseEENKUlvE_clEvENKUlvE1_clEvEUlN3c107complexINS6_4HalfEEEE_St5arrayIPcLm2EEEEviT0_T1_,@function
        .size           _ZN2at6native29vectorized_elementwise_kernelILi4EZZZNS0_15tan_kernel_cudaERNS_18TensorIteratorBaseEENKUlvE_clEvENKUlvE1_clEvEUlN3c107complexINS6_4HalfEEEE_St5arrayIPcLm2EEEEviT0_T1_,(.L_x_6621 - _ZN2at6native29vectorized_elementwise_kernelILi4EZZZNS0_15tan_kernel_cudaERNS_18TensorIteratorBaseEENKUlvE_clEvENKUlvE1_clEvEUlN3c107complexINS6_4HalfEEEE_St5arrayIPcLm2EEEEviT0_T1_)
        .other          _ZN2at6native29vectorized_elementwise_kernelILi4EZZZNS0_15tan_kernel_cudaERNS_18TensorIteratorBaseEENKUlvE_clEvENKUlvE1_clEvEUlN3c107complexINS6_4HalfEEEE_St5arrayIPcLm2EEEEviT0_T1_,@"STO_CUDA_ENTRY STV_DEFAULT"
_ZN2at6native29vectorized_elementwise_kernelILi4EZZZNS0_15tan_kernel_cudaERNS_18TensorIteratorBaseEENKUlvE_clEvENKUlvE1_clEvEUlN3c107complexINS6_4HalfEEEE_St5arrayIPcLm2EEEEviT0_T1_:
.text._ZN2at6native29vectorized_elementwise_kernelILi4EZZZNS0_15tan_kernel_cudaERNS_18TensorIteratorBaseEENKUlvE_clEvENKUlvE1_clEvEUlN3c107complexINS6_4HalfEEEE_St5arrayIPcLm2EEEEviT0_T1_:
        /* <DEDUP_REMOVED lines=105> */
.L_x_3471:
        /* <DEDUP_REMOVED lines=18> */
.L_x_3473:
        /* <DEDUP_REMOVED lines=40> */
.L_x_3472:
[----:B------:R-:W-:Y:S05]  /*0a30*/  BSYNC.RECONVERGENT B1 ;  /* 0x0000000000017941 */ /* 0x000fea0003800200 */
.L_x_3470:
[----:B------:R-:W-:-:S07]  /*0a40*/  FADD.FTZ R23, -R6, -RZ ;  /* 0x800000ff06177221 */ /* 0x000fce0000010100 */
.L_x_3469:
[----:B------:R-:W-:Y:S05]  /*0a50*/  BSYNC.RECONVERGENT B0 ;  /* 0x0000000000007941 */ /* 0x000fea0003800200 */
.L_x_3468:
        /* <DEDUP_REMOVED lines=56> */
.L_x_3479:
        /* <DEDUP_REMOVED lines=12> */
.L_x_3478:
[----:B------:R-:W-:-:S05]  /*0ea0*/  FADD.FTZ R6, R9, -R9 ;  /* 0x8000000909067221 */ /* 0x000fca0000010000 */
[----:B------:R-:W-:Y:S01]  /*0eb0*/  MOV R18, R6 ;  /* 0x0000000600127202 */ /* 0x000fe20000000f00 */
[----:B------:R-:W-:Y:S06]  /*0ec0*/  BRA `(.L_x_3480) ;  /* 0x0000000000307947 */ /* 0x000fec0003800000 */
.L_x_3477:
        /* <DEDUP_REMOVED lines=12> */
.L_x_3480:
[----:B------:R-:W-:Y:S05]  /*0f90*/  BSYNC.RECONVERGENT B1 ;  /* 0x0000000000017941 */ /* 0x000fea0003800200 */
.L_x_3476:
[----:B------:R-:W-:-:S07]  /*0fa0*/  FADD.FTZ R19, -R6, -RZ ;  /* 0x800000ff06137221 */ /* 0x000fce0000010100 */
.L_x_3475:
[----:B------:R-:W-:Y:S05]  /*0fb0*/  BSYNC.RECONVERGENT B0 ;  /* 0x0000000000007941 */ /* 0x000fea0003800200 */
.L_x_3474:
        /* <DEDUP_REMOVED lines=57> */
.L_x_3486:
        /* <DEDUP_REMOVED lines=12> */
.L_x_3485:
[----:B------:R-:W-:-:S05]  /*1410*/  FADD.FTZ R7, R14, -R14 ;  /* 0x8000000e0e077221 */ /* 0x000fca0000010000 */
[----:B------:R-:W-:Y:S01]  /*1420*/  MOV R6, R7 ;  /* 0x0000000700067202 */ /* 0x000fe20000000f00 */
[----:B------:R-:W-:Y:S06]  /*1430*/  BRA `(.L_x_3487) ;  /* 0x0000000000307947 */ /* 0x000fec0003800000 */
.L_x_3484:
        /* <DEDUP_REMOVED lines=12> */
.L_x_3487:
[----:B------:R-:W-:Y:S05]  /*1500*/  BSYNC.RECONVERGENT B1 ;  /* 0x0000000000017941 */ /* 0x000fea0003800200 */
.L_x_3483:
[----:B------:R-:W-:-:S07]  /*1510*/  FADD.FTZ R7, -R7, -RZ ;  /* 0x800000ff07077221 */ /* 0x000fce0000010100 */
.L_x_3482:
[----:B------:R-:W-:Y:S05]  /*1520*/  BSYNC.RECONVERGENT B0 ;  /* 0x0000000000007941 */ /* 0x000fea0003800200 */
.L_x_3481:
        /* <DEDUP_REMOVED lines=56> */
.L_x_3493:
        /* <DEDUP_REMOVED lines=12> */
.L_x_3492:
[----:B------:R-:W-:-:S05]  /*1970*/  FADD.FTZ R9, R14, -R14 ;  /* 0x8000000e0e097221 */ /* 0x000fca0000010000 */
[----:B------:R-:W-:Y:S01]  /*1980*/  MOV R8, R9 ;  /* 0x0000000900087202 */ /* 0x000fe20000000f00 */
[----:B------:R-:W-:Y:S06]  /*1990*/  BRA `(.L_x_3494) ;  /* 0x0000000000307947 */ /* 0x000fec0003800000 */
.L_x_3491:
        /* <DEDUP_REMOVED lines=12> */
.L_x_3494:
[----:B------:R-:W-:Y:S05]  /*1a60*/  BSYNC.RECONVERGENT B1 ;  /* 0x0000000000017941 */ /* 0x000fea0003800200 */
.L_x_3490:
[----:B------:R-:W-:-:S07]  /*1a70*/  FADD.FTZ R9, -R9, -RZ ;  /* 0x800000ff09097221 */ /* 0x000fce0000010100 */
.L_x_3489:
[----:B------:R-:W-:Y:S05]  /*1a80*/  BSYNC.RECONVERGENT B0 ;  /* 0x0000000000007941 */ /* 0x000fea0003800200 */
.L_x_3488:
        /* <DEDUP_REMOVED lines=56> */
.L_x_3500:
        /* <DEDUP_REMOVED lines=12> */
.L_x_3499:
[----:B------:R-:W-:-:S05]  /*1ed0*/  FADD.FTZ R11, R14, -R14 ;  /* 0x8000000e0e0b7221 */ /* 0x000fca0000010000 */
[----:B------:R-:W-:Y:S01]  /*1ee0*/  MOV R10, R11 ;  /* 0x0000000b000a7202 */ /* 0x000fe20000000f00 */
[----:B------:R-:W-:Y:S06]  /*1ef0*/  BRA `(.L_x_3501) ;  /* 0x0000000000307947 */ /* 0x000fec0003800000 */
.L_x_3498:
        /* <DEDUP_REMOVED lines=12> */
.L_x_3501:
[----:B------:R-:W-:Y:S05]  /*1fc0*/  BSYNC.RECONVERGENT B1 ;  /* 0x0000000000017941 */ /* 0x000fea0003800200 */
.L_x_3497:
[----:B------:R-:W-:-:S07]  /*1fd0*/  FADD.FTZ R11, -R11, -RZ ;  /* 0x800000ff0b0b7221 */ /* 0x000fce0000010100 */
.L_x_3496:
[----:B------:R-:W-:Y:S05]  /*1fe0*/  BSYNC.RECONVERGENT B0 ;  /* 0x0000000000007941 */ /* 0x000fea0003800200 */
.L_x_3495:
        /* <DEDUP_REMOVED lines=56> */
.L_x_3507:
        /* <DEDUP_REMOVED lines=12> */
.L_x_3506:
[----:B------:R-:W-:-:S05]  /*2430*/  FADD.FTZ R13, R16, -R16 ;  /* 0x80000010100d7221 */ /* 0x000fca0000010000 */
[----:B------:R-:W-:Y:S01]  /*2440*/  MOV R12, R13 ;  /* 0x0000000d000c7202 */ /* 0x000fe20000000f00 */
[----:B------:R-:W-:Y:S06]  /*2450*/  BRA `(.L_x_3508) ;  /* 0x0000000000307947 */ /* 0x000fec0003800000 */
.L_x_3505:
        /* <DEDUP_REMOVED lines=12> */
.L_x_3508:
[----:B------:R-:W-:Y:S05]  /*2520*/  BSYNC.RECONVERGENT B1 ;  /* 0x0000000000017941 */ /* 0x000fea0003800200 */
.L_x_3504:
[----:B------:R-:W-:-:S07]  /*2530*/  FADD.FTZ R13, -R13, -RZ ;  /* 0x800000ff0d0d7221 */ /* 0x000fce0000010100 */
.L_x_3503:
[----:B------:R-:W-:Y:S05]  /*2540*/  BSYNC.RECONVERGENT B0 ;  /* 0x0000000000007941 */ /* 0x000fea0003800200 */
.L_x_3502:
        /* <DEDUP_REMOVED lines=57> */
.L_x_3514:
        /* <DEDUP_REMOVED lines=12> */
.L_x_3513:
[----:B------:R-:W-:-:S05]  /*29a0*/  FADD.FTZ R5, R16, -R16 ;  /* 0x8000001010057221 */ /* 0x000fca0000010000 */
[----:B------:R-:W-:Y:S01]  /*29b0*/  MOV R14, R5 ;  /* 0x00000005000e7202 */ /* 0x000fe20000000f00 */
[----:B------:R-:W-:Y:S06]  /*29c0*/  BRA `(.L_x_3515) ;  /* 0x0000000000307947 */ /* 0x000fec0003800000 */
.L_x_3512:
        /* <DEDUP_REMOVED lines=12> */
.L_x_3515:
[----:B------:R-:W-:Y:S05]  /*2a90*/  BSYNC.RECONVERGENT B1 ;  /* 0x0000000000017941 */ /* 0x000fea0003800200 */
.L_x_3511:
[----:B------:R-:W-:-:S07]  /*2aa0*/  FADD.FTZ R15, -R5, -RZ ;  /* 0x800000ff050f7221 */ /* 0x000fce0000010100 */
.L_x_3510:
[----:B------:R-:W-:Y:S05]  /*2ab0*/  BSYNC.RECONVERGENT B0 ;  /* 0x0000000000007941 */ /* 0x000fea0003800200 */
.L_x_3509:
        /* <DEDUP_REMOVED lines=57> */
.L_x_3521:
        /* <DEDUP_REMOVED lines=12> */
.L_x_3520:
[----:B------:R-:W-:-:S05]  /*2f10*/  FADD.FTZ R4, R17, -R17 ;  /* 0x8000001111047221 */ /* 0x000fca0000010000 */
[----:B------:R-:W-:Y:S01]  /*2f20*/  MOV R16, R4 ;  /* 0x0000000400107202 */ /* 0x000fe20000000f00 */
[----:B------:R-:W-:Y:S06]  /*2f30*/  BRA `(.L_x_3522) ;  /* 0x0000000000307947 */ /* 0x000fec0003800000 */
.L_x_3519:
        /* <DEDUP_REMOVED lines=12> */
.L_x_3522:
[----:B------:R-:W-:Y:S05]  /*3000*/  BSYNC.RECONVERGENT B1 ;  /* 0x0000000000017941 */ /* 0x000fea0003800200 */
.L_x_3518:
[----:B------:R-:W-:-:S07]  /*3010*/  FADD.FTZ R17, -R4, -RZ ;  /* 0x800000ff04117221 */ /* 0x000fce0000010100 */
.L_x_3517:
[----:B------:R-:W-:Y:S05]  /*3020*/  BSYNC.RECONVERGENT B0 ;  /* 0x0000000000007941 */ /* 0x000fea0003800200 */
.L_x_3516:
        /* <DEDUP_REMOVED lines=24> */
.L_x_3525:
        /* <DEDUP_REMOVED lines=8> */
.L_x_3526:
        /* <DEDUP_REMOVED lines=8> */
.L_x_3527:
        /* <DEDUP_REMOVED lines=9> */
.L_x_3528:
[----:B------:R-:W-:Y:S05]  /*3340*/  BSYNC.RELIABLE B1 ;  /* 0x0000000000017941 */ /* 0x000fea0003800100 */
.L_x_3524:
[----:B------:R-:W-:-:S13]  /*3350*/  ISETP.GE.U32.AND P0, PT, R3, R2, PT ;  /* 0x000000020300720c */ /* 0x000fda0003f06070 */
[----:B012---:R-:W0:Y:S01]  /*3360*/  @!P0 LDC.64 R4, c[0x0][0x388] ;  /* 0x0000e200ff048b82 */ /* 0x007e220000000a00 */
[----:B------:R-:W-:Y:S02]  /*3370*/  @!P0 IADD3 R7, PT, PT, R0, R3, RZ ;  /* 0x0000000300078210 */ /* 0x000fe40007ffe0ff */
[----:B------:R-:W-:Y:S02]  /*3380*/  @!P0 F2FP.F16.F32.PACK_AB R15, R15, R14 ;  /* 0x0000000e0f0f823e */ /* 0x000fe400000000ff */
[----:B------:R-:W-:Y:S01]  /*3390*/  @!P0 IADD3 R3, PT, PT, R3, 0x80, RZ ;  /* 0x0000008003038810 */ /* 0x000fe20007ffe0ff */
[----:B0-----:R-:W-:-:S05]  /*33a0*/  @!P0 IMAD.WIDE.U32 R4, R7, 0x4, R4 ;  /* 0x0000000407048825 */ /* 0x001fca00078e0004 */
[----:B------:R3:W-:Y:S02]  /*33b0*/  @!P0 STG.E desc[UR4][R4.64], R15 ;  /* 0x0000000f04008986 */ /* 0x0007e4000c101904 */
.L_x_3529:
[----:B------:R-:W-:Y:S05]  /*33c0*/  BSYNC.RECONVERGENT B0 ;  /* 0x0000000000007941 */ /* 0x000fea0003800200 */
.L_x_3523:
        /* <DEDUP_REMOVED lines=9> */
.L_x_3467:
[----:B------:R-:W0:Y:S01]  /*3460*/  S2R R13, SR_TID.X ;  /* 0x00000000000d7919 */ /* 0x000e220000002100 */
[----:B------:R-:W1:Y:S02]  /*3470*/  LDC.64 R2, c[0x0][0x390] ;  /* 0x0000e400ff027b82 */ /* 0x000e640000000a00 */
[----:B-1----:R-:W-:-:S04]  /*3480*/  IMAD.WIDE.U32 R2, R0, 0x4, R2 ;  /* 0x0000000400027825 */ /* 0x002fc800078e0002 */
[----:B0-----:R-:W-:-:S05]  /*3490*/  IMAD.WIDE.U32 R14, R13, 0x10, R2 ;  /* 0x000000100d0e7825 */ /* 0x001fca00078e0002 */
[----:B------:R-:W2:Y:S04]  /*34a0*/  LDG.E.128 R8, desc[UR4][R14.64] ;  /* 0x000000040e087981 */ /* 0x000ea8000c1e1d00 */
[----:B------:R0:W5:Y:S01]  /*34b0*/  LDG.E.128 R4, desc[UR4][R14.64+0x800] ;  /* 0x000800040e047981 */ /* 0x000162000c1e1d00 */
[----:B------:R-:W-:Y:S01]  /*34c0*/  BSSY.RECONVERGENT B0, `(.L_x_3530) ;  /* 0x000004e000007945 */ /* 0x000fe20003800200 */
[--C-:B--2---:R-:W-:Y:S02]  /*34d0*/  HADD2.F32 R12, -RZ, R8.reuse.H1_H1 ;  /* 0x30000008ff0c7230 */ /* 0x104fe40000004100 */
        /* <DEDUP_REMOVED lines=18> */
.L_x_3531:
        /* <DEDUP_REMOVED lines=18> */
.L_x_3533:
        /* <DEDUP_REMOVED lines=26> */
[----:B------:R-:W-:-:S05]  /*38c0*/  FFMA.FTZ R2, R14, 2, R15 ;  /* 0x400000000e027823 */ /* 0x000fca000001000f */
[--C-:B------:R-:W-:Y:S01]  /*38d0*/  LOP3.LUT R8, R2, 0x80000000, R3.reuse, 0xb8, !PT ;  /* 0x8000000002087812 */ /* 0x100fe200078eb803 */
[----:B------:R-:W-:Y:S01]  /*38e0*/  FMUL.FTZ R2, R19, R16 ;  /* 0x0000001013027220 */ /* 0x000fe20000410000 */
[----:B------:R-:W-:-:S03]  /*38f0*/  @!P0 FFMA.FTZ R8, R3, R12, R3 ;  /* 0x0000000c03088223 */ /* 0x000fc60000010003 */
[----:B------:R-:W-:Y:S01]  /*3900*/  FFMA.FTZ R3, R2, R2, 1 ;  /* 0x3f80000002037423 */ /* 0x000fe20000010002 */
[----:B------:R-:W-:-:S03]  /*3910*/  FFMA.FTZ R12, R8, R8, 1 ;  /* 0x3f800000080c7423 */ /* 0x000fc60000010008 */
        /* <DEDUP_REMOVED lines=8> */
.L_x_3532:
[----:B------:R-:W-:Y:S05]  /*39a0*/  BSYNC.RECONVERGENT B0 ;  /* 0x0000000000007941 */ /* 0x000fea0003800200 */
.L_x_3530:
        /* <DEDUP_REMOVED lines=53> */
.L_x_3537:
        /* <DEDUP_REMOVED lines=12> */
.L_x_3536:
[----:B------:R-:W-:-:S05]  /*3dc0*/  FADD.FTZ R8, R15, -R15 ;  /* 0x8000000f0f087221 */ /* 0x000fca0000010000 */
[----:B------:R-:W-:Y:S01]  /*3dd0*/  MOV R9, R8 ;  /* 0x0000000800097202 */ /* 0x000fe20000000f00 */
[----:B------:R-:W-:Y:S06]  /*3de0*/  BRA `(.L_x_3538) ;  /* 0x0000000000307947 */ /* 0x000fec0003800000 */
.L_x_3535:
        /* <DEDUP_REMOVED lines=12> */
.L_x_3538:
[----:B------:R-:W-:Y:S05]  /*3eb0*/  BSYNC.RECONVERGENT B0 ;  /* 0x0000000000007941 */ /* 0x000fea0003800200 */
.L_x_3534:
        /* <DEDUP_REMOVED lines=54> */
.L_x_3542:
        /* <DEDUP_REMOVED lines=12> */
.L_x_3541:
[----:B------:R-:W-:-:S05]  /*42e0*/  FADD.FTZ R8, R15, -R15 ;  /* 0x8000000f0f087221 */ /* 0x000fca0000010000 */
[----:B------:R-:W-:Y:S01]  /*42f0*/  MOV R12, R8 ;  /* 0x00000008000c7202 */ /* 0x000fe20000000f00 */
[----:B------:R-:W-:Y:S06]  /*4300*/  BRA `(.L_x_3543) ;  /* 0x0000000000307947 */ /* 0x000fec0003800000 */
.L_x_3540:
        /* <DEDUP_REMOVED lines=12> */
.L_x_3543:
[----:B------:R-:W-:Y:S05]  /*43d0*/  BSYNC.RECONVERGENT B0 ;  /* 0x0000000000007941 */ /* 0x000fea0003800200 */
.L_x_3539:
        /* <DEDUP_REMOVED lines=54> */
.L_x_3547:
        /* <DEDUP_REMOVED lines=12> */
.L_x_3546:
[----:B------:R-:W-:-:S05]  /*4800*/  FADD.FTZ R8, R11, -R11 ;  /* 0x8000000b0b087221 */ /* 0x000fca0000010000 */
[----:B------:R-:W-:Y:S01]  /*4810*/  MOV R16, R8 ;  /* 0x0000000800107202 */ /* 0x000fe20000000f00 */
[----:B------:R-:W-:Y:S06]  /*4820*/  BRA `(.L_x_3548) ;  /* 0x0000000000307947 */ /* 0x000fec0003800000 */
.L_x_3545:
        /* <DEDUP_REMOVED lines=12> */
.L_x_3548:
[----:B------:R-:W-:Y:S05]  /*48f0*/  BSYNC.RECONVERGENT B0 ;  /* 0x0000000000007941 */ /* 0x000fea0003800200 */
.L_x_3544:
        /* <DEDUP_REMOVED lines=54> */
.L_x_3552:
        /* <DEDUP_REMOVED lines=12> */
.L_x_3551:
[----:B------:R-:W-:-:S05]  /*4d20*/  FADD.FTZ R4, R15, -R15 ;  /* 0x8000000f0f047221 */ /* 0x000fca0000010000 */
[----:B------:R-:W-:Y:S01]  /*4d30*/  MOV R8, R4 ;  /* 0x0000000400087202 */ /* 0x000fe20000000f00 */
[----:B------:R-:W-:Y:S06]  /*4d40*/  BRA `(.L_x_3553) ;  /* 0x0000000000307947 */ /* 0x000fec0003800000 */
.L_x_3550:
        /* <DEDUP_REMOVED lines=12> */
.L_x_3553:
[----:B------:R-:W-:Y:S05]  /*4e10*/  BSYNC.RECONVERGENT B0 ;  /* 0x0000000000007941 */ /* 0x000fea0003800200 */
.L_x_3549:
        /* <DEDUP_REMOVED lines=54> */
.L_x_3557:
        /* <DEDUP_REMOVED lines=12> */
.L_x_3556:
[----:B------:R-:W-:-:S05]  /*5240*/  FADD.FTZ R4, R5, -R5 ;  /* 0x8000000505047221 */ /* 0x000fca0000010000 */
[----:B------:R-:W-:Y:S01]  /*5250*/  MOV R14, R4 ;  /* 0x00000004000e7202 */ /* 0x000fe20000000f00 */
[----:B------:R-:W-:Y:S06]  /*5260*/  BRA `(.L_x_3558) ;  /* 0x0000000000307947 */ /* 0x000fec0003800000 */
.L_x_3555:
        /* <DEDUP_REMOVED lines=12> */
.L_x_3558:
[----:B------:R-:W-:Y:S05]  /*5330*/  BSYNC.RECONVERGENT B0 ;  /* 0x0000000000007941 */ /* 0x000fea0003800200 */
.L_x_3554:
        /* <DEDUP_REMOVED lines=54> */
.L_x_3562:
        /* <DEDUP_REMOVED lines=12> */
.L_x_3561:
[----:B------:R-:W-:-:S05]  /*5760*/  FADD.FTZ R4, R15, -R15 ;  /* 0x8000000f0f047221 */ /* 0x000fca0000010000 */
[----:B------:R-:W-:Y:S01]  /*5770*/  MOV R18, R4 ;  /* 0x0000000400127202 */ /* 0x000fe20000000f00 */
[----:B------:R-:W-:Y:S06]  /*5780*/  BRA `(.L_x_3563) ;  /* 0x0000000000307947 */ /* 0x000fec0003800000 */
.L_x_3560:
        /* <DEDUP_REMOVED lines=12> */
.L_x_3563:
[----:B------:R-:W-:Y:S05]  /*5850*/  BSYNC.RECONVERGENT B0 ;  /* 0x0000000000007941 */ /* 0x000fea0003800200 */
.L_x_3559:
        /* <DEDUP_REMOVED lines=15> */
[----:B------:R-:W-:Y:S02]  /*5950*/  MOV R25, 0x363d0ada ;  /* 0x363d0ada00197802 */ /* 0x000fe40000000f00 */
        /* <DEDUP_REMOVED lines=12> */
[----:B------:R-:W-:Y:S01]  /*5a20*/  FMUL.FTZ R6, R5, R5 ;  /* 0x0000000505067220 */ /* 0x000fe20000410000 */
[----:B------:R-:W-:-:S03]  /*5a30*/  SHF.L.U32 R15, R15, 0x17, RZ ;  /* 0x000000170f0f7819 */ /* 0x000fc600000006ff */
[C---:B------:R-:W-:Y:S01]  /*5a40*/  FFMA.FTZ R5, R6.reuse, R25, 0.00019836159481201320887 ;  /* 0x394fff4906057423 */ /* 0x040fe20000010019 */
[----:B------:R-:W1:Y:S03]  /*5a50*/  MUFU.EX2 R22, R22 ;  /* 0x0000001600167308 */ /* 0x000e660000000800 */
[----:B------:R-:W-:-:S04]  /*5a60*/  FFMA.FTZ R25, R6, R5, 0.0083333496004343032837 ;  /* 0x3c08889a06197423 */ /* 0x000fc80000010005 */
[----:B------:R-:W-:Y:S01]  /*5a70*/  FFMA.FTZ R25, R6, R25, 0.16666667163372039795 ;  /* 0x3e2aaaab06197423 */ /* 0x000fe20000010019 */
[----:B0-----:R-:W-:-:S03]  /*5a80*/  FMUL.FTZ R4, R4, R7 ;  /* 0x0000000704047220 */ /* 0x001fc60000410000 */
[----:B------:R-:W-:Y:S01]  /*5a90*/  FMUL.FTZ R25, R6, R25 ;  /* 0x0000001906197220 */ /* 0x000fe20000410000 */
[----:B-1----:R-:W-:Y:S01]  /*5aa0*/  FMUL.FTZ R15, R15, R22 ;  /* 0x000000160f0f7220 */ /* 0x002fe20000410000 */
[----:B------:R-:W-:-:S03]  /*5ab0*/  FFMA.FTZ R6, R4, R4, 1 ;  /* 0x3f80000004067423 */ /* 0x000fc60000010004 */
[----:B------:R-:W0:Y:S02]  /*5ac0*/  MUFU.RCP R24, R15 ;  /* 0x0000000f00187308 */ /* 0x000e240000001000 */
[----:B0-----:R-:W-:-:S04]  /*5ad0*/  FMUL.FTZ R22, R24, -0.125 ;  /* 0xbe00000018167820 */ /* 0x001fc80000410000 */
[----:B------:R-:W-:-:S05]  /*5ae0*/  FFMA.FTZ R5, R15, 2, R22 ;  /* 0x400000000f057823 */ /* 0x000fca0000010016 */
[--C-:B------:R-:W-:Y:S01]  /*5af0*/  LOP3.LUT R5, R5, 0x80000000, R20.reuse, 0xb8, !PT ;  /* 0x8000000005057812 */ /* 0x100fe200078eb814 */
[----:B------:R-:W-:-:S04]  /*5b00*/  @!P0 FFMA.FTZ R5, R20, R25, R20 ;  /* 0x0000001914058223 */ /* 0x000fc80000010014 */
        /* <DEDUP_REMOVED lines=10> */
.L_x_3567:
        /* <DEDUP_REMOVED lines=12> */
.L_x_3566:
[----:B------:R-:W-:-:S05]  /*5c70*/  FADD.FTZ R20, R7, -R7 ;  /* 0x8000000707147221 */ /* 0x000fca0000010000 */
[----:B------:R-:W-:Y:S01]  /*5c80*/  MOV R15, R20 ;  /* 0x00000014000f7202 */ /* 0x000fe20000000f00 */
[----:B------:R-:W-:Y:S06]  /*5c90*/  BRA `(.L_x_3568) ;  /* 0x0000000000307947 */ /* 0x000fec0003800000 */
.L_x_3565:
        /* <DEDUP_REMOVED lines=12> */
.L_x_3568:
[----:B------:R-:W-:Y:S05]  /*5d60*/  BSYNC.RECONVERGENT B0 ;  /* 0x0000000000007941 */ /* 0x000fea0003800200 */
.L_x_3564:
[----:B------:R-:W0:Y:S01]  /*5d70*/  LDC.64 R4, c[0x0][0x388] ;  /* 0x0000e200ff047b82 */ /* 0x000e220000000a00 */
[----:B------:R-:W-:Y:S02]  /*5d80*/  F2FP.F16.F32.PACK_AB R6, R19, R12 ;  /* 0x0000000c1306723e */ /* 0x000fe400000000ff */
[----:B------:R-:W-:Y:S02]  /*5d90*/  F2FP.F16.F32.PACK_AB R8, R11, R8 ;  /* 0x000000080b08723e */ /* 0x000fe400000000ff */
[----:B------:R-:W-:Y:S01]  /*5da0*/  F2FP.F16.F32.PACK_AB R7, R21, R16 ;  /* 0x000000101507723e */ /* 0x000fe200000000ff */
[----:B0-----:R-:W-:-:S04]  /*5db0*/  IMAD.WIDE.U32 R4, R0, 0x4, R4 ;  /* 0x0000000400047825 */ /* 0x001fc800078e0004 */
[----:B------:R-:W-:Y:S01]  /*5dc0*/  FADD.FTZ R0, -R20, -RZ ;  /* 0x800000ff14007221 */ /* 0x000fe20000010100 */
[----:B------:R-:W-:Y:S01]  /*5dd0*/  IMAD.WIDE.U32 R12, R13, 0x10, R4 ;  /* 0x000000100d0c7825 */ /* 0x000fe200078e0004 */
[----:B------:R-:W-:Y:S02]  /*5de0*/  F2FP.F16.F32.PACK_AB R5, R10, R9 ;  /* 0x000000090a05723e */ /* 0x000fe400000000ff */
[----:B------:R-:W-:Y:S02]  /*5df0*/  F2FP.F16.F32.PACK_AB R4, R3, R2 ;  /* 0x000000020304723e */ /* 0x000fe400000000ff */
[----:B------:R-:W-:Y:S02]  /*5e00*/  F2FP.F16.F32.PACK_AB R10, R23, R18 ;  /* 0x00000012170a723e */ /* 0x000fe400000000ff */
[----:B------:R-:W-:Y:S01]  /*5e10*/  F2FP.F16.F32.PACK_AB R9, R17, R14 ;  /* 0x0000000e1109723e */ /* 0x000fe200000000ff */
[----:B------:R-:W-:Y:S01]  /*5e20*/  STG.E.128 desc[UR4][R12.64], R4 ;  /* 0x000000040c007986 */ /* 0x000fe2000c101d04 */
[----:B------:R-:W-:-:S05]  /*5e30*/  F2FP.F16.F32.PACK_AB R11, R0, R15 ;  /* 0x0000000f000b723e */ /* 0x000fca00000000ff */
[----:B------:R-:W-:Y:S01]  /*5e40*/  STG.E.128 desc[UR4][R12.64+0x800], R8 ;  /* 0x000800080c007986 */ /* 0x000fe2000c101d04 */
[----:B------:R-:W-:Y:S05]  /*5e50*/  EXIT ;  /* 0x000000000000794d */ /* 0x000fea0003800000 */
.L_x_3569:
        /* <DEDUP_REMOVED lines=10> */
.L_x_6621:


//--------------------- .text._ZN2at6native29vectorized_elementwise_kernelILi8EZZZNS0_15tan_kernel_cudaERNS_18TensorIteratorBaseEENKUlvE_clEvENKUlvE1_clEvEUlN3c107complexINS6_4HalfEEEE_St5arrayIPcLm2EEEEviT0_T1_ --------------------------
	.section	.text._ZN2at6native29vectorized_elementwise_kernelILi8EZZZNS0_15tan_kernel_cudaERNS_18TensorIteratorBaseEENKUlvE_clEvENKUlvE1_clEvEUlN3c107complexINS6_4HalfEEEE_St5arrayIPcLm2EEEEviT0_T1_,"ax",@progbits
	.align	128
        .global         _ZN2at6native29vectorized_elementwise_kernelILi8EZZZNS0_15tan_kernel_cudaERNS_18TensorIteratorBaseEENKUlvE_clEvENKUlvE1_clEvEUlN3c107complexINS6_4HalfEEEE_St5arrayIPcLm2EEEEviT0_T1_
        .type           _ZN2at6native29vectorized_elementwise_kernelILi8EZZZNS0_15tan_kernel_cudaERNS_18TensorIteratorBaseEENKUlvE_clEvENKUlvE1_clEvEUlN3c107complexINS6_4HalfEEEE_St5arrayIPcLm2EEEEviT0_T1_,@function
        .size           _ZN2at6native29vectorized_elementwise_kernelILi8EZZZNS0_15tan_kernel_cudaERNS_18TensorIteratorBaseEENKUlvE_clEvENKUlvE1_clEvEUlN3c107complexINS6_4HalfEEEE_St5arrayIPcLm2EEEEviT0_T1_,(.L_x_6622 - _ZN2at6native29vectorized_elementwise_kernelILi8EZZZNS0_15tan_kernel_cudaERNS_18TensorIteratorBaseEENKUlvE_clEvENKUlvE1_clEvEUlN3c107complexINS6_4HalfEEEE_St5arrayIPcLm2EEEEviT0_T1_)
        .other          _ZN2at6native29vectorized_elementwise_kernelILi8EZZZNS0_15tan_kernel_cudaERNS_18TensorIteratorBaseEENKUlvE_clEvENKUlvE1_clEvEUlN3c107complexINS6_4HalfEEEE_St5arrayIPcLm2EEEEviT0_T1_,@"STO_CUDA_ENTRY STV_DEFAULT"
_ZN2at6native29vectorized_elementwise_kernelILi8EZZZNS0_15tan_kernel_cudaERNS_18TensorIteratorBaseEENKUlvE_clEvENKUlvE1_clEvEUlN3c107complexINS6_4HalfEEEE_St5arrayIPcLm2EEEEviT0_T1_:
.text._ZN2at6native29vectorized_elementwise_kernelILi8EZZZNS0_15tan_kernel_cudaERNS_18TensorIteratorBaseEENKUlvE_clEvENKUlvE1_clEvEUlN3c107complexINS6_4HalfEEEE_St5arrayIPcLm2EEEEviT0_T1_:
[----:B------:R-:W-:Y:S01]  /*0000*/  LDC R1, c[0x0][0x37c] ;  /* 0x0000df00ff017b82 */ /* 0x000fe20000000800 */
[----:B------:R-:W-:Y:S05]  /*0010*/  EXIT ;  /* 0x000000000000794d */ /* 0x000fea0003800000 */
.L_x_3570:
        /* <DEDUP_REMOVED lines=14> */
.L_x_6622:


//--------------------- .text._ZN2at6native18elementwise_kernelILi128ELi4EZNS0_15gpu_kernel_implIZZZNS0_15tan_kernel_cudaERNS_18TensorIteratorBaseEENKUlvE_clEvENKUlvE0_clEvEUlN3c107complexIfEEE_EEvS4_RKT_EUliE_EEviT1_ --------------------------
	.section	.text._ZN2at6native18elementwise_kernelILi128ELi4EZNS0_15gpu_kernel_implIZZZNS0_15tan_kernel_cudaERNS_18TensorIteratorBaseEENKUlvE_clEvENKUlvE0_clEvEUlN3c107complexIfEEE_EEvS4_RKT_EUliE_EEviT1_,"ax",@progbits
	.align	128
        .global         _ZN2at6native18elementwise_kernelILi128ELi4EZNS0_15gpu_kernel_implIZZZNS0_15tan_kernel_cudaERNS_18TensorIteratorBaseEENKUlvE_clEvENKUlvE0_clEvEUlN3c107complexIfEEE_EEvS4_RKT_EUliE_EEviT1_
        .type           _ZN2at6native18elementwise_kernelILi128ELi4EZNS0_15gpu_kernel_implIZZZNS0_15tan_kernel_cudaERNS_18TensorIteratorBaseEENKUlvE_clEvENKUlvE0_clEvEUlN3c107complexIfEEE_EEvS4_RKT_EUliE_EEviT1_,@function
        .size           _ZN2at6native18elementwise_kernelILi128ELi4EZNS0_15gpu_kernel_implIZZZNS0_15tan_kernel_cudaERNS_18TensorIteratorBaseEENKUlvE_clEvENKUlvE0_clEvEUlN3c107complexIfEEE_EEvS4_RKT_EUliE_EEviT1_,(.L_x_6623 - _ZN2at6native18elementwise_kernelILi128ELi4EZNS0_15gpu_kernel_implIZZZNS0_15tan_kernel_cudaERNS_18TensorIteratorBaseEENKUlvE_clEvENKUlvE0_clEvEUlN3c107complexIfEEE_EEvS4_RKT_EUliE_EEviT1_)
        .other          _ZN2at6native18elementwise_kernelILi128ELi4EZNS0_15gpu_kernel_implIZZZNS0_15tan_kernel_cudaERNS_18TensorIteratorBaseEENKUlvE_clEvENKUlvE0_clEvEUlN3c107complexIfEEE_EEvS4_RKT_EUliE_EEviT1_,@"STO_CUDA_ENTRY STV_DEFAULT"
_ZN2at6native18elementwise_kernelILi128ELi4EZNS0_15gpu_kernel_implIZZZNS0_15tan_kernel_cudaERNS_18TensorIteratorBaseEENKUlvE_clEvENKUlvE0_clEvEUlN3c107complexIfEEE_EEvS4_RKT_EUliE_EEviT1_:
.text._ZN2at6native18elementwise_kernelILi128ELi4EZNS0_15gpu_kernel_implIZZZNS0_15tan_kernel_cudaERNS_18TensorIteratorBaseEENKUlvE_clEvENKUlvE0_clEvEUlN3c107complexIfEEE_EEvS4_RKT_EUliE_EEviT1_:
        /* <DEDUP_REMOVED lines=319> */
.L_x_3573:
        /* <DEDUP_REMOVED lines=16> */
[----:B------:R-:W-:Y:S01]  /*14f0*/  MOV R3, RZ ;  /* 0x000000ff00037202 */ /* 0x000fe20000000f00 */
[----:B--2---:R-:W3:Y:S01]  /*1500*/  I2F.S16 R2, R2 ;  /* 0x0000000200027306 */ /* 0x004ee20000101400 */
[----:B------:R-:W-:Y:S05]  /*1510*/  BRA `(.L_x_3580) ;  /* 0x0000000c00bc7947 */ /* 0x000fea0003800000 */
.L_x_3578:
[----:B------:R-:W2:Y:S01]  /*1520*/  LDG.E.U8 R2, desc[UR36][R4.64] ;  /* 0x0000002404027981 */ /* 0x000ea2000c1e1100 */
[----:B------:R-:W-:Y:S01]  /*1530*/  IMAD.MOV.U32 R3, RZ, RZ, RZ ;  /* 0x000000ffff037224 */ /* 0x000fe200078e00ff */
[----:B--2---:R-:W-:Y:S01]  /*1540*/  I2FP.F32.U32 R2, R2 ;  /* 0x0000000200027245 */ /* 0x004fe20000201000 */
[----:B------:R-:W-:Y:S06]  /*1550*/  BRA `(.L_x_3580) ;  /* 0x0000000c00ac7947 */ /* 0x000fec0003800000 */
.L_x_3577:
[----:B------:R-:W-:-:S09]  /*1560*/  UISETP.NE.AND UP0, UPT, UR4, 0x2, UPT ;  /* 0x000000020400788c */ /* 0x000fd2000bf05270 */
[----:B------:R-:W-:Y:S05]  /*1570*/  BRA.U !UP0, `(.L_x_3581) ;  /* 0x0000000108307547 */ /* 0x000fea000b800000 */
[----:B------:R-:W-:-:S09]  /*1580*/  UISETP.NE.AND UP0, UPT, UR4, 0x3, UPT ;  /* 0x000000030400788c */ /* 0x000fd2000bf05270 */
[----:B------:R-:W-:Y:S05]  /*1590*/  BRA.U !UP0, `(.L_x_3582) ;  /* 0x0000000108187547 */ /* 0x000fea000b800000 */
[----:B------:R-:W-:-:S09]  /*15a0*/  UISETP.NE.AND UP0, UPT, UR4, 0x4, UPT ;  /* 0x000000040400788c */ /* 0x000fd2000bf05270 */
[----:B------:R-:W-:Y:S05]  /*15b0*/  BRA.U UP0, `(.L_x_3579) ;  /* 0x0000000d000c7547 */ /* 0x000fea000b800000 */
[----:B------:R-:W2:Y:S01]  /*15c0*/  LDG.E.64 R4, desc[UR36][R4.64] ;  /* 0x0000002404047981 */ /* 0x000ea2000c1e1b00 */
[----:B------:R-:W-:Y:S01]  /*15d0*/  IMAD.MOV.U32 R3, RZ, RZ, RZ ;  /* 0x000000ffff037224 */ /* 0x000fe200078e00ff */
[----:B--2---:R2:W3:Y:S02]  /*15e0*/  I2F.S64 R2, R4 ;  /* 0x0000000400027312 */ /* 0x0044e40000301400 */
[----:B--23--:R-:W-:Y:S05]  /*15f0*/  BRA `(.L_x_3580) ;  /* 0x0000000c00847947 */ /* 0x00cfea0003800000 */
.L_x_3582:
[----:B------:R-:W2:Y:S01]  /*1600*/  LDG.E R2, desc[UR36][R4.64] ;  /* 0x0000002404027981 */ /* 0x000ea2000c1e1900 */
[----:B------:R-:W-:Y:S01]  /*1610*/  HFMA2 R3, -RZ, RZ, 0, 0 ;  /* 0x00000000ff037431 */ /* 0x000fe200000001ff */
[----:B--2---:R-:W-:Y:S01]  /*1620*/  I2FP.F32.S32 R2, R2 ;  /* 0x0000000200027245 */ /* 0x004fe20000201400 */
[----:B------:R-:W-:Y:S06]  /*1630*/  BRA `(.L_x_3580) ;  /* 0x0000000c00747947 */ /* 0x000fec0003800000 */
.L_x_3581:
[----:B------:R-:W2:Y:S01]  /*1640*/  LDG.E.U16 R2, desc[UR36][R4.64] ;  /* 0x0000002404027981 */ /* 0x000ea2000c1e1500 */
[----:B------:R-:W-:Y:S01]  /*1650*/  IMAD.MOV.U32 R3, RZ, RZ, RZ ;  /* 0x000000ffff037224 */ /* 0x000fe200078e00ff */
[----:B--2---:R-:W2:Y:S01]  /*1660*/  I2F.S16 R2, R2 ;  /* 0x0000000200027306 */ /* 0x004ea20000101400 */
[----:B------:R-:W-:Y:S05]  /*1670*/  BRA `(.L_x_3580) ;  /* 0x0000000c00647947 */ /* 0x000fea0003800000 */
.L_x_3576:
[----:B------:R-:W-:-:S09]  /*1680*/  UISETP.GT.AND UP0, UPT, UR4, 0x6, UPT ;  /* 0x000000060400788c */ /* 0x000fd2000bf04270 */
[----:B------:R-:W-:Y:S05]  /*1690*/  BRA.U UP0, `(.L_x_3583) ;  /* 0x00000001002c7547 */ /* 0x000fea000b800000 */
[----:B------:R-:W-:-:S09]  /*16a0*/  UISETP.NE.AND UP0, UPT, UR4, 0x5, UPT ;  /* 0x000000050400788c */ /* 0x000fd2000bf05270 */
[----:B------:R-:W-:Y:S05]  /*16b0*/  BRA.U !UP0, `(.L_x_3584) ;  /* 0x0000000108147547 */ /* 0x000fea000b800000 */
[----:B------:R-:W-:-:S09]  /*16c0*/  UISETP.NE.AND UP0, UPT, UR4, 0x6, UPT ;  /* 0x000000060400788c */ /* 0x000fd2000bf05270 */
[----:B------:R-:W-:Y:S05]  /*16d0*/  BRA.U UP0, `(.L_x_3579) ;  /* 0x0000000900c47547 */ /* 0x000fea000b800000 */
[----:B------:R0:W5:Y:S01]  /*16e0*/  LDG.E R2, desc[UR36][R4.64] ;  /* 0x0000002404027981 */ /* 0x000162000c1e1900 */
[----:B------:R-:W-:Y:S01]  /*16f0*/  IMAD.MOV.U32 R3, RZ, RZ, RZ ;  /* 0x000000ffff037224 */ /* 0x000fe200078e00ff */
[----:B------:R-:W-:Y:S06]  /*1700*/  BRA `(.L_x_3580) ;  /* 0x0000000c00407947 */ /* 0x000fec0003800000 */
.L_x_3584:
[----:B------:R-:W2:Y:S01]  /*1710*/  LDG.E.U16 R2, desc[UR36][R4.64] ;  /* 0x0000002404027981 */ /* 0x000ea2000c1e1500 */
[----:B------:R-:W-:Y:S01]  /*1720*/  MOV R3, RZ ;  /* 0x000000ff00037202 */ /* 0x000fe20000000f00 */
[----:B--2---:R-:W-:Y:S01]  /*1730*/  HADD2.F32 R2, -RZ, R2.H0_H0 ;  /* 0x20000002ff027230 */ /* 0x004fe20000004100 */
[----:B------:R-:W-:Y:S06]  /*1740*/  BRA `(.L_x_3580) ;  /* 0x0000000c00307947 */ /* 0x000fec0003800000 */
.L_x_3583:
[----:B------:R-:W-:-:S09]  /*1750*/  UISETP.NE.AND UP0, UPT, UR4, 0x7, UPT ;  /* 0x000000070400788c */ /* 0x000fd2000bf05270 */
[----:B------:R-:W-:Y:S05]  /*1760*/  BRA.U !UP0, `(.L_x_3585) ;  /* 0x0000000108287547 */ /* 0x000fea000b800000 */
[----:B------:R-:W-:-:S09]  /*1770*/  UISETP.NE.AND UP0, UPT, UR4, 0x8, UPT ;  /* 0x000000080400788c */ /* 0x000fd2000bf05270 */
[----:B------:R-:W-:Y:S05]  /*1780*/  BRA.U !UP0, `(.L_x_3586) ;  /* 0x0000000108107547 */ /* 0x000fea000b800000 */
[----:B------:R-:W-:-:S09]  /*1790*/  UISETP.NE.AND UP0, UPT, UR4, 0x9, UPT ;  /* 0x000000090400788c */ /* 0x000fd2000bf05270 */
[----:B------:R-:W-:Y:S05]  /*17a0*/  BRA.U UP0, `(.L_x_3579) ;  /* 0x0000000900907547 */ /* 0x000fea000b800000 */
[----:B------:R1:W5:Y:S01]  /*17b0*/  LDG.E.64 R2, desc[UR36][R4.64] ;  /* 0x0000002404027981 */ /* 0x000362000c1e1b00 */
[----:B------:R-:W-:Y:S05]  /*17c0*/  BRA `(.L_x_3580) ;  /* 0x0000000c00107947 */ /* 0x000fea0003800000 */
.L_x_3586:
[----:B------:R-:W2:Y:S02]  /*17d0*/  LDG.E R3, desc[UR36][R4.64] ;  /* 0x0000002404037981 */ /* 0x000ea4000c1e1900 */
[--C-:B--2---:R-:W-:Y:S02]  /*17e0*/  HADD2.F32 R2, -RZ, R3.reuse.H0_H0 ;  /* 0x20000003ff027230 */ /* 0x104fe40000004100 */
[----:B------:R-:W-:Y:S01]  /*17f0*/  HADD2.F32 R3, -RZ, R3.H1_H1 ;  /* 0x30000003ff037230 */ /* 0x000fe20000004100 */
[----:B------:R-:W-:Y:S06]  /*1800*/  BRA `(.L_x_3580) ;  /* 0x0000000c00007947 */ /* 0x000fec0003800000 */
.L_x_3585:
[----:B------:R-:W2:Y:S01]  /*1810*/  LDG.E.64 R4, desc[UR36][R4.64] ;  /* 0x0000002404047981 */ /* 0x000ea2000c1e1b00 */
[----:B------:R-:W-:Y:S01]  /*1820*/  UMOV UR4, 0xf0000000 ;  /* 0xf000000000047882 */ /* 0x000fe20000000000 */
[----:B------:R-:W-:Y:S01]  /*1830*/  UMOV UR5, 0x380fffff ;  /* 0x380fffff00057882 */ /* 0x000fe20000000000 */
[----:B------:R-:W-:Y:S01]  /*1840*/  IMAD.MOV.U32 R3, RZ, RZ, RZ ;  /* 0x000000ffff037224 */ /* 0x000fe200078e00ff */
        /* <DEDUP_REMOVED lines=8> */
.L_x_3575:
        /* <DEDUP_REMOVED lines=11> */
[----:B------:R-:W-:Y:S01]  /*1980*/  FSEL R2, RZ, 1, !P0 ;  /* 0x3f800000ff027808 */ /* 0x000fe20004000000 */
[----:B------:R-:W-:Y:S08]  /*1990*/  BRA `(.L_x_3580) ;  /* 0x00000008009c7947 */ /* 0x000ff00003800000 */
.L_x_3589:
        /* <DEDUP_REMOVED lines=9> */
[----:B0-----:R-:W-:-:S15]  /*1a30*/  @!P0 FMUL R2, R2, 1.175494350822287508e-38 ;  /* 0x0080000002028820 */ /* 0x001fde0000400000 */
[----:B------:R-:W-:-:S15]  /*1a40*/  NOP ;  /* 0x0000000000007918 */ /* 0x000fde0000000000 */
[----:B------:R-:W-:-:S15]  /*1a50*/  NOP ;  /* 0x0000000000007918 */ /* 0x000fde0000000000 */
[----:B------:R-:W-:-:S15]  /*1a60*/  NOP ;  /* 0x0000000000007918 */ /* 0x000fde0000000000 */
[----:B------:R-:W-:-:S02]  /*1a70*/  NOP ;  /* 0x0000000000007918 */ /* 0x000fc40000000000 */
[----:B------:R-:W0:-:S15]  /*1a80*/  DSETP.GEU.AND P1, PT, |R6|, UR4, PT ;  /* 0x0000000406007e2a */ /* 0x000e1e000bf2e200 */
[----:B------:R-:W-:-:S15]  /*1a90*/  NOP ;  /* 0x0000000000007918 */ /* 0x000fde0000000000 */
[----:B------:R-:W-:-:S15]  /*1aa0*/  NOP ;  /* 0x0000000000007918 */ /* 0x000fde0000000000 */
[----:B------:R-:W-:-:S15]  /*1ab0*/  NOP ;  /* 0x0000000000007918 */ /* 0x000fde0000000000 */
[----:B------:R-:W-:-:S04]  /*1ac0*/  NOP ;  /* 0x0000000000007918 */ /* 0x000fc80000000000 */
[----:B------:R-:W0:Y:S02]  /*1ad0*/  F2F.F32.F64 R3, R6 ;  /* 0x0000000600037310 */ /* 0x000e240000301000 */
[----:B0-----:R-:W-:Y:S01]  /*1ae0*/  @!P1 FMUL R3, R3, 1.175494350822287508e-38 ;  /* 0x0080000003039820 */ /* 0x001fe20000400000 */
[----:B------:R-:W-:Y:S06]  /*1af0*/  BRA `(.L_x_3580) ;  /* 0x0000000800447947 */ /* 0x000fec0003800000 */
.L_x_3588:
        /* <DEDUP_REMOVED lines=22> */
[----:B------:R-:W-:Y:S01]  /*1c60*/  SEL R5, R3, RZ, P0 ;  /* 0x000000ff03057207 */ /* 0x000fe20000000000 */
[----:B------:R-:W-:-:S03]  /*1c70*/  IMAD.MOV.U32 R3, RZ, RZ, RZ ;  /* 0x000000ffff037224 */ /* 0x000fc600078e00ff */
[----:B------:R-:W-:Y:S01]  /*1c80*/  LOP3.LUT R2, R5, 0x80000000, R2, 0xf8, !PT ;  /* 0x8000000005027812 */ /* 0x000fe200078ef802 */
[----:B------:R-:W-:Y:S06]  /*1c90*/  BRA `(.L_x_3580) ;  /* 0x0000000400dc7947 */ /* 0x000fec0003800000 */
.L_x_3591:
[----:B------:R-:W2:Y:S02]  /*1ca0*/  LDG.E.U8 R3, desc[UR36][R4.64] ;  /* 0x0000002404037981 */ /* 0x000ea4000c1e1100 */
[C---:B--2---:R-:W-:Y:S01]  /*1cb0*/  IMAD.SHL.U32 R2, R3.reuse, 0x2000000, RZ ;  /* 0x0200000003027824 */ /* 0x044fe200078e00ff */
[----:B------:R-:W-:-:S04]  /*1cc0*/  SHF.L.U32 R3, R3, 0x8, RZ ;  /* 0x0000000803037819 */ /* 0x000fc800000006ff */
[----:B------:R-:W-:Y:S02]  /*1cd0*/  ISETP.GT.U32.AND P0, PT, R2, 0x7ffffff, PT ;  /* 0x07ffffff0200780c */ /* 0x000fe40003f04070 */
[----:B------:R-:W-:-:S11]  /*1ce0*/  PRMT R7, R3, 0x9910, RZ ;  /* 0x0000991003077816 */ /* 0x000fd600000000ff */
[----:B------:R-:W-:Y:S01]  /*1cf0*/  @!P0 LOP3.LUT R0, R3, 0x7f00, RZ, 0xc0, !PT ;  /* 0x00007f0003008812 */ /* 0x000fe200078ec0ff */
[----:B------:R-:W-:Y:S01]  /*1d00*/  IMAD.MOV.U32 R3, RZ, RZ, RZ ;  /* 0x000000ffff037224 */ /* 0x000fe200078e00ff */
[----:B------:R-:W-:Y:S02]  /*1d10*/  @P0 LEA.HI R2, R2, 0x70000000, RZ, 0x1c ;  /* 0x7000000002020811 */ /* 0x000fe400078fe0ff */
[----:B------:R-:W-:-:S05]  /*1d20*/  @!P0 LOP3.LUT R0, R0, 0x3f000000, RZ, 0xfc, !PT ;  /* 0x3f00000000008812 */ /* 0x000fca00078efcff */
[----:B------:R-:W-:Y:S01]  /*1d30*/  @!P0 FADD.FTZ R0, R0, -0.5 ;  /* 0xbf00000000008421 */ /* 0x000fe20000010000 */
[----:B------:R-:W-:-:S05]  /*1d40*/  @P0 FMUL.FTZ R0, R2, 1.9259299443872358531e-34 ;  /* 0x0780000002000820 */ /* 0x000fca0000410000 */
[----:B------:R-:W-:Y:S01]  /*1d50*/  LOP3.LUT R2, R0, 0x80000000, R7, 0xf8, !PT ;  /* 0x8000000000027812 */ /* 0x000fe200078ef807 */
[----:B------:R-:W-:Y:S06]  /*1d60*/  BRA `(.L_x_3580) ;  /* 0x0000000400a87947 */ /* 0x000fec0003800000 */
.L_x_3590:
[----:B------:R-:W2:Y:S01]  /*1d70*/  LDG.E.U16 R2, desc[UR36][R4.64] ;  /* 0x0000002404027981 */ /* 0x000ea2000c1e1500 */
[----:B------:R-:W-:Y:S01]  /*1d80*/  IMAD.MOV.U32 R3, RZ, RZ, RZ ;  /* 0x000000ffff037224 */ /* 0x000fe200078e00ff */
[----:B--2---:R-:W-:Y:S01]  /*1d90*/  SHF.L.U32 R2, R2, 0x10, RZ ;  /* 0x0000001002027819 */ /* 0x004fe200000006ff */
[----:B------:R-:W-:Y:S06]  /*1da0*/  BRA `(.L_x_3580) ;  /* 0x0000000400987947 */ /* 0x000fec0003800000 */
.L_x_3587:
        /* <DEDUP_REMOVED lines=9> */
[----:B------:R-:W-:Y:S01]  /*1e40*/  IMAD.MOV.U32 R3, RZ, RZ, RZ ;  /* 0x000000ffff037224 */ /* 0x000fe200078e00ff */
[----:B--2---:R-:W-:Y:S01]  /*1e50*/  I2FP.F32.U32 R2, R2 ;  /* 0x0000000200027245 */ /* 0x004fe20000201000 */
[----:B------:R-:W-:Y:S06]  /*1e60*/  BRA `(.L_x_3580) ;  /* 0x0000000400687947 */ /* 0x000fec0003800000 */
.L_x_3594:
[----:B------:R-:W2:Y:S01]  /*1e70*/  LDG.E.U8 R4, desc[UR36][R4.64] ;  /* 0x0000002404047981 */ /* 0x000ea2000c1e1100 */
[----:B------:R-:W-:Y:S02]  /*1e80*/  CS2R R2, SRZ ;  /* 0x0000000000027805 */ /* 0x000fe4000001ff00 */
        /* <DEDUP_REMOVED lines=18> */
.L_x_3596:
[----:B------:R-:W-:Y:S05]  /*1fb0*/  BSYNC.RECONVERGENT B0 ;  /* 0x0000000000007941 */ /* 0x000fea0003800200 */
.L_x_3595:
[----:B------:R-:W-:Y:S01]  /*1fc0*/  IMAD.SHL.U32 R0, R0, 0x100000, RZ ;  /* 0x0010000000007824 */ /* 0x000fe200078e00ff */
[----:B------:R-:W-:-:S04]  /*1fd0*/  LEA R2, R2, 0x3b800000, 0x17 ;  /* 0x3b80000002027811 */ /* 0x000fc800078eb8ff */
[----:B------:R-:W-:Y:S01]  /*1fe0*/  LOP3.LUT R2, R2, R0, R9, 0xfe, !PT ;  /* 0x0000000002027212 */ /* 0x000fe200078efe09 */
[----:B------:R-:W-:Y:S06]  /*1ff0*/  BRA `(.L_x_3580) ;  /* 0x0000000400047947 */ /* 0x000fec0003800000 */
.L_x_3593:
[----:B------:R-:W2:Y:S01]  /*2000*/  LDG.E.U8 R4, desc[UR36][R4.64] ;  /* 0x0000002404047981 */ /* 0x000ea2000c1e1100 */
[----:B------:R-:W-:Y:S02]  /*2010*/  CS2R R2, SRZ ;  /* 0x0000000000027805 */ /* 0x000fe4000001ff00 */
        /* <DEDUP_REMOVED lines=18> */
.L_x_3598:
[----:B------:R-:W-:Y:S05]  /*2140*/  BSYNC.RECONVERGENT B0 ;  /* 0x0000000000007941 */ /* 0x000fea0003800200 */
.L_x_3597:
[----:B------:R-:W-:Y:S02]  /*2150*/  SHF.L.U32 R0, R0, 0x15, RZ ;  /* 0x0000001500007819 */ /* 0x000fe400000006ff */
[----:B------:R-:W-:-:S04]  /*2160*/  LEA R2, R2, 0x37800000, 0x17 ;  /* 0x3780000002027811 */ /* 0x000fc800078eb8ff */
[----:B------:R-:W-:Y:S01]  /*2170*/  LOP3.LUT R2, R2, R0, R9, 0xfe, !PT ;  /* 0x0000000002027212 */ /* 0x000fe200078efe09 */
[----:B------:R-:W-:Y:S06]  /*2180*/  BRA `(.L_x_3580) ;  /* 0x0000000000a07947 */ /* 0x000fec0003800000 */
.L_x_3592:
[----:B------:R-:W-:-:S09]  /*2190*/  UISETP.NE.AND UP0, UPT, UR4, 0x1c, UPT ;  /* 0x0000001c0400788c */ /* 0x000fd2000bf05270 */
[----:B------:R-:W-:Y:S05]  /*21a0*/  BRA.U !UP0, `(.L_x_3599) ;  /* 0x00000001088c7547 */ /* 0x000fea000b800000 */
[----:B------:R-:W-:-:S09]  /*21b0*/  UISETP.NE.AND UP0, UPT, UR4, 0x1d, UPT ;  /* 0x0000001d0400788c */ /* 0x000fd2000bf05270 */
[----:B------:R-:W-:Y:S05]  /*21c0*/  BRA.U !UP0, `(.L_x_3600) ;  /* 0x0000000108747547 */ /* 0x000fea000b800000 */
[----:B------:R-:W-:-:S09]  /*21d0*/  UISETP.NE.AND UP0, UPT, UR4, 0x2c, UPT ;  /* 0x0000002c0400788c */ /* 0x000fd2000bf05270 */
[----:B------:R-:W-:Y:S05]  /*21e0*/  BRA.U !UP0, `(.L_x_3601) ;  /* 0x0000000108487547 */ /* 0x000fea000b800000 */
.L_x_3579:
        /* <DEDUP_REMOVED lines=16> */
.L_x_3602:
[----:B------:R-:W-:Y:S01]  /*22f0*/  CS2R R2, SRZ ;  /* 0x0000000000027805 */ /* 0x000fe2000001ff00 */
[----:B------:R-:W-:Y:S06]  /*2300*/  BRA `(.L_x_3580) ;  /* 0x0000000000407947 */ /* 0x000fec0003800000 */
.L_x_3601:
[----:B------:R-:W2:Y:S01]  /*2310*/  LDG.E.U8 R4, desc[UR36][R4.64] ;  /* 0x0000002404047981 */ /* 0x000ea2000c1e1100 */
[----:B------:R-:W-:Y:S01]  /*2320*/  IMAD.MOV.U32 R3, RZ, RZ, RZ ;  /* 0x000000ffff037224 */ /* 0x000fe200078e00ff */
[----:B------:R-:W-:Y:S02]  /*2330*/  MOV R2, 0x400000 ;  /* 0x0040000000027802 */ /* 0x000fe40000000f00 */
[----:B--2---:R-:W-:-:S13]  /*2340*/  ISETP.NE.AND P0, PT, R4, RZ, PT ;  /* 0x000000ff0400720c */ /* 0x004fda0003f05270 */
[----:B------:R-:W-:Y:S05]  /*2350*/  @!P0 BRA `(.L_x_3580) ;  /* 0x00000000002c8947 */ /* 0x000fea0003800000 */
[----:B------:R-:W-:-:S13]  /*2360*/  ISETP.NE.AND P0, PT, R4, 0xff, PT ;  /* 0x000000ff0400780c */ /* 0x000fda0003f05270 */
[----:B------:R-:W-:Y:S01]  /*2370*/  @!P0 IMAD.MOV.U32 R2, RZ, RZ, 0x7f800001 ;  /* 0x7f800001ff028424 */ /* 0x000fe200078e00ff */
[----:B------:R-:W-:Y:S01]  /*2380*/  @P0 SHF.L.U32 R2, R4, 0x17, RZ ;  /* 0x0000001704020819 */ /* 0x000fe200000006ff */
[----:B------:R-:W-:Y:S06]  /*2390*/  BRA `(.L_x_3580) ;  /* 0x00000000001c7947 */ /* 0x000fec0003800000 */
.L_x_3600:
[----:B------:R-:W2:Y:S01]  /*23a0*/  LDG.E.64 R4, desc[UR36][R4.64] ;  /* 0x0000002404047981 */ /* 0x000ea2000c1e1b00 */
[----:B------:R-:W-:Y:S01]  /*23b0*/  IMAD.MOV.U32 R3, RZ, RZ, RZ ;  /* 0x000000ffff037224 */ /* 0x000fe200078e00ff */
[----:B--2---:R0:W1:Y:S02]  /*23c0*/  I2F.U64 R2, R4 ;  /* 0x0000000400027312 */ /* 0x0040640000301000 */
[----:B01----:R-:W-:Y:S05]  /*23d0*/  BRA `(.L_x_3580) ;  /* 0x00000000000c7947 */ /* 0x003fea0003800000 */
.L_x_3599:
[----:B------:R-:W2:Y:S01]  /*23e0*/  LDG.E R2, desc[UR36][R4.64] ;  /* 0x0000002404027981 */ /* 0x000ea2000c1e1900 */
[----:B------:R-:W-:Y:S01]  /*23f0*/  HFMA2 R3, -RZ, RZ, 0, 0 ;  /* 0x00000000ff037431 */ /* 0x000fe200000001ff */
[----:B--2---:R-:W-:-:S07]  /*2400*/  I2FP.F32.U32 R2, R2 ;  /* 0x0000000200027245 */ /* 0x004fce0000201000 */
.L_x_3580:
[----:B------:R-:W-:Y:S05]  /*2410*/  BSYNC.RECONVERGENT B6 ;  /* 0x0000000000067941 */ /* 0x000fea0003800200 */
.L_x_3574:
[----:B01---5:R-:W-:Y:S01]  /*2420*/  FADD.FTZ R5, -R3, -RZ ;  /* 0x800000ff03057221 */ /* 0x023fe20000010100 */
[----:B------:R-:W-:Y:S04]  /*2430*/  BSSY.RECONVERGENT B0, `(.L_x_3603) ;  /* 0x000004b000007945 */ /* 0x000fe80003800200 */
[----:B------:R-:W-:-:S04]  /*2440*/  LOP3.LUT R0, R5, 0x7fffffff, RZ, 0xc0, !PT ;  /* 0x7fffffff05007812 */ /* 0x000fc800078ec0ff */
[----:B------:R-:W-:-:S13]  /*2450*/  ISETP.GE.U32.AND P0, PT, R0, 0x7f800000, PT ;  /* 0x7f8000000000780c */ /* 0x000fda0003f06070 */
[----:B------:R-:W-:Y:S05]  /*2460*/  @!P0 BRA `(.L_x_3604) ;  /* 0x0000000000348947 */ /* 0x000fea0003800000 */
[----:B------:R-:W-:-:S13]  /*2470*/  LOP3.LUT P0, RZ, R5, 0x7fffff, RZ, 0xc0, !PT ;  /* 0x007fffff05ff7812 */ /* 0x000fda000780c0ff */
[C---:B--23--:R-:W-:Y:S01]  /*2480*/  @P0 FMUL.FTZ R3, R2.reuse, R5 ;  /* 0x0000000502030220 */ /* 0x04cfe20000410000 */
        /* <DEDUP_REMOVED lines=9> */
[----:B------:R-:W-:Y:S01]  /*2520*/  LOP3.LUT R6, RZ, 0x80000000, R2, 0xb8, !PT ;  /* 0x80000000ff067812 */ /* 0x000fe200078eb802 */
[----:B------:R-:W-:Y:S06]  /*2530*/  BRA `(.L_x_3605) ;  /* 0x0000000000e87947 */ /* 0x000fec0003800000 */
.L_x_3604:
[----:B--23--:R-:W-:-:S13]  /*2540*/  FSETP.NE.FTZ.AND P0, PT, |R2|, +INF , PT ;  /* 0x7f8000000200780b */ /* 0x00cfda0003f15200 */
        /* <DEDUP_REMOVED lines=17> */
.L_x_3606:
[----:B------:R-:W-:Y:S01]  /*2660*/  FMUL.FTZ R0, |R5|, 1.4426950216293334961 ;  /* 0x3fb8aa3b05007820 */ /* 0x000fe20000410200 */
[----:B------:R-:W-:Y:S02]  /*2670*/  HFMA2 R7, -RZ, RZ, 3.4921875, 0 ;  /* 0x42fc0000ff077431 */ /* 0x000fe400000001ff */
[----:B------:R-:W-:Y:S01]  /*2680*/  FMUL.RZ R8, R2, 0.15915493667125701904 ;  /* 0x3e22f98302087820 */ /* 0x000fe2000040c000 */
[----:B------:R-:W-:Y:S01]  /*2690*/  MOV R9, 0x363d0ada ;  /* 0x363d0ada00097802 */ /* 0x000fe20000000f00 */
        /* <DEDUP_REMOVED lines=14> */
[----:B------:R-:W1:Y:S01]  /*2780*/  MUFU.EX2 R7, R7 ;  /* 0x0000000700077308 */ /* 0x000e620000000800 */
[----:B0-----:R-:W-:Y:S01]  /*2790*/  FMUL.FTZ R6, R11, R6 ;  /* 0x000000060b067220 */ /* 0x001fe20000410000 */
[----:B-1----:R-:W-:Y:S01]  /*27a0*/  FMUL.FTZ R4, R4, R7 ;  /* 0x0000000704047220 */ /* 0x002fe20000410000 */
[----:B------:R-:W-:-:S03]  /*27b0*/  FFMA.FTZ R7, R2, R9, 0.00019836159481201320887 ;  /* 0x394fff4902077423 */ /* 0x000fc60000010009 */
[----:B------:R-:W0:Y:S01]  /*27c0*/  MUFU.RCP R0, R4 ;  /* 0x0000000400007308 */ /* 0x000e220000001000 */
[----:B------:R-:W-:-:S04]  /*27d0*/  FFMA.FTZ R7, R2, R7, 0.0083333496004343032837 ;  /* 0x3c08889a02077423 */ /* 0x000fc80000010007 */
[----:B------:R-:W-:-:S04]  /*27e0*/  FFMA.FTZ R7, R2, R7, 0.16666667163372039795 ;  /* 0x3e2aaaab02077423 */ /* 0x000fc80000010007 */
        /* <DEDUP_REMOVED lines=15> */
.L_x_3605:
[----:B------:R-:W-:Y:S05]  /*28e0*/  BSYNC.RECONVERGENT B0 ;  /* 0x0000000000007941 */ /* 0x000fea0003800200 */
.L_x_3603:
[----:B------:R-:W0:Y:S01]  /*28f0*/  LDCU.64 UR6, c[0x0][0x580] ;  /* 0x0000b000ff0677ac */ /* 0x000e220008000a00 */
[----:B------:R-:W-:Y:S01]  /*2900*/  FADD.FTZ R7, -R5, -RZ ;  /* 0x800000ff05077221 */ /* 0x000fe20000010100 */
        /* <DEDUP_REMOVED lines=16> */
.L_x_3610:
[----:B------:R-:W0:Y:S02]  /*2a10*/  F2I.S64.TRUNC R6, R6 ;  /* 0x0000000600067311 */ /* 0x000e24000020d900 */
[----:B0-----:R-:W-:-:S05]  /*2a20*/  MOV R5, R6 ;  /* 0x0000000600057202 */ /* 0x001fca0000000f00 */
[----:B------:R0:W-:Y:S01]  /*2a30*/  STG.E.U8 desc[UR36][R2.64], R5 ;  /* 0x0000000502007986 */ /* 0x0001e2000c101124 */
[----:B------:R-:W-:Y:S05]  /*2a40*/  BRA `(.L_x_3612) ;  /* 0x0000000c00407947 */ /* 0x000fea0003800000 */
.L_x_3609:
        /* <DEDUP_REMOVED lines=9> */
.L_x_3614:
[----:B------:R-:W0:Y:S02]  /*2ae0*/  F2I.FTZ.TRUNC.NTZ R5, R6 ;  /* 0x0000000600057305 */ /* 0x000e24000021f100 */
[----:B0-----:R0:W-:Y:S01]  /*2af0*/  STG.E desc[UR36][R2.64], R5 ;  /* 0x0000000502007986 */ /* 0x0011e2000c101924 */
[----:B------:R-:W-:Y:S05]  /*2b00*/  BRA `(.L_x_3612) ;  /* 0x0000000c00107947 */ /* 0x000fea0003800000 */
.L_x_3613:
[----:B------:R-:W0:Y:S02]  /*2b10*/  F2I.FTZ.TRUNC.NTZ R5, R6 ;  /* 0x0000000600057305 */ /* 0x000e24000021f100 */
[----:B0-----:R0:W-:Y:S01]  /*2b20*/  STG.E.U16 desc[UR36][R2.64], R5 ;  /* 0x0000000502007986 */ /* 0x0011e2000c101524 */
[----:B------:R-:W-:Y:S05]  /*2b30*/  BRA `(.L_x_3612) ;  /* 0x0000000c00047947 */ /* 0x000fea0003800000 */
.L_x_3608:
        /* <DEDUP_REMOVED lines=8> */
.L_x_3616:
[----:B------:R-:W-:-:S05]  /*2bc0*/  F2FP.F16.F32.PACK_AB R6, RZ, R6 ;  /* 0x00000006ff06723e */ /* 0x000fca00000000ff */
[----:B------:R0:W-:Y:S01]  /*2bd0*/  STG.E.U16 desc[UR36][R2.64], R6 ;  /* 0x0000000602007986 */ /* 0x0001e2000c101524 */
[----:B------:R-:W-:Y:S05]  /*2be0*/  BRA `(.L_x_3612) ;  /* 0x0000000800d87947 */ /* 0x000fea0003800000 */
.L_x_3615:
[----:B------:R-:W-:-:S09]  /*2bf0*/  UISETP.NE.AND UP0, UPT, UR4, 0x7, UPT ;  /* 0x000000070400788c */ /* 0x000fd2000bf05270 */
[----:B------:R-:W-:Y:S05]  /*2c00*/  BRA.U !UP0, `(.L_x_3617) ;  /* 0x0000000108247547 */ /* 0x000fea000b800000 */
[----:B------:R-:W-:-:S09]  /*2c10*/  UISETP.NE.AND UP0, UPT, UR4, 0x8, UPT ;  /* 0x000000080400788c */ /* 0x000fd2000bf05270 */
[----:B------:R-:W-:Y:S05]  /*2c20*/  BRA.U !UP0, `(.L_x_3618) ;  /* 0x0000000108107547 */ /* 0x000fea000b800000 */
[----:B------:R-:W-:-:S09]  /*2c30*/  UISETP.NE.AND UP0, UPT, UR4, 0x9, UPT ;  /* 0x000000090400788c */ /* 0x000fd2000bf05270 */
[----:B------:R-:W-:Y:S05]  /*2c40*/  BRA.U UP0, `(.L_x_3611) ;  /* 0x00000009002c7547 */ /* 0x000fea000b800000 */
[----:B------:R0:W-:Y:S01]  /*2c50*/  STG.E.64 desc[UR36][R2.64], R6 ;  /* 0x0000000602007986 */ /* 0x0001e2000c101b24 */
[----:B------:R-:W-:Y:S05]  /*2c60*/  BRA `(.L_x_3612) ;  /* 0x0000000800b87947 */ /* 0x000fea0003800000 */
.L_x_3618:
[----:B------:R-:W-:-:S05]  /*2c70*/  F2FP.F16.F32.PACK_AB R7, R7, R6 ;  /* 0x000000060707723e */ /* 0x000fca00000000ff */
[----:B------:R0:W-:Y:S01]  /*2c80*/  STG.E desc[UR36][R2.64], R7 ;  /* 0x0000000702007986 */ /* 0x0001e2000c101924 */
[----:B------:R-:W-:Y:S05]  /*2c90*/  BRA `(.L_x_3612) ;  /* 0x0000000800ac7947 */ /* 0x000fea0003800000 */
.L_x_3617:
[----:B------:R-:W-:-:S06]  /*2ca0*/  FMUL.FTZ R4, R6, 1 ;  /* 0x3f80000006047820 */ /* 0x000fcc0000410000 */
[----:B------:R-:W0:Y:S02]  /*2cb0*/  F2F.F64.F32 R4, R4 ;  /* 0x0000000400047310 */ /* 0x000e240000201800 */
[----:B0-----:R0:W-:Y:S01]  /*2cc0*/  STG.E.64 desc[UR36][R2.64], R4 ;  /* 0x0000000402007986 */ /* 0x0011e2000c101b24 */
[----:B------:R-:W-:Y:S05]  /*2cd0*/  BRA `(.L_x_3612) ;  /* 0x00000008009c7947 */ /* 0x000fea0003800000 */
.L_x_3607:
        /* <DEDUP_REMOVED lines=8> */
[----:B------:R-:W-:Y:S02]  /*2d60*/  FSETP.NEU.FTZ.AND P0, PT, R6, RZ, PT ;  /* 0x000000ff0600720b */ /* 0x000fe40003f1d000 */
[----:B------:R-:W-:-:S04]  /*2d70*/  FSETP.NEU.FTZ.AND P1, PT, R5, RZ, PT ;  /* 0x000000ff0500720b */ /* 0x000fc80003f3d000 */
[----:B------:R-:W-:-:S04]  /*2d80*/  PLOP3.LUT P0, PT, P0, P1, PT, 0xf8, 0x8f ;  /* 0x00000000008f781c */ /* 0x000fc80000703f70 */
[----:B------:R-:W-:-:S05]  /*2d90*/  SEL R5, RZ, 0x1, !P0 ;  /* 0x00000001ff057807 */ /* 0x000fca0004000000 */
[----:B------:R0:W-:Y:S01]  /*2da0*/  STG.E.U8 desc[UR36][R2.64], R5 ;  /* 0x0000000502007986 */ /* 0x0001e2000c101124 */
[----:B------:R-:W-:Y:S05]  /*2db0*/  BRA `(.L_x_3612) ;  /* 0x0000000800647947 */ /* 0x000fea0003800000 */
.L_x_3621:
[----:B------:R-:W-:Y:S01]  /*2dc0*/  FMUL.FTZ R8, R6, 1 ;  /* 0x3f80000006087820 */ /* 0x000fe20000410000 */
[----:B------:R-:W-:-:S05]  /*2dd0*/  FMUL.FTZ R10, R5, -1 ;  /* 0xbf800000050a7820 */ /* 0x000fca0000410000 */
        /* <DEDUP_REMOVED lines=8> */
.L_x_3620:
        /* <DEDUP_REMOVED lines=18> */
.L_x_3625:
[----:B------:R-:W-:Y:S05]  /*2f80*/  BSYNC.RECONVERGENT B0 ;  /* 0x0000000000007941 */ /* 0x000fea0003800200 */
.L_x_3624:
[----:B------:R-:W-:-:S05]  /*2f90*/  LOP3.LUT R7, R0, 0x80, R7, 0xf8, !PT ;  /* 0x0000008000077812 */ /* 0x000fca00078ef807 */
[----:B------:R0:W-:Y:S01]  /*2fa0*/  STG.E.U8 desc[UR36][R2.64], R7 ;  /* 0x0000000702007986 */ /* 0x0001e2000c101124 */
[----:B------:R-:W-:Y:S05]  /*2fb0*/  BRA `(.L_x_3612) ;  /* 0x0000000400e47947 */ /* 0x000fea0003800000 */
.L_x_3623:
[----:B------:R-:W-:Y:S01]  /*2fc0*/  LOP3.LUT R4, R6, 0x7fffffff, RZ, 0xc0, !PT ;  /* 0x7fffffff06047812 */ /* 0x000fe200078ec0ff */
[----:B------:R-:W-:Y:S01]  /*2fd0*/  BSSY.RECONVERGENT B0, `(.L_x_3626) ;  /* 0x000000d000007945 */ /* 0x000fe20003800200 */
        /* <DEDUP_REMOVED lines=12> */
.L_x_3627:
[----:B------:R-:W-:Y:S05]  /*30a0*/  BSYNC.RECONVERGENT B0 ;  /* 0x0000000000007941 */ /* 0x000fea0003800200 */
.L_x_3626:
[----:B------:R-:W-:-:S05]  /*30b0*/  LOP3.LUT R5, R0, 0x80, R7, 0xf8, !PT ;  /* 0x0000008000057812 */ /* 0x000fca00078ef807 */
[----:B------:R0:W-:Y:S01]  /*30c0*/  STG.E.U8 desc[UR36][R2.64], R5 ;  /* 0x0000000502007986 */ /* 0x0001e2000c101124 */
[----:B------:R-:W-:Y:S05]  /*30d0*/  BRA `(.L_x_3612) ;  /* 0x00000004009c7947 */ /* 0x000fea0003800000 */
.L_x_3622:
[----:B------:R-:W-:-:S05]  /*30e0*/  F2FP.BF16.F32.PACK_AB R6, RZ, R6 ;  /* 0x00000006ff06723e */ /* 0x000fca00000010ff */
[----:B------:R0:W-:Y:S01]  /*30f0*/  STG.E.U16 desc[UR36][R2.64], R6 ;  /* 0x0000000602007986 */ /* 0x0001e2000c101524 */
[----:B------:R-:W-:Y:S05]  /*3100*/  BRA `(.L_x_3612) ;  /* 0x0000000400907947 */ /* 0x000fea0003800000 */
.L_x_3619:
        /* <DEDUP_REMOVED lines=11> */
.L_x_3630:
        /* <DEDUP_REMOVED lines=12> */
.L_x_3633:
[----:B------:R-:W-:-:S04]  /*3280*/  SHF.R.U32.HI R0, RZ, 0x14, R6 ;  /* 0x00000014ff007819 */ /* 0x000fc80000011606 */
[----:B------:R-:W-:-:S04]  /*3290*/  LOP3.LUT R5, R0, 0x1, RZ, 0xc0, !PT ;  /* 0x0000000100057812 */ /* 0x000fc800078ec0ff */
[----:B------:R-:W-:-:S04]  /*32a0*/  IADD3 R0, PT, PT, R6, 0x487ffff, R5 ;  /* 0x0487ffff06007810 */ /* 0x000fc80007ffe005 */
[----:B------:R-:W-:-:S04]  /*32b0*/  SHF.R.U32.HI R0, RZ, 0x14, R0 ;  /* 0x00000014ff007819 */ /* 0x000fc80000011600 */
[----:B------:R-:W-:-:S07]  /*32c0*/  LOP3.LUT R4, R0, 0xff, RZ, 0xc0, !PT ;  /* 0x000000ff00047812 */ /* 0x000fce00078ec0ff */
.L_x_3634:
[----:B------:R-:W-:-:S04]  /*32d0*/  SHF.R.U32.HI R5, RZ, 0x18, R6 ;  /* 0x00000018ff057819 */ /* 0x000fc80000011606 */
[----:B------:R-:W-:-:S04]  /*32e0*/  LOP3.LUT R4, R4, 0x80, R5, 0xf8, !PT ;  /* 0x0000008004047812 */ /* 0x000fc800078ef805 */
[----:B------:R-:W-:-:S07]  /*32f0*/  PRMT R0, R4, 0x7610, R0 ;  /* 0x0000761004007816 */ /* 0x000fce0000000000 */
.L_x_3632:
[----:B------:R-:W-:Y:S05]  /*3300*/  BSYNC.RECONVERGENT B0 ;  /* 0x0000000000007941 */ /* 0x000fea0003800200 */
.L_x_3631:
[----:B------:R4:W-:Y:S01]  /*3310*/  STG.E.U8 desc[UR36][R2.64], R0 ;  /* 0x0000000002007986 */ /* 0x0009e2000c101124 */
[----:B------:R-:W-:Y:S05]  /*3320*/  BRA `(.L_x_3612) ;  /* 0x0000000400087947 */ /* 0x000fea0003800000 */
.L_x_3629:
[----:B------:R-:W-:Y:S01]  /*3330*/  LOP3.LUT R4, R6, 0x7fffffff, RZ, 0xc0, !PT ;  /* 0x7fffffff06047812 */ /* 0x000fe200078ec0ff */
[----:B------:R-:W-:Y:S01]  /*3340*/  BSSY.RECONVERGENT B0, `(.L_x_3635) ;  /* 0x0000013000007945 */ /* 0x000fe20003800200 */
[----:B------:R-:W-:Y:S02]  /*3350*/  HFMA2 R0, -RZ, RZ, 0, 7.62939453125e-06 ;  /* 0x00000080ff007431 */ /* 0x000fe400000001ff */
        /* <DEDUP_REMOVED lines=9> */
.L_x_3637:
[----:B------:R-:W-:-:S04]  /*33f0*/  SHF.R.U32.HI R0, RZ, 0x15, R6 ;  /* 0x00000015ff007819 */ /* 0x000fc80000011606 */
[----:B------:R-:W-:-:S04]  /*3400*/  LOP3.LUT R5, R0, 0x1, RZ, 0xc0, !PT ;  /* 0x0000000100057812 */ /* 0x000fc800078ec0ff */
[----:B------:R-:W-:-:S04]  /*3410*/  IADD3 R0, PT, PT, R6, 0x88fffff, R5 ;  /* 0x088fffff06007810 */ /* 0x000fc80007ffe005 */
[----:B------:R-:W-:-:S04]  /*3420*/  SHF.R.U32.HI R0, RZ, 0x15, R0 ;  /* 0x00000015ff007819 */ /* 0x000fc80000011600 */
[----:B------:R-:W-:-:S07]  /*3430*/  LOP3.LUT R4, R0, 0xff, RZ, 0xc0, !PT ;  /* 0x000000ff00047812 */ /* 0x000fce00078ec0ff */
.L_x_3638:
[----:B------:R-:W-:-:S04]  /*3440*/  SHF.R.U32.HI R5, RZ, 0x18, R6 ;  /* 0x00000018ff057819 */ /* 0x000fc80000011606 */
[----:B------:R-:W-:-:S04]  /*3450*/  LOP3.LUT R4, R4, 0x80, R5, 0xf8, !PT ;  /* 0x0000008004047812 */ /* 0x000fc800078ef805 */
[----:B------:R-:W-:-:S07]  /*3460*/  PRMT R0, R4, 0x7610, R0 ;  /* 0x0000761004007816 */ /* 0x000fce0000000000 */
.L_x_3636:
[----:B------:R-:W-:Y:S05]  /*3470*/  BSYNC.RECONVERGENT B0 ;  /* 0x0000000000007941 */ /* 0x000fea0003800200 */
.L_x_3635:
[----:B------:R3:W-:Y:S01]  /*3480*/  STG.E.U8 desc[UR36][R2.64], R0 ;  /* 0x0000000002007986 */ /* 0x0007e2000c101124 */
[----:B------:R-:W-:Y:S05]  /*3490*/  BRA `(.L_x_3612) ;  /* 0x0000000000ac7947 */ /* 0x000fea0003800000 */
.L_x_3628:
[----:B------:R-:W-:-:S09]  /*34a0*/  UISETP.NE.AND UP0, UPT, UR4, 0x1c, UPT ;  /* 0x0000001c0400788c */ /* 0x000fd2000bf05270 */
[----:B------:R-:W-:Y:S05]  /*34b0*/  BRA.U !UP0, `(.L_x_3639) ;  /* 0x00000001089c7547 */ /* 0x000fea000b800000 */
[----:B------:R-:W-:-:S09]  /*34c0*/  UISETP.NE.AND UP0, UPT, UR4, 0x1d, UPT ;  /* 0x0000001d0400788c */ /* 0x000fd2000bf05270 */
[----:B------:R-:W-:Y:S05]  /*34d0*/  BRA.U !UP0, `(.L_x_3640) ;  /* 0x0000000108887547 */ /* 0x000fea000b800000 */
[----:B------:R-:W-:-:S09]  /*34e0*/  UISETP.NE.AND UP0, UPT, UR4, 0x2c, UPT ;  /* 0x0000002c0400788c */ /* 0x000fd2000bf05270 */
[----:B------:R-:W-:Y:S05]  /*34f0*/  BRA.U !UP0, `(.L_x_3641) ;  /* 0x0000000108447547 */ /* 0x000fea000b800000 */
.L_x_3611:
        /* <DEDUP_REMOVED lines=16> */
.L_x_3642:
[----:B------:R-:W-:Y:S05]  /*3600*/  BRA `(.L_x_3612) ;  /* 0x0000000000507947 */ /* 0x000fea0003800000 */
.L_x_3641:
        /* <DEDUP_REMOVED lines=15> */
.L_x_3640:
[----:B------:R-:W0:Y:S02]  /*3700*/  F2I.U64.TRUNC R6, R6 ;  /* 0x0000000600067311 */ /* 0x000e24000020d800 */
[----:B0-----:R1:W-:Y:S01]  /*3710*/  STG.E.64 desc[UR36][R2.64], R6 ;  /* 0x0000000602007986 */ /* 0x0013e2000c101b24 */
[----:B------:R-:W-:Y:S05]  /*3720*/  BRA `(.L_x_3612) ;  /* 0x0000000000087947 */ /* 0x000fea0003800000 */
.L_x_3639:
[----:B------:R-:W0:Y:S02]  /*3730*/  F2I.FTZ.U32.TRUNC.NTZ R5, R6 ;  /* 0x0000000600057305 */ /* 0x000e24000021f000 */
[----:B0-----:R0:W-:Y:S02]  /*3740*/  STG.E desc[UR36][R2.64], R5 ;  /* 0x0000000502007986 */ /* 0x0011e4000c101924 */
.L_x_3612:
[----:B------:R-:W-:-:S07]  /*3750*/  IADD3 R17, PT, PT, R17, 0x80, RZ ;  /* 0x0000008011117810 */ /* 0x000fce0007ffe0ff */
.L_x_3572:
[----:B------:R-:W-:Y:S05]  /*3760*/  BSYNC.RECONVERGENT B7 ;  /* 0x0000000000077941 */ /* 0x000fea0003800200 */
.L_x_3571:
[----:B------:R-:W5:Y:S01]  /*3770*/  LDCU UR4, c[0x0][0x380] ;  /* 0x00007000ff0477ac */ /* 0x000f620008000800 */
[----:B------:R-:W-:Y:S01]  /*3780*/  BSSY.RECONVERGENT B7, `(.L_x_3643) ;  /* 0x0000369000077945 */ /* 0x000fe20003800200 */
[----:B-----5:R-:W-:-:S13]  /*3790*/  ISETP.GE.AND P0, PT, R17, UR4, PT ;  /* 0x0000000411007c0c */ /* 0x020fda000bf06270 */
[----:B------:R-:W-:Y:S05]  /*37a0*/  @P0 BRA `(.L_x_3644) ;  /* 0x0000003400980947 */ /* 0x000fea0003800000 */
[----:B------:R-:W5:Y:S01]  /*37b0*/  LDCU UR4, c[0x0][0x388] ;  /* 0x00007100ff0477ac */ /* 0x000f620008000800 */
[----:B---34-:R-:W-:Y:S01]  /*37c0*/  IMAD.MOV.U32 R0, RZ, RZ, RZ ;  /* 0x000000ffff007224 */ /* 0x018fe200078e00ff */
[----:B------:R-:W-:Y:S01]  /*37d0*/  MOV R16, RZ ;  /* 0x000000ff00107202 */ /* 0x000fe20000000f00 */
        /* <DEDUP_REMOVED lines=300> */
.L_x_3645:
[----:B------:R-:W0:Y:S01]  /*4aa0*/  LDCU.64 UR6, c[0x0][0x588] ;  /* 0x0000b100ff0677ac */ /* 0x000e220008000a00 */
[----:B------:R-:W-:Y:S01]  /*4ab0*/  BSSY.RECONVERGENT B6, `(.L_x_3646) ;  /* 0x0000101000067945 */ /* 0x000fe20003800200 */
[----:B------:R-:W-:-:S04]  /*4ac0*/  UPRMT UR4, UR41, 0x9910, URZ ;  /* 0x0000991029047896 */ /* 0x000fc800080000ff */
[----:B------:R-:W-:Y:S01]  /*4ad0*/  UISETP.GT.AND UP0, UPT, UR4, 0x9, UPT ;  /* 0x000000090400788c */ /* 0x000fe2000bf04270 */
[----:B0-----:R-:W-:-:S05]  /*4ae0*/  IADD3 R4, P0, PT, R0, UR6, RZ ;  /* 0x0000000600047c10 */ /* 0x001fca000ff1e0ff */
[----:B--2---:R-:W-:-:S03]  /*4af0*/  IMAD.X R5, RZ, RZ, UR7, P0 ;  /* 0x00000007ff057e24 */ /* 0x004fc600080e06ff */
        /* <DEDUP_REMOVED lines=9> */
[----:B-1----:R-:W2:Y:S01]  /*4b90*/  LDG.E.S8 R2, desc[UR36][R4.64] ;  /* 0x0000002404027981 */ /* 0x002ea2000c1e1300 */
[----:B------:R-:W-:Y:S01]  /*4ba0*/  HFMA2 R3, -RZ, RZ, 0, 0 ;  /* 0x00000000ff037431 */ /* 0x000fe200000001ff */
[----:B--2---:R-:W3:Y:S01]  /*4bb0*/  I2F.S16 R2, R2 ;  /* 0x0000000200027306 */ /* 0x004ee20000101400 */
[----:B------:R-:W-:Y:S05]  /*4bc0*/  BRA `(.L_x_3652) ;  /* 0x0000000c00bc7947 */ /* 0x000fea0003800000 */
.L_x_3650:
[----:B-1----:R-:W2:Y:S01]  /*4bd0*/  LDG.E.U8 R2, desc[UR36][R4.64] ;  /* 0x0000002404027981 */ /* 0x002ea2000c1e1100 */
[----:B------:R-:W-:Y:S01]  /*4be0*/  IMAD.MOV.U32 R3, RZ, RZ, RZ ;  /* 0x000000ffff037224 */ /* 0x000fe200078e00ff */
[----:B--2---:R-:W-:Y:S01]  /*4bf0*/  I2FP.F32.U32 R2, R2 ;  /* 0x0000000200027245 */ /* 0x004fe20000201000 */
[----:B------:R-:W-:Y:S06]  /*4c00*/  BRA `(.L_x_3652) ;  /* 0x0000000c00ac7947 */ /* 0x000fec0003800000 */
.L_x_3649:
[----:B------:R-:W-:-:S09]  /*4c10*/  UISETP.NE.AND UP0, UPT, UR4, 0x2, UPT ;  /* 0x000000020400788c */ /* 0x000fd2000bf05270 */
[----:B------:R-:W-:Y:S05]  /*4c20*/  BRA.U !UP0, `(.L_x_3653) ;  /* 0x0000000108307547 */ /* 0x000fea000b800000 */
[----:B------:R-:W-:-:S09]  /*4c30*/  UISETP.NE.AND UP0, UPT, UR4, 0x3, UPT ;  /* 0x000000030400788c */ /* 0x000fd2000bf05270 */
[----:B------:R-:W-:Y:S05]  /*4c40*/  BRA.U !UP0, `(.L_x_3654) ;  /* 0x0000000108187547 */ /* 0x000fea000b800000 */
[----:B------:R-:W-:-:S09]  /*4c50*/  UISETP.NE.AND UP0, UPT, UR4, 0x4, UPT ;  /* 0x000000040400788c */ /* 0x000fd2000bf05270 */
[----:B------:R-:W-:Y:S05]  /*4c60*/  BRA.U UP0, `(.L_x_3651) ;  /* 0x0000000d00307547 */ /* 0x000fea000b800000 */
[----:B------:R-:W2:Y:S01]  /*4c70*/  LDG.E.64 R4, desc[UR36][R4.64] ;  /* 0x0000002404047981 */ /* 0x000ea2000c1e1b00 */
[----:B-1----:R-:W-:Y:S01]  /*4c80*/  MOV R3, RZ ;  /* 0x000000ff00037202 */ /* 0x002fe20000000f00 */
[----:B--2---:R2:W3:Y:S02]  /*4c90*/  I2F.S64 R2, R4 ;  /* 0x0000000400027312 */ /* 0x0044e40000301400 */
[----:B--23--:R-:W-:Y:S05]  /*4ca0*/  BRA `(.L_x_3652) ;  /* 0x0000000c00847947 */ /* 0x00cfea0003800000 */
.L_x_3654:
[----:B-1----:R-:W2:Y:S01]  /*4cb0*/  LDG.E R2, desc[UR36][R4.64] ;  /* 0x0000002404027981 */ /* 0x002ea2000c1e1900 */
[----:B------:R-:W-:Y:S01]  /*4cc0*/  IMAD.MOV.U32 R3, RZ, RZ, RZ ;  /* 0x000000ffff037224 */ /* 0x000fe200078e00ff */
[----:B--2---:R-:W-:Y:S01]  /*4cd0*/  I2FP.F32.S32 R2, R2 ;  /* 0x0000000200027245 */ /* 0x004fe20000201400 */
[----:B------:R-:W-:Y:S06]  /*4ce0*/  BRA `(.L_x_3652) ;  /* 0x0000000c00747947 */ /* 0x000fec0003800000 */
.L_x_3653:
[----:B-1----:R-:W2:Y:S01]  /*4cf0*/  LDG.E.U16 R2, desc[UR36][R4.64] ;  /* 0x0000002404027981 */ /* 0x002ea2000c1e1500 */
[----:B------:R-:W-:Y:S01]  /*4d00*/  HFMA2 R3, -RZ, RZ, 0, 0 ;  /* 0x00000000ff037431 */ /* 0x000fe200000001ff */
[----:B--2---:R-:W2:Y:S01]  /*4d10*/  I2F.S16 R2, R2 ;  /* 0x0000000200027306 */ /* 0x004ea20000101400 */
[----:B------:R-:W-:Y:S05]  /*4d20*/  BRA `(.L_x_3652) ;  /* 0x0000000c00647947 */ /* 0x000fea0003800000 */
.L_x_3648:
[----:B------:R-:W-:-:S09]  /*4d30*/  UISETP.GT.AND UP0, UPT, UR4, 0x6, UPT ;  /* 0x000000060400788c */ /* 0x000fd2000bf04270 */
[----:B------:R-:W-:Y:S05]  /*4d40*/  BRA.U UP0, `(.L_x_3655) ;  /* 0x00000001002c7547 */ /* 0x000fea000b800000 */
[----:B------:R-:W-:-:S09]  /*4d50*/  UISETP.NE.AND UP0, UPT, UR4, 0x5, UPT ;  /* 0x000000050400788c */ /* 0x000fd2000bf05270 */
[----:B------:R-:W-:Y:S05]  /*4d60*/  BRA.U !UP0, `(.L_x_3656) ;  /* 0x0000000108147547 */ /* 0x000fea000b800000 */
[----:B------:R-:W-:-:S09]  /*4d70*/  UISETP.NE.AND UP0, UPT, UR4, 0x6, UPT ;  /* 0x000000060400788c */ /* 0x000fd2000bf05270 */
[----:B------:R-:W-:Y:S05]  /*4d80*/  BRA.U UP0, `(.L_x_3651) ;  /* 0x0000000900e87547 */ /* 0x000fea000b800000 */
[----:B-1----:R0:W5:Y:S01]  /*4d90*/  LDG.E R2, desc[UR36][R4.64] ;  /* 0x0000002404027981 */ /* 0x002162000c1e1900 */
[----:B------:R-:W-:Y:S01]  /*4da0*/  IMAD.MOV.U32 R3, RZ, RZ, RZ ;  /* 0x000000ffff037224 */ /* 0x000fe200078e00ff */
[----:B------:R-:W-:Y:S06]  /*4db0*/  BRA `(.L_x_3652) ;  /* 0x0000000c00407947 */ /* 0x000fec0003800000 */
.L_x_3656:
[----:B-1----:R-:W2:Y:S01]  /*4dc0*/  LDG.E.U16 R2, desc[UR36][R4.64] ;  /* 0x0000002404027981 */ /* 0x002ea2000c1e1500 */
[----:B------:R-:W-:Y:S01]  /*4dd0*/  MOV R3, RZ ;  /* 0x000000ff00037202 */ /* 0x000fe20000000f00 */
[----:B--2---:R-:W-:Y:S01]  /*4de0*/  HADD2.F32 R2, -RZ, R2.H0_H0 ;  /* 0x20000002ff027230 */ /* 0x004fe20000004100 */
[----:B------:R-:W-:Y:S06]  /*4df0*/  BRA `(.L_x_3652) ;  /* 0x0000000c00307947 */ /* 0x000fec0003800000 */
.L_x_3655:
[----:B------:R-:W-:-:S09]  /*4e00*/  UISETP.NE.AND UP0, UPT, UR4, 0x7, UPT ;  /* 0x000000070400788c */ /* 0x000fd2000bf05270 */
[----:B------:R-:W-:Y:S05]  /*4e10*/  BRA.U !UP0, `(.L_x_3657) ;  /* 0x0000000108287547 */ /* 0x000fea000b800000 */
[----:B------:R-:W-:-:S09]  /*4e20*/  UISETP.NE.AND UP0, UPT, UR4, 0x8, UPT ;  /* 0x000000080400788c */ /* 0x000fd2000bf05270 */
[----:B------:R-:W-:Y:S05]  /*4e30*/  BRA.U !UP0, `(.L_x_3658) ;  /* 0x0000000108107547 */ /* 0x000fea000b800000 */
[----:B------:R-:W-:-:S09]  /*4e40*/  UISETP.NE.AND UP0, UPT, UR4, 0x9, UPT ;  /* 0x000000090400788c */ /* 0x000fd2000bf05270 */
[----:B------:R-:W-:Y:S05]  /*4e50*/  BRA.U UP0, `(.L_x_3651) ;  /* 0x0000000900b47547 */ /* 0x000fea000b800000 */
[----:B-1----:R1:W5:Y:S01]  /*4e60*/  LDG.E.64 R2, desc[UR36][R4.64] ;  /* 0x0000002404027981 */ /* 0x002362000c1e1b00 */
[----:B------:R-:W-:Y:S05]  /*4e70*/  BRA `(.L_x_3652) ;  /* 0x0000000c00107947 */ /* 0x000fea0003800000 */
.L_x_3658:
[----:B-1----:R-:W2:Y:S02]  /*4e80*/  LDG.E R3, desc[UR36][R4.64] ;  /* 0x0000002404037981 */ /* 0x002ea4000c1e1900 */
[--C-:B--2---:R-:W-:Y:S02]  /*4e90*/  HADD2.F32 R2, -RZ, R3.reuse.H0_H0 ;  /* 0x20000003ff027230 */ /* 0x104fe40000004100 */
[----:B------:R-:W-:Y:S01]  /*4ea0*/  HADD2.F32 R3, -RZ, R3.H1_H1 ;  /* 0x30000003ff037230 */ /* 0x000fe20000004100 */
[----:B------:R-:W-:Y:S06]  /*4eb0*/  BRA `(.L_x_3652) ;  /* 0x0000000c00007947 */ /* 0x000fec0003800000 */
.L_x_3657:
[----:B------:R-:W2:Y:S01]  /*4ec0*/  LDG.E.64 R4, desc[UR36][R4.64] ;  /* 0x0000002404047981 */ /* 0x000ea2000c1e1b00 */
[----:B------:R-:W-:Y:S01]  /*4ed0*/  UMOV UR4, 0xf0000000 ;  /* 0xf000000000047882 */ /* 0x000fe20000000000 */
[----:B------:R-:W-:Y:S01]  /*4ee0*/  UMOV UR5, 0x380fffff ;  /* 0x380fffff00057882 */ /* 0x000fe20000000000 */
[----:B-1----:R-:W-:Y:S01]  /*4ef0*/  IMAD.MOV.U32 R3, RZ, RZ, RZ ;  /* 0x000000ffff037224 */ /* 0x002fe200078e00ff */
        /* <DEDUP_REMOVED lines=8> */
.L_x_3647:
        /* <DEDUP_REMOVED lines=9> */
[----:B-1----:R-:W-:Y:S02]  /*5010*/  MOV R3, RZ ;  /* 0x000000ff00037202 */ /* 0x002fe40000000f00 */
[----:B--2---:R-:W-:-:S04]  /*5020*/  ISETP.NE.AND P0, PT, R4, RZ, PT ;  /* 0x000000ff0400720c */ /* 0x004fc80003f05270 */
[----:B------:R-:W-:Y:S01]  /*5030*/  FSEL R2, RZ, 1, !P0 ;  /* 0x3f800000ff027808 */ /* 0x000fe20004000000 */
[----:B------:R-:W-:Y:S08]  /*5040*/  BRA `(.L_x_3652) ;  /* 0x00000008009c7947 */ /* 0x000ff00003800000 */
.L_x_3661:
[----:B-1----:R-:W2:Y:S01]  /*5050*/  LDG.E.128 R4, desc[UR36][R4.64] ;  /* 0x0000002404047981 */ /* 0x002ea2000c1e1d00 */
        /* <DEDUP_REMOVED lines=21> */
.L_x_3660:
[----:B------:R-:W-:-:S09]  /*51b0*/  UISETP.NE.AND UP0, UPT, UR4, 0xf, UPT ;  /* 0x0000000f0400788c */ /* 0x000fd2000bf05270 */
[----:B------:R-:W-:Y:S05]  /*51c0*/  BRA.U !UP0, `(.L_x_3662) ;  /* 0x0000000108947547 */ /* 0x000fea000b800000 */
[----:B------:R-:W-:-:S09]  /*51d0*/  UISETP.NE.AND UP0, UPT, UR4, 0x17, UPT ;  /* 0x000000170400788c */ /* 0x000fd2000bf05270 */
[----:B------:R-:W-:Y:S05]  /*51e0*/  BRA.U !UP0, `(.L_x_3663) ;  /* 0x0000000108587547 */ /* 0x000fea000b800000 */
[----:B------:R-:W-:-:S09]  /*51f0*/  UISETP.NE.AND UP0, UPT, UR4, 0x18, UPT ;  /* 0x000000180400788c */ /* 0x000fd2000bf05270 */
[----:B------:R-:W-:Y:S05]  /*5200*/  BRA.U UP0, `(.L_x_3651) ;  /* 0x0000000500c87547 */ /* 0x000fea000b800000 */
[----:B-1----:R-:W2:Y:S01]  /*5210*/  LDG.E.U8 R2, desc[UR36][R4.64] ;  /* 0x0000002404027981 */ /* 0x002ea2000c1e1100 */
        /* <DEDUP_REMOVED lines=15> */
[----:B------:R-:W-:Y:S01]  /*5310*/  SEL R5, R3, RZ, P0 ;  /* 0x000000ff03057207 */ /* 0x000fe20000000000 */
[----:B------:R-:W-:-:S03]  /*5320*/  HFMA2 R3, -RZ, RZ, 0, 0 ;  /* 0x00000000ff037431 */ /* 0x000fc600000001ff */
[----:B------:R-:W-:Y:S01]  /*5330*/  LOP3.LUT R2, R5, 0x80000000, R2, 0xf8, !PT ;  /* 0x8000000005027812 */ /* 0x000fe200078ef802 */
[----:B------:R-:W-:Y:S06]  /*5340*/  BRA `(.L_x_3652) ;  /* 0x0000000400dc7947 */ /* 0x000fec0003800000 */
.L_x_3663:
[----:B-1----:R-:W2:Y:S02]  /*5350*/  LDG.E.U8 R3, desc[UR36][R4.64] ;  /* 0x0000002404037981 */ /* 0x002ea4000c1e1100 */
[C---:B--2---:R-:W-:Y:S01]  /*5360*/  IMAD.SHL.U32 R0, R3.reuse, 0x2000000, RZ ;  /* 0x0200000003007824 */ /* 0x044fe200078e00ff */
[----:B------:R-:W-:-:S04]  /*5370*/  SHF.L.U32 R3, R3, 0x8, RZ ;  /* 0x0000000803037819 */ /* 0x000fc800000006ff */
[----:B------:R-:W-:Y:S02]  /*5380*/  ISETP.GE.U32.AND P0, PT, R0, 0x8000000, PT ;  /* 0x080000000000780c */ /* 0x000fe40003f06070 */
[----:B------:R-:W-:-:S11]  /*5390*/  PRMT R7, R3, 0x9910, RZ ;  /* 0x0000991003077816 */ /* 0x000fd600000000ff */
[----:B------:R-:W-:Y:S01]  /*53a0*/  @!P0 LOP3.LUT R2, R3, 0x7f00, RZ, 0xc0, !PT ;  /* 0x00007f0003028812 */ /* 0x000fe200078ec0ff */
[----:B------:R-:W-:Y:S01]  /*53b0*/  IMAD.MOV.U32 R3, RZ, RZ, RZ ;  /* 0x000000ffff037224 */ /* 0x000fe200078e00ff */
[----:B------:R-:W-:Y:S02]  /*53c0*/  @P0 LEA.HI R0, R0, 0x70000000, RZ, 0x1c ;  /* 0x7000000000000811 */ /* 0x000fe400078fe0ff */
[----:B------:R-:W-:-:S03]  /*53d0*/  @!P0 LOP3.LUT R2, R2, 0x3f000000, RZ, 0xfc, !PT ;  /* 0x3f00000002028812 */ /* 0x000fc600078efcff */
[----:B------:R-:W-:Y:S02]  /*53e0*/  @P0 FMUL.FTZ R0, R0, 1.9259299443872358531e-34 ;  /* 0x0780000000000820 */ /* 0x000fe40000410000 */
[----:B------:R-:W-:-:S05]  /*53f0*/  @!P0 FADD.FTZ R0, R2, -0.5 ;  /* 0xbf00000002008421 */ /* 0x000fca0000010000 */
[----:B------:R-:W-:Y:S01]  /*5400*/  LOP3.LUT R2, R0, 0x80000000, R7, 0xf8, !PT ;  /* 0x8000000000027812 */ /* 0x000fe200078ef807 */
[----:B------:R-:W-:Y:S06]  /*5410*/  BRA `(.L_x_3652) ;  /* 0x0000000400a87947 */ /* 0x000fec0003800000 */
.L_x_3662:
[----:B-1----:R-:W2:Y:S01]  /*5420*/  LDG.E.U16 R2, desc[UR36][R4.64] ;  /* 0x0000002404027981 */ /* 0x002ea2000c1e1500 */
[----:B------:R-:W-:Y:S01]  /*5430*/  MOV R3, RZ ;  /* 0x000000ff00037202 */ /* 0x000fe20000000f00 */
[----:B--2---:R-:W-:Y:S01]  /*5440*/  IMAD.U32 R2, R2, 0x10000, RZ ;  /* 0x0001000002027824 */ /* 0x004fe200078e00ff */
[----:B------:R-:W-:Y:S06]  /*5450*/  BRA `(.L_x_3652) ;  /* 0x0000000400987947 */ /* 0x000fec0003800000 */
.L_x_3659:
        /* <DEDUP_REMOVED lines=8> */
[----:B-1----:R-:W2:Y:S01]  /*54e0*/  LDG.E.U16 R2, desc[UR36][R4.64] ;  /* 0x0000002404027981 */ /* 0x002ea2000c1e1500 */
[----:B------:R-:W-:Y:S01]  /*54f0*/  HFMA2 R3, -RZ, RZ, 0, 0 ;  /* 0x00000000ff037431 */ /* 0x000fe200000001ff */
[----:B--2---:R-:W-:Y:S01]  /*5500*/  I2FP.F32.U32 R2, R2 ;  /* 0x0000000200027245 */ /* 0x004fe20000201000 */
[----:B------:R-:W-:Y:S06]  /*5510*/  BRA `(.L_x_3652) ;  /* 0x0000000400687947 */ /* 0x000fec0003800000 */
.L_x_3666:
[----:B------:R-:W2:Y:S01]  /*5520*/  LDG.E.U8 R4, desc[UR36][R4.64] ;  /* 0x0000002404047981 */ /* 0x000ea2000c1e1100 */
[----:B-1----:R-:W-:Y:S02]  /*5530*/  CS2R R2, SRZ ;  /* 0x0000000000027805 */ /* 0x002fe4000001ff00 */
        /* <DEDUP_REMOVED lines=18> */
.L_x_3668:
[----:B------:R-:W-:Y:S05]  /*5660*/  BSYNC.RECONVERGENT B0 ;  /* 0x0000000000007941 */ /* 0x000fea0003800200 */
.L_x_3667:
[----:B------:R-:W-:Y:S02]  /*5670*/  SHF.L.U32 R0, R0, 0x14, RZ ;  /* 0x0000001400007819 */ /* 0x000fe400000006ff */
[----:B------:R-:W-:-:S04]  /*5680*/  LEA R2, R2, 0x3b800000, 0x17 ;  /* 0x3b80000002027811 */ /* 0x000fc800078eb8ff */
[----:B------:R-:W-:Y:S01]  /*5690*/  LOP3.LUT R2, R2, R0, R9, 0xfe, !PT ;  /* 0x0000000002027212 */ /* 0x000fe200078efe09 */
[----:B------:R-:W-:Y:S06]  /*56a0*/  BRA `(.L_x_3652) ;  /* 0x0000000400047947 */ /* 0x000fec0003800000 */
.L_x_3665:
        /* <DEDUP_REMOVED lines=20> */
.L_x_3670:
[----:B------:R-:W-:Y:S05]  /*57f0*/  BSYNC.RECONVERGENT B0 ;  /* 0x0000000000007941 */ /* 0x000fea0003800200 */
.L_x_3669:
[----:B------:R-:W-:Y:S02]  /*5800*/  SHF.L.U32 R0, R0, 0x15, RZ ;  /* 0x0000001500007819 */ /* 0x000fe400000006ff */
[----:B------:R-:W-:-:S04]  /*5810*/  LEA R2, R2, 0x37800000, 0x17 ;  /* 0x3780000002027811 */ /* 0x000fc800078eb8ff */
[----:B------:R-:W-:Y:S01]  /*5820*/  LOP3.LUT R2, R2, R0, R9, 0xfe, !PT ;  /* 0x0000000002027212 */ /* 0x000fe200078efe09 */
[----:B------:R-:W-:Y:S06]  /*5830*/  BRA `(.L_x_3652) ;  /* 0x0000000000a07947 */ /* 0x000fec0003800000 */
.L_x_3664:
[----:B------:R-:W-:-:S09]  /*5840*/  UISETP.NE.AND UP0, UPT, UR4, 0x1c, UPT ;  /* 0x0000001c0400788c */ /* 0x000fd2000bf05270 */
[----:B------:R-:W-:Y:S05]  /*5850*/  BRA.U !UP0, `(.L_x_3671) ;  /* 0x00000001088c7547 */ /* 0x000fea000b800000 */
[----:B------:R-:W-:-:S09]  /*5860*/  UISETP.NE.AND UP0, UPT, UR4, 0x1d, UPT ;  /* 0x0000001d0400788c */ /* 0x000fd2000bf05270 */
[----:B------:R-:W-:Y:S05]  /*5870*/  BRA.U !UP0, `(.L_x_3672) ;  /* 0x0000000108747547 */ /* 0x000fea000b800000 */
[----:B------:R-:W-:-:S09]  /*5880*/  UISETP.NE.AND UP0, UPT, UR4, 0x2c, UPT ;  /* 0x0000002c0400788c */ /* 0x000fd2000bf05270 */
[----:B------:R-:W-:Y:S05]  /*5890*/  BRA.U UP0, `(.L_x_3651) ;  /* 0x0000000100247547 */ /* 0x000fea000b800000 */
[----:B------:R-:W2:Y:S01]  /*58a0*/  LDG.E.U8 R4, desc[UR36][R4.64] ;  /* 0x0000002404047981 */ /* 0x000ea2000c1e1100 */
[----:B-1----:R-:W-:Y:S01]  /*58b0*/  IMAD.MOV.U32 R3, RZ, RZ, RZ ;  /* 0x000000ffff037224 */ /* 0x002fe200078e00ff */
[----:B------:R-:W-:Y:S02]  /*58c0*/  MOV R2, 0x400000 ;  /* 0x0040000000027802 */ /* 0x000fe40000000f00 */
[----:B--2---:R-:W-:-:S13]  /*58d0*/  ISETP.NE.AND P0, PT, R4, RZ, PT ;  /* 0x000000ff0400720c */ /* 0x004fda0003f05270 */
[----:B------:R-:W-:Y:S05]  /*58e0*/  @!P0 BRA `(.L_x_3652) ;  /* 0x0000000000748947 */ /* 0x000fea0003800000 */
[----:B------:R-:W-:-:S13]  /*58f0*/  ISETP.NE.AND P0, PT, R4, 0xff, PT ;  /* 0x000000ff0400780c */ /* 0x000fda0003f05270 */
[----:B------:R-:W-:Y:S01]  /*5900*/  @!P0 IMAD.MOV.U32 R2, RZ, RZ, 0x7f800001 ;  /* 0x7f800001ff028424 */ /* 0x000fe200078e00ff */
[----:B------:R-:W-:Y:S01]  /*5910*/  @P0 SHF.L.U32 R2, R4, 0x17, RZ ;  /* 0x0000001704020819 */ /* 0x000fe200000006ff */
[----:B------:R-:W-:Y:S06]  /*5920*/  BRA `(.L_x_3652) ;  /* 0x0000000000647947 */ /* 0x000fec0003800000 */
.L_x_3651:
[----:B-1----:R-:W-:Y:S01]  /*5930*/  MOV R2, 0x0 ;  /* 0x0000000000027802 */ /* 0x002fe20000000f00 */
        /* <DEDUP_REMOVED lines=15> */
.L_x_3673:
[----:B------:R-:W-:Y:S01]  /*5a30*/  CS2R R2, SRZ ;  /* 0x0000000000027805 */ /* 0x000fe2000001ff00 */
[----:B------:R-:W-:Y:S06]  /*5a40*/  BRA `(.L_x_3652) ;  /* 0x00000000001c7947 */ /* 0x000fec0003800000 */
.L_x_3672:
[----:B------:R-:W2:Y:S01]  /*5a50*/  LDG.E.64 R4, desc[UR36][R4.64] ;  /* 0x0000002404047981 */ /* 0x000ea2000c1e1b00 */
[----:B-1----:R-:W-:Y:S01]  /*5a60*/  MOV R3, RZ ;  /* 0x000000ff00037202 */ /* 0x002fe20000000f00 */
[----:B--2---:R0:W1:Y:S02]  /*5a70*/  I2F.U64 R2, R4 ;  /* 0x0000000400027312 */ /* 0x0040640000301000 */
[----:B01----:R-:W-:Y:S05]  /*5a80*/  BRA `(.L_x_3652) ;  /* 0x00000000000c7947 */ /* 0x003fea0003800000 */
.L_x_3671:
[----:B-1----:R-:W2:Y:S01]  /*5a90*/  LDG.E R2, desc[UR36][R4.64] ;  /* 0x0000002404027981 */ /* 0x002ea2000c1e1900 */
[----:B------:R-:W-:Y:S01]  /*5aa0*/  IMAD.MOV.U32 R3, RZ, RZ, RZ ;  /* 0x000000ffff037224 */ /* 0x000fe200078e00ff */
[----:B--2---:R-:W-:-:S07]  /*5ab0*/  I2FP.F32.U32 R2, R2 ;  /* 0x0000000200027245 */ /* 0x004fce0000201000 */
.L_x_3652:
[----:B------:R-:W-:Y:S05]  /*5ac0*/  BSYNC.RECONVERGENT B6 ;  /* 0x0000000000067941 */ /* 0x000fea0003800200 */
.L_x_3646:
[----:B01---5:R-:W-:Y:S01]  /*5ad0*/  FADD.FTZ R5, -R3, -RZ ;  /* 0x800000ff03057221 */ /* 0x023fe20000010100 */
[----:B------:R-:W-:Y:S04]  /*5ae0*/  BSSY.RECONVERGENT B0, `(.L_x_3674) ;  /* 0x000004c000007945 */ /* 0x000fe80003800200 */
[----:B------:R-:W-:-:S04]  /*5af0*/  LOP3.LUT R0, R5, 0x7fffffff, RZ, 0xc0, !PT ;  /* 0x7fffffff05007812 */ /* 0x000fc800078ec0ff */
[----:B------:R-:W-:-:S13]  /*5b00*/  ISETP.GT.U32.AND P0, PT, R0, 0x7f7fffff, PT ;  /* 0x7f7fffff0000780c */ /* 0x000fda0003f04070 */
[----:B------:R-:W-:Y:S05]  /*5b10*/  @P0 BRA `(.L_x_3675) ;  /* 0x0000000000f00947 */ /* 0x000fea0003800000 */
[----:B--23--:R-:W-:-:S13]  /*5b20*/  FSETP.NE.FTZ.AND P0, PT, |R2|, +INF , PT ;  /* 0x7f8000000200780b */ /* 0x00cfda0003f15200 */
        /* <DEDUP_REMOVED lines=23> */
[----:B-1----:R-:W-:Y:S01]  /*5ca0*/  FMUL.FTZ R4, R4, R7 ;  /* 0x0000000704047220 */ /* 0x002fe20000410000 */
[----:B------:R-:W-:Y:S02]  /*5cb0*/  FFMA.FTZ R7, R8, R11, 0.00019836159481201320887 ;  /* 0x394fff4908077423 */ /* 0x000fe4000001000b */
[----:B------:R-:W-:Y:S01]  /*5cc0*/  FFMA.FTZ R2, R0, R0, 1 ;  /* 0x3f80000000027423 */ /* 0x000fe20000010000 */
[----:B------:R-:W0:Y:S01]  /*5cd0*/  MUFU.RCP R6, R4 ;  /* 0x0000000400067308 */ /* 0x000e220000001000 */
[----:B------:R-:W-:-:S04]  /*5ce0*/  FFMA.FTZ R7, R8, R7, 0.0083333496004343032837 ;  /* 0x3c08889a08077423 */ /* 0x000fc80000010007 */
[----:B------:R-:W-:-:S04]  /*5cf0*/  FFMA.FTZ R7, R8, R7, 0.16666667163372039795 ;  /* 0x3e2aaaab08077423 */ /* 0x000fc80000010007 */
[----:B------:R-:W-:Y:S01]  /*5d00*/  FMUL.FTZ R8, R8, R7 ;  /* 0x0000000708087220 */ /* 0x000fe20000410000 */
[----:B0-----:R-:W-:-:S04]  /*5d10*/  FMUL.FTZ R3, R6, -0.125 ;  /* 0xbe00000006037820 */ /* 0x001fc80000410000 */
[----:B------:R-:W-:-:S05]  /*5d20*/  FFMA.FTZ R6, R4, 2, R3 ;  /* 0x4000000004067823 */ /* 0x000fca0000010003 */
[--C-:B------:R-:W-:Y:S01]  /*5d30*/  LOP3.LUT R3, R6, 0x80000000, R5.reuse, 0xb8, !PT ;  /* 0x8000000006037812 */ /* 0x100fe200078eb805 */
        /* <DEDUP_REMOVED lines=11> */
.L_x_3677:
        /* <DEDUP_REMOVED lines=12> */
.L_x_3676:
[----:B------:R-:W-:-:S05]  /*5eb0*/  FADD.FTZ R5, R2, -R2 ;  /* 0x8000000202057221 */ /* 0x000fca0000010000 */
[----:B------:R-:W-:Y:S01]  /*5ec0*/  MOV R6, R5 ;  /* 0x0000000500067202 */ /* 0x000fe20000000f00 */
[----:B------:R-:W-:Y:S06]  /*5ed0*/  BRA `(.L_x_3678) ;  /* 0x0000000000307947 */ /* 0x000fec0003800000 */
.L_x_3675:
        /* <DEDUP_REMOVED lines=12> */
.L_x_3678:
[----:B------:R-:W-:Y:S05]  /*5fa0*/  BSYNC.RECONVERGENT B0 ;  /* 0x0000000000007941 */ /* 0x000fea0003800200 */
.L_x_3674:
[----:B------:R-:W0:Y:S01]  /*5fb0*/  LDCU.64 UR6, c[0x0][0x580] ;  /* 0x0000b000ff0677ac */ /* 0x000e220008000a00 */
[----:B------:R-:W-:Y:S01]  /*5fc0*/  FADD.FTZ R7, -R5, -RZ ;  /* 0x800000ff05077221 */ /* 0x000fe20000010100 */
        /* <DEDUP_REMOVED lines=16> */
.L_x_3682:
[----:B------:R-:W0:Y:S02]  /*60d0*/  F2I.S64.TRUNC R6, R6 ;  /* 0x0000000600067311 */ /* 0x000e24000020d900 */
[----:B0-----:R-:W-:-:S05]  /*60e0*/  IMAD.MOV.U32 R5, RZ, RZ, R6 ;  /* 0x000000ffff057224 */ /* 0x001fca00078e0006 */
[----:B------:R0:W-:Y:S01]  /*60f0*/  STG.E.U8 desc[UR36][R2.64], R5 ;  /* 0x0000000502007986 */ /* 0x0001e2000c101124 */
[----:B------:R-:W-:Y:S05]  /*6100*/  BRA `(.L_x_3684) ;  /* 0x0000000c003c7947 */ /* 0x000fea0003800000 */
.L_x_3681:
        /* <DEDUP_REMOVED lines=9> */
.L_x_3686:
[----:B------:R-:W0:Y:S02]  /*61a0*/  F2I.FTZ.TRUNC.NTZ R5, R6 ;  /* 0x0000000600057305 */ /* 0x000e24000021f100 */
[----:B0-----:R0:W-:Y:S01]  /*61b0*/  STG.E desc[UR36][R2.64], R5 ;  /* 0x0000000502007986 */ /* 0x0011e2000c101924 */
[----:B------:R-:W-:Y:S05]  /*61c0*/  BRA `(.L_x_3684) ;  /* 0x0000000c000c7947 */ /* 0x000fea0003800000 */
.L_x_3685:
[----:B------:R-:W0:Y:S02]  /*61d0*/  F2I.FTZ.TRUNC.NTZ R5, R6 ;  /* 0x0000000600057305 */ /* 0x000e24000021f100 */
[----:B0-----:R0:W-:Y:S01]  /*61e0*/  STG.E.U16 desc[UR36][R2.64], R5 ;  /* 0x0000000502007986 */ /* 0x0011e2000c101524 */
[----:B------:R-:W-:Y:S05]  /*61f0*/  BRA `(.L_x_3684) ;  /* 0x0000000c00007947 */ /* 0x000fea0003800000 */
.L_x_3680:
        /* <DEDUP_REMOVED lines=8> */
.L_x_3688:
[----:B------:R-:W-:-:S05]  /*6280*/  F2FP.F16.F32.PACK_AB R6, RZ, R6 ;  /* 0x00000006ff06723e */ /* 0x000fca00000000ff */
[----:B------:R0:W-:Y:S01]  /*6290*/  STG.E.U16 desc[UR36][R2.64], R6 ;  /* 0x0000000602007986 */ /* 0x0001e2000c101524 */
[----:B------:R-:W-:Y:S05]  /*62a0*/  BRA `(.L_x_3684) ;  /* 0x0000000800d47947 */ /* 0x000fea0003800000 */
.L_x_3687:
        /* <DEDUP_REMOVED lines=8> */
.L_x_3690:
[----:B------:R-:W-:-:S05]  /*6330*/  F2FP.F16.F32.PACK_AB R7, R7, R6 ;  /* 0x000000060707723e */ /* 0x000fca00000000ff */
[----:B------:R0:W-:Y:S01]  /*6340*/  STG.E desc[UR36][R2.64], R7 ;  /* 0x0000000702007986 */ /* 0x0001e2000c101924 */
[----:B------:R-:W-:Y:S05]  /*6350*/  BRA `(.L_x_3684) ;  /* 0x0000000800a87947 */ /* 0x000fea0003800000 */
.L_x_3689:
[----:B------:R-:W-:-:S06]  /*6360*/  FMUL.FTZ R4, R6, 1 ;  /* 0x3f80000006047820 */ /* 0x000fcc0000410000 */
[----:B------:R-:W0:Y:S02]  /*6370*/  F2F.F64.F32 R4, R4 ;  /* 0x0000000400047310 */ /* 0x000e240000201800 */
[----:B0-----:R0:W-:Y:S01]  /*6380*/  STG.E.64 desc[UR36][R2.64], R4 ;  /* 0x0000000402007986 */ /* 0x0011e2000c101b24 */
[----:B------:R-:W-:Y:S05]  /*6390*/  BRA `(.L_x_3684) ;  /* 0x0000000800987947 */ /* 0x000fea0003800000 */
.L_x_3679:
        /* <DEDUP_REMOVED lines=13> */
.L_x_3694:
        /* <DEDUP_REMOVED lines=16> */
.L_x_3697:
[----:B------:R-:W-:-:S04]  /*6570*/  SHF.R.U32.HI R6, RZ, 0x18, R6 ;  /* 0x00000018ff067819 */ /* 0x000fc80000011606 */
[----:B------:R-:W-:-:S04]  /*6580*/  LOP3.LUT R5, R5, 0x80, R6, 0xf8, !PT ;  /* 0x0000008005057812 */ /* 0x000fc800078ef806 */
[----:B------:R-:W-:-:S07]  /*6590*/  PRMT R0, R5, 0x7610, R0 ;  /* 0x0000761005007816 */ /* 0x000fce0000000000 */
.L_x_3696:
[----:B------:R-:W-:Y:S05]  /*65a0*/  BSYNC.RECONVERGENT B0 ;  /* 0x0000000000007941 */ /* 0x000fea0003800200 */
.L_x_3695:
[----:B------:R0:W-:Y:S01]  /*65b0*/  STG.E.U8 desc[UR36][R2.64], R0 ;  /* 0x0000000002007986 */ /* 0x0001e2000c101124 */
[----:B------:R-:W-:Y:S05]  /*65c0*/  BRA `(.L_x_3684) ;  /* 0x00000008000c7947 */ /* 0x000fea0003800000 */
.L_x_3693:
        /* <DEDUP_REMOVED lines=16> */
.L_x_3700:
[----:B------:R-:W-:-:S04]  /*66d0*/  SHF.R.U32.HI R6, RZ, 0x18, R6 ;  /* 0x00000018ff067819 */ /* 0x000fc80000011606 */
[----:B------:R-:W-:-:S04]  /*66e0*/  LOP3.LUT R5, R5, 0x80, R6, 0xf8, !PT ;  /* 0x0000008005057812 */ /* 0x000fc800078ef806 */
[----:B------:R-:W-:-:S07]  /*66f0*/  PRMT R0, R5, 0x7610, R0 ;  /* 0x0000761005007816 */ /* 0x000fce0000000000 */
.L_x_3699:
[----:B------:R-:W-:Y:S05]  /*6700*/  BSYNC.RECONVERGENT B0 ;  /* 0x0000000000007941 */ /* 0x000fea0003800200 */
.L_x_3698:
[----:B------:R0:W-:Y:S01]  /*6710*/  STG.E.U8 desc[UR36][R2.64], R0 ;  /* 0x0000000002007986 */ /* 0x0001e2000c101124 */
[----:B------:R-:W-:Y:S05]  /*6720*/  BRA `(.L_x_3684) ;  /* 0x0000000400b47947 */ /* 0x000fea0003800000 */
.L_x_3692:
        /* <DEDUP_REMOVED lines=21> */
.L_x_3702:
[----:B------:R-:W0:Y:S02]  /*6880*/  F2I.U64.TRUNC R6, R6 ;  /* 0x0000000600067311 */ /* 0x000e24000020d800 */
[----:B0-----:R0:W-:Y:S01]  /*6890*/  STG.E.64 desc[UR36][R2.64], R6 ;  /* 0x0000000602007986 */ /* 0x0011e2000c101b24 */
[----:B------:R-:W-:Y:S05]  /*68a0*/  BRA `(.L_x_3684) ;  /* 0x0000000400547947 */ /* 0x000fea0003800000 */
.L_x_3701:
[----:B------:R-:W0:Y:S02]  /*68b0*/  F2I.FTZ.U32.TRUNC.NTZ R5, R6 ;  /* 0x0000000600057305 */ /* 0x000e24000021f000 */
[----:B0-----:R0:W-:Y:S01]  /*68c0*/  STG.E desc[UR36][R2.64], R5 ;  /* 0x0000000502007986 */ /* 0x0011e2000c101924 */
[----:B------:R-:W-:Y:S05]  /*68d0*/  BRA `(.L_x_3684) ;  /* 0x0000000400487947 */ /* 0x000fea0003800000 */
.L_x_3691:
        /* <DEDUP_REMOVED lines=12> */
.L_x_3704:
        /* <DEDUP_REMOVED lines=10> */
.L_x_3703:
[----:B------:R-:W-:-:S09]  /*6a40*/  UISETP.NE.AND UP0, UPT, UR4, 0xf, UPT ;  /* 0x0000000f0400788c */ /* 0x000fd2000bf05270 */
[----:B------:R-:W-:Y:S05]  /*6a50*/  BRA.U !UP0, `(.L_x_3705) ;  /* 0x0000000108e07547 */ /* 0x000fea000b800000 */
[----:B------:R-:W-:-:S09]  /*6a60*/  UISETP.NE.AND UP0, UPT, UR4, 0x17, UPT ;  /* 0x000000170400788c */ /* 0x000fd2000bf05270 */
[----:B------:R-:W-:Y:S05]  /*6a70*/  BRA.U !UP0, `(.L_x_3706) ;  /* 0x00000001088c7547 */ /* 0x000fea000b800000 */
[----:B------:R-:W-:-:S09]  /*6a80*/  UISETP.NE.AND UP0, UPT, UR4, 0x18, UPT ;  /* 0x000000180400788c */ /* 0x000fd2000bf05270 */
[----:B------:R-:W-:Y:S05]  /*6a90*/  BRA.U !UP0, `(.L_x_3707) ;  /* 0x0000000108447547 */ /* 0x000fea000b800000 */
.L_x_3683:
        /* <DEDUP_REMOVED lines=16> */
.L_x_3708:
[----:B------:R-:W-:Y:S05]  /*6ba0*/  BRA `(.L_x_3684) ;  /* 0x0000000000947947 */ /* 0x000fea0003800000 */
.L_x_3707:
        /* <DEDUP_REMOVED lines=12> */
.L_x_3710:
[----:B------:R-:W-:Y:S05]  /*6c70*/  BSYNC.RECONVERGENT B0 ;  /* 0x0000000000007941 */ /* 0x000fea0003800200 */
.L_x_3709:
[----:B------:R-:W-:-:S05]  /*6c80*/  LOP3.LUT R5, R0, 0x80, R7, 0xf8, !PT ;  /* 0x0000008000057812 */ /* 0x000fca00078ef807 */
[----:B------:R2:W-:Y:S01]  /*6c90*/  STG.E.U8 desc[UR36][R2.64], R5 ;  /* 0x0000000502007986 */ /* 0x0005e2000c101124 */
[----:B------:R-:W-:Y:S05]  /*6ca0*/  BRA `(.L_x_3684) ;  /* 0x0000000000547947 */ /* 0x000fea0003800000 */
.L_x_3706:
        /* <DEDUP_REMOVED lines=11> */
.L_x_3712:
[----:B------:R-:W-:Y:S01]  /*6d60*/  HFMA2 R0, -RZ, RZ, 0, 7.569789886474609375e-06 ;  /* 0x0000007fff007431 */ /* 0x000fe200000001ff */
[----:B------:R-:W-:-:S04]  /*6d70*/  ISETP.GT.U32.AND P0, PT, R4, 0x7f800000, PT ;  /* 0x7f8000000400780c */ /* 0x000fc80003f04070 */
[----:B------:R-:W-:-:S09]  /*6d80*/  SEL R0, R0, 0x7c, P0 ;  /* 0x0000007c00007807 */ /* 0x000fd20000000000 */
.L_x_3713:
[----:B------:R-:W-:Y:S05]  /*6d90*/  BSYNC.RECONVERGENT B0 ;  /* 0x0000000000007941 */ /* 0x000fea0003800200 */
.L_x_3711:
[----:B------:R-:W-:-:S04]  /*6da0*/  SHF.R.U32.HI R5, RZ, 0x18, R6 ;  /* 0x00000018ff057819 */ /* 0x000fc80000011606 */
[----:B------:R-:W-:-:S05]  /*6db0*/  LOP3.LUT R5, R0, 0x80, R5, 0xf8, !PT ;  /* 0x0000008000057812 */ /* 0x000fca00078ef805 */
[----:B------:R1:W-:Y:S01]  /*6dc0*/  STG.E.U8 desc[UR36][R2.64], R5 ;  /* 0x0000000502007986 */ /* 0x0003e2000c101124 */
[----:B------:R-:W-:Y:S05]  /*6dd0*/  BRA `(.L_x_3684) ;  /* 0x0000000000087947 */ /* 0x000fea0003800000 */
.L_x_3705:
[----:B------:R-:W-:-:S05]  /*6de0*/  F2FP.BF16.F32.PACK_AB R6, RZ, R6 ;  /* 0x00000006ff06723e */ /* 0x000fca00000010ff */
[----:B------:R0:W-:Y:S02]  /*6df0*/  STG.E.U16 desc[UR36][R2.64], R6 ;  /* 0x0000000602007986 */ /* 0x0001e4000c101524 */
.L_x_3684:
[----:B------:R-:W-:-:S07]  /*6e00*/  VIADD R17, R17, 0x80 ;  /* 0x0000008011117836 */ /* 0x000fce0000000000 */
.L_x_3644:
[----:B------:R-:W-:Y:S05]  /*6e10*/  BSYNC.RECONVERGENT B7 ;  /* 0x0000000000077941 */ /* 0x000fea0003800200 */
.L_x_3643:
[----:B------:R-:W5:Y:S01]  /*6e20*/  LDCU UR4, c[0x0][0x380] ;  /* 0x00007000ff0477ac */ /* 0x000f620008000800 */
[----:B------:R-:W-:Y:S01]  /*6e30*/  BSSY.RECONVERGENT B7, `(.L_x_3714) ;  /* 0x0000369000077945 */ /* 0x000fe20003800200 */
[----:B-----5:R-:W-:-:S13]  /*6e40*/  ISETP.GE.AND P0, PT, R17, UR4, PT ;  /* 0x0000000411007c0c */ /* 0x020fda000bf06270 */
[----:B------:R-:W-:Y:S05]  /*6e50*/  @P0 BRA `(.L_x_3715) ;  /* 0x0000003400980947 */ /* 0x000fea0003800000 */
[----:B------:R-:W5:Y:S01]  /*6e60*/  LDCU UR4, c[0x0][0x388] ;  /* 0x00007100ff0477ac */ /* 0x000f620008000800 */
[----:B0--34-:R-:W-:Y:S01]  /*6e70*/  MOV R0, RZ ;  /* 0x000000ff00007202 */ /* 0x019fe20000000f00 */
[----:B------:R-:W-:Y:S01]  /*6e80*/  IMAD.MOV.U32 R16, RZ, RZ, RZ ;  /* 0x000000ffff107224 */ /* 0x000fe200078e00ff */
[----:B-----5:R-:W-:-:S09]  /*6e90*/  UISETP.NE.AND UP0, UPT, UR4, URZ, UPT ;  /* 0x000000ff0400728c */ /* 0x020fd2000bf05270 */
[----:B------:R-:W-:Y:S05]  /*6ea0*/  BRA.U !UP0, `(.L_x_3716) ;  /* 0x0000001108a87547 */ /* 0x000fea000b800000 */
[----:B------:R-:W1:Y:S01]  /*6eb0*/  LDCU.64 UR4, c[0x0][0x390] ;  /* 0x00007200ff0477ac */ /* 0x000e620008000a00 */
[----:B------:R-:W-:Y:S01]  /*6ec0*/  HFMA2 R16, -RZ, RZ, 0, 0 ;  /* 0x00000000ff107431 */ /* 0x000fe200000001ff */
[----:B------:R-:W0:Y:S01]  /*6ed0*/  LDCU UR6, c[0x0][0x38c] ;  /* 0x00007180ff0677ac */ /* 0x000e220008000800 */
[----:B------:R-:W3:Y:S01]  /*6ee0*/  LDCU.64 UR8, c[0x0][0x4b8] ;  /* 0x00009700ff0877ac */ /* 0x000ee20008000a00 */
[----:B------:R-:W-:Y:S02]  /*6ef0*/  UISETP.NE.AND UP0, UPT, UR40, URZ, UPT ;  /* 0x000000ff2800728c */ /* 0x000fe4000bf05270 */
        /* <DEDUP_REMOVED lines=293> */
.L_x_3716:
[----:B------:R-:W0:Y:S01]  /*8150*/  LDCU.64 UR6, c[0x0][0x588] ;  /* 0x0000b100ff0677ac */ /* 0x000e220008000a00 */
[----:B------:R-:W-:Y:S01]  /*8160*/  BSSY.RECONVERGENT B6, `(.L_x_3717) ;  /* 0x0000101000067945 */ /* 0x000fe20003800200 */
[----:B------:R-:W-:-:S04]  /*8170*/  UPRMT UR4, UR41, 0x9910, URZ ;  /* 0x0000991029047896 */ /* 0x000fc800080000ff */
[----:B------:R-:W-:Y:S01]  /*8180*/  UISETP.GT.AND UP0, UPT, UR4, 0x9, UPT ;  /* 0x000000090400788c */ /* 0x000fe2000bf04270 */
[----:B0-----:R-:W-:-:S04]  /*8190*/  IADD3 R4, P0, PT, R0, UR6, RZ ;  /* 0x0000000600047c10 */ /* 0x001fc8000ff1e0ff */
[----:B-12---:R-:W-:-:S04]  /*81a0*/  IADD3.X R5, PT, PT, RZ, UR7, RZ, P0, !PT ;  /* 0x00000007ff057c10 */ /* 0x006fc800087fe4ff */
        /* <DEDUP_REMOVED lines=10> */
[----:B------:R-:W-:Y:S01]  /*8250*/  IMAD.MOV.U32 R3, RZ, RZ, RZ ;  /* 0x000000ffff037224 */ /* 0x000fe200078e00ff */
[----:B--2---:R-:W0:Y:S01]  /*8260*/  I2F.S16 R2, R2 ;  /* 0x0000000200027306 */ /* 0x004e220000101400 */
[----:B------:R-:W-:Y:S05]  /*8270*/  BRA `(.L_x_3723) ;  /* 0x0000000c00bc7947 */ /* 0x000fea0003800000 */
.L_x_3721:
[----:B------:R-:W2:Y:S01]  /*8280*/  LDG.E.U8 R2, desc[UR36][R4.64] ;  /* 0x0000002404027981 */ /* 0x000ea2000c1e1100 */
[----:B------:R-:W-:Y:S02]  /*8290*/  MOV R3, RZ ;  /* 0x000000ff00037202 */ /* 0x000fe40000000f00 */
[----:B--2---:R-:W-:Y:S01]  /*82a0*/  I2FP.F32.U32 R2, R2 ;  /* 0x0000000200027245 */ /* 0x004fe20000201000 */
[----:B------:R-:W-:Y:S06]  /*82b0*/  BRA `(.L_x_3723) ;  /* 0x0000000c00ac7947 */ /* 0x000fec0003800000 */
.L_x_3720:
        /* <DEDUP_REMOVED lines=8> */
[----:B--2---:R1:W2:Y:S02]  /*8340*/  I2F.S64 R2, R4 ;  /* 0x0000000400027312 */ /* 0x0042a40000301400 */
[----:B-12---:R-:W-:Y:S05]  /*8350*/  BRA `(.L_x_3723) ;  /* 0x0000000c00847947 */ /* 0x006fea0003800000 */
.L_x_3725:
[----:B------:R-:W2:Y:S01]  /*8360*/  LDG.E R2, desc[UR36][R4.64] ;  /* 0x0000002404027981 */ /* 0x000ea2000c1e1900 */
[----:B------:R-:W-:Y:S01]  /*8370*/  HFMA2 R3, -RZ, RZ, 0, 0 ;  /* 0x00000000ff037431 */ /* 0x000fe200000001ff */
[----:B--2---:R-:W-:Y:S01]  /*8380*/  I2FP.F32.S32 R2, R2 ;  /* 0x0000000200027245 */ /* 0x004fe20000201400 */
[----:B------:R-:W-:Y:S06]  /*8390*/  BRA `(.L_x_3723) ;  /* 0x0000000c00747947 */ /* 0x000fec0003800000 */
.L_x_3724:
[----:B------:R-:W2:Y:S01]  /*83a0*/  LDG.E.U16 R2, desc[UR36][R4.64] ;  /* 0x0000002404027981 */ /* 0x000ea2000c1e1500 */
[----:B------:R-:W-:Y:S01]  /*83b0*/  IMAD.MOV.U32 R3, RZ, RZ, RZ ;  /* 0x000000ffff037224 */ /* 0x000fe200078e00ff */
[----:B--2---:R-:W1:Y:S01]  /*83c0*/  I2F.S16 R2, R2 ;  /* 0x0000000200027306 */ /* 0x004e620000101400 */
[----:B------:R-:W-:Y:S05]  /*83d0*/  BRA `(.L_x_3723) ;  /* 0x0000000c00647947 */ /* 0x000fea0003800000 */
.L_x_3719:
[----:B------:R-:W-:-:S09]  /*83e0*/  UISETP.GT.AND UP0, UPT, UR4, 0x6, UPT ;  /* 0x000000060400788c */ /* 0x000fd2000bf04270 */
[----:B------:R-:W-:Y:S05]  /*83f0*/  BRA.U UP0, `(.L_x_3726) ;  /* 0x00000001002c7547 */ /* 0x000fea000b800000 */
[----:B------:R-:W-:-:S09]  /*8400*/  UISETP.NE.AND UP0, UPT, UR4, 0x5, UPT ;  /* 0x000000050400788c */ /* 0x000fd2000bf05270 */
[----:B------:R-:W-:Y:S05]  /*8410*/  BRA.U !UP0, `(.L_x_3727) ;  /* 0x0000000108147547 */ /* 0x000fea000b800000 */
[----:B------:R-:W-:-:S09]  /*8420*/  UISETP.NE.AND UP0, UPT, UR4, 0x6, UPT ;  /* 0x000000060400788c */ /* 0x000fd2000bf05270 */
[----:B------:R-:W-:Y:S05]  /*8430*/  BRA.U UP0, `(.L_x_3722) ;  /* 0x0000000900e87547 */ /* 0x000fea000b800000 */
[----:B------:R3:W5:Y:S01]  /*8440*/  LDG.E R2, desc[UR36][R4.64] ;  /* 0x0000002404027981 */ /* 0x000762000c1e1900 */
[----:B------:R-:W-:Y:S01]  /*8450*/  MOV R3, RZ ;  /* 0x000000ff00037202 */ /* 0x000fe20000000f00 */
[----:B------:R-:W-:Y:S06]  /*8460*/  BRA `(.L_x_3723) ;  /* 0x0000000c00407947 */ /* 0x000fec0003800000 */
.L_x_3727:
[----:B------:R-:W2:Y:S01]  /*8470*/  LDG.E.U16 R2, desc[UR36][R4.64] ;  /* 0x0000002404027981 */ /* 0x000ea2000c1e1500 */
[----:B------:R-:W-:Y:S02]  /*8480*/  IMAD.MOV.U32 R3, RZ, RZ, RZ ;  /* 0x000000ffff037224 */ /* 0x000fe400078e00ff */
[----:B--2---:R-:W-:Y:S01]  /*8490*/  HADD2.F32 R2, -RZ, R2.H0_H0 ;  /* 0x20000002ff027230 */ /* 0x004fe20000004100 */
[----:B------:R-:W-:Y:S06]  /*84a0*/  BRA `(.L_x_3723) ;  /* 0x0000000c00307947 */ /* 0x000fec0003800000 */
.L_x_3726:
        /* <DEDUP_REMOVED lines=8> */
.L_x_3729:
[----:B------:R-:W2:Y:S02]  /*8530*/  LDG.E R3, desc[UR36][R4.64] ;  /* 0x0000002404037981 */ /* 0x000ea4000c1e1900 */
[--C-:B--2---:R-:W-:Y:S02]  /*8540*/  HADD2.F32 R2, -RZ, R3.reuse.H0_H0 ;  /* 0x20000003ff027230 */ /* 0x104fe40000004100 */
[----:B------:R-:W-:Y:S01]  /*8550*/  HADD2.F32 R3, -RZ, R3.H1_H1 ;  /* 0x30000003ff037230 */ /* 0x000fe20000004100 */
[----:B------:R-:W-:Y:S06]  /*8560*/  BRA `(.L_x_3723) ;  /* 0x0000000c00007947 */ /* 0x000fec0003800000 */
.L_x_3728:
[----:B------:R-:W2:Y:S01]  /*8570*/  LDG.E.64 R4, desc[UR36][R4.64] ;  /* 0x0000002404047981 */ /* 0x000ea2000c1e1b00 */
[----:B------:R-:W-:Y:S01]  /*8580*/  UMOV UR4, 0xf0000000 ;  /* 0xf000000000047882 */ /* 0x000fe20000000000 */
[----:B------:R-:W-:Y:S01]  /*8590*/  UMOV UR5, 0x380fffff ;  /* 0x380fffff00057882 */ /* 0x000fe20000000000 */
[----:B------:R-:W-:Y:S01]  /*85a0*/  MOV R3, RZ ;  /* 0x000000ff00037202 */ /* 0x000fe20000000f00 */
        /* <DEDUP_REMOVED lines=8> */
.L_x_3718:
        /* <DEDUP_REMOVED lines=13> */
.L_x_3732:
        /* <DEDUP_REMOVED lines=22> */
.L_x_3731:
        /* <DEDUP_REMOVED lines=26> */
.L_x_3734:
[----:B------:R-:W2:Y:S02]  /*8a00*/  LDG.E.U8 R3, desc[UR36][R4.64] ;  /* 0x0000002404037981 */ /* 0x000ea4000c1e1100 */
[C---:B--2---:R-:W-:Y:S01]  /*8a10*/  SHF.L.U32 R0, R3.reuse, 0x19, RZ ;  /* 0x0000001903007819 */ /* 0x044fe200000006ff */
[----:B------:R-:W-:-:S03]  /*8a20*/  IMAD.SHL.U32 R3, R3, 0x100, RZ ;  /* 0x0000010003037824 */ /* 0x000fc600078e00ff */
[----:B------:R-:W-:Y:S02]  /*8a30*/  ISETP.GE.U32.AND P0, PT, R0, 0x8000000, PT ;  /* 0x080000000000780c */ /* 0x000fe40003f06070 */
[----:B------:R-:W-:-:S11]  /*8a40*/  PRMT R7, R3, 0x9910, RZ ;  /* 0x0000991003077816 */ /* 0x000fd600000000ff */
[----:B------:R-:W-:Y:S02]  /*8a50*/  @!P0 LOP3.LUT R2, R3, 0x7f00, RZ, 0xc0, !PT ;  /* 0x00007f0003028812 */ /* 0x000fe400078ec0ff */
[----:B------:R-:W-:Y:S02]  /*8a60*/  @P0 LEA.HI R0, R0, 0x70000000, RZ, 0x1c ;  /* 0x7000000000000811 */ /* 0x000fe400078fe0ff */
[----:B------:R-:W-:Y:S02]  /*8a70*/  @!P0 LOP3.LUT R2, R2, 0x3f000000, RZ, 0xfc, !PT ;  /* 0x3f00000002028812 */ /* 0x000fe400078efcff */
[----:B------:R-:W-:Y:S01]  /*8a80*/  MOV R3, RZ ;  /* 0x000000ff00037202 */ /* 0x000fe20000000f00 */
[----:B------:R-:W-:Y:S02]  /*8a90*/  @P0 FMUL.FTZ R0, R0, 1.9259299443872358531e-34 ;  /* 0x0780000000000820 */ /* 0x000fe40000410000 */
[----:B------:R-:W-:-:S05]  /*8aa0*/  @!P0 FADD.FTZ R0, R2, -0.5 ;  /* 0xbf00000002008421 */ /* 0x000fca0000010000 */
[----:B------:R-:W-:Y:S01]  /*8ab0*/  LOP3.LUT R2, R0, 0x80000000, R7, 0xf8, !PT ;  /* 0x8000000000027812 */ /* 0x000fe200078ef807 */
[----:B------:R-:W-:Y:S06]  /*8ac0*/  BRA `(.L_x_3723) ;  /* 0x0000000400a87947 */ /* 0x000fec0003800000 */
.L_x_3733:
[----:B------:R-:W2:Y:S01]  /*8ad0*/  LDG.E.U16 R2, desc[UR36][R4.64] ;  /* 0x0000002404027981 */ /* 0x000ea2000c1e1500 */
[----:B------:R-:W-:Y:S01]  /*8ae0*/  IMAD.MOV.U32 R3, RZ, RZ, RZ ;  /* 0x000000ffff037224 */ /* 0x000fe200078e00ff */
[----:B--2---:R-:W-:Y:S01]  /*8af0*/  SHF.L.U32 R2, R2, 0x10, RZ ;  /* 0x0000001002027819 */ /* 0x004fe200000006ff */
[----:B------:R-:W-:Y:S06]  /*8b00*/  BRA `(.L_x_3723) ;  /* 0x0000000400987947 */ /* 0x000fec0003800000 */
.L_x_3730:
        /* <DEDUP_REMOVED lines=12> */
.L_x_3737:
        /* <DEDUP_REMOVED lines=20> */
.L_x_3739:
[----:B------:R-:W-:Y:S05]  /*8d10*/  BSYNC.RECONVERGENT B0 ;  /* 0x0000000000007941 */ /* 0x000fea0003800200 */
.L_x_3738:
[----:B------:R-:W-:Y:S01]  /*8d20*/  IMAD.SHL.U32 R0, R0, 0x100000, RZ ;  /* 0x0010000000007824 */ /* 0x000fe200078e00ff */
[----:B------:R-:W-:-:S04]  /*8d30*/  LEA R2, R2, 0x3b800000, 0x17 ;  /* 0x3b80000002027811 */ /* 0x000fc800078eb8ff */
[----:B------:R-:W-:Y:S01]  /*8d40*/  LOP3.LUT R2, R2, R0, R9, 0xfe, !PT ;  /* 0x0000000002027212 */ /* 0x000fe200078efe09 */
[----:B------:R-:W-:Y:S06]  /*8d50*/  BRA `(.L_x_3723) ;  /* 0x0000000400047947 */ /* 0x000fec0003800000 */
.L_x_3736:
        /* <DEDUP_REMOVED lines=20> */
.L_x_3741:
[----:B------:R-:W-:Y:S05]  /*8ea0*/  BSYNC.RECONVERGENT B0 ;  /* 0x0000000000007941 */ /* 0x000fea0003800200 */
.L_x_3740:
[----:B------:R-:W-:Y:S01]  /*8eb0*/  IMAD.SHL.U32 R0, R0, 0x200000, RZ ;  /* 0x0020000000007824 */ /* 0x000fe200078e00ff */
[----:B------:R-:W-:-:S04]  /*8ec0*/  LEA R2, R2, 0x37800000, 0x17 ;  /* 0x3780000002027811 */ /* 0x000fc800078eb8ff */
[----:B------:R-:W-:Y:S01]  /*8ed0*/  LOP3.LUT R2, R2, R0, R9, 0xfe, !PT ;  /* 0x0000000002027212 */ /* 0x000fe200078efe09 */
[----:B------:R-:W-:Y:S06]  /*8ee0*/  BRA `(.L_x_3723) ;  /* 0x0000000000a07947 */ /* 0x000fec0003800000 */
.L_x_3735:
        /* <DEDUP_REMOVED lines=12> */
[----:B------:R-:W-:Y:S01]  /*8fb0*/  @!P0 MOV R2, 0x7f800001 ;  /* 0x7f80000100028802 */ /* 0x000fe20000000f00 */
[----:B------:R-:W-:Y:S01]  /*8fc0*/  @P0 IMAD.SHL.U32 R2, R4, 0x800000, RZ ;  /* 0x0080000004020824 */ /* 0x000fe200078e00ff */
[----:B------:R-:W-:Y:S06]  /*8fd0*/  BRA `(.L_x_3723) ;  /* 0x0000000000647947 */ /* 0x000fec0003800000 */
.L_x_3722:
[----:B------:R-:W-:Y:S01]  /*8fe0*/  MOV R2, 0x0 ;  /* 0x0000000000027802 */ /* 0x000fe20000000f00 */
[----:B------:R-:W0:Y:S01]  /*8ff0*/  LDCU.64 UR4, c[0x4][0x158] ;  /* 0x01002b00ff0477ac */ /* 0x000e220008000a00 */
[----:B------:R-:W-:Y:S02]  /*9000*/  HFMA2 R8, -RZ, RZ, 0, 4.64916229248046875e-06 ;  /* 0x0000004eff087431 */ /* 0x000fe400000001ff */
[----:B------:R-:W-:Y:S01]  /*9010*/  IMAD.MOV.U32 R12, RZ, RZ, 0x1 ;  /* 0x00000001ff0c7424 */ /* 0x000fe200078e00ff */
[----:B------:R-:W-:Y:S01]  /*9020*/  MOV R13, RZ ;  /* 0x000000ff000d7202 */ /* 0x000fe20000000f00 */
[----:B------:R-:W1:Y:S01]  /*9030*/  LDCU.64 UR6, c[0x4][0x160] ;  /* 0x01002c00ff0677ac */ /* 0x000e620008000a00 */
[----:B------:R-:W2:Y:S01]  /*9040*/  LDC.64 R2, c[0x4][R2] ;  /* 0x0100000002027b82 */ /* 0x000ea20000000a00 */
[----:B------:R-:W3:Y:S01]  /*9050*/  LDCU.64 UR8, c[0x4][0x18] ;  /* 0x01000300ff0877ac */ /* 0x000ee20008000a00 */
[----:B0-----:R-:W-:Y:S01]  /*9060*/  MOV R4, UR4 ;  /* 0x0000000400047c02 */ /* 0x001fe20008000f00 */
[----:B------:R-:W-:Y:S01]  /*9070*/  IMAD.U32 R5, RZ, RZ, UR5 ;  /* 0x00000005ff057e24 */ /* 0x000fe2000f8e00ff */
[----:B-1----:R-:W-:Y:S01]  /*9080*/  MOV R6, UR6 ;  /* 0x0000000600067c02 */ /* 0x002fe20008000f00 */
[----:B------:R-:W-:Y:S01]  /*9090*/  IMAD.U32 R7, RZ, RZ, UR7 ;  /* 0x00000007ff077e24 */ /* 0x000fe2000f8e00ff */
[----:B---3--:R-:W-:Y:S01]  /*90a0*/  MOV R10, UR8 ;  /* 0x00000008000a7c02 */ /* 0x008fe20008000f00 */
[----:B------:R-:W-:-:S07]  /*90b0*/  IMAD.U32 R11, RZ, RZ, UR9 ;  /* 0x00000009ff0b7e24 */ /* 0x000fce000f8e00ff */
[----:B------:R-:W-:-:S07]  /*90c0*/  LEPC R20, `(.L_x_3744) ;  /* 0x000000001014794e */ /* 0x000fce0000000000 */
[----:B--2---:R-:W-:Y:S05]  /*90d0*/  CALL.ABS.NOINC R2 ;  /* 0x0000000002007343 */ /* 0x004fea0003c00000 */
.L_x_3744:
[----:B------:R-:W-:Y:S01]  /*90e0*/  CS2R R2, SRZ ;  /* 0x0000000000027805 */ /* 0x000fe2000001ff00 */
[----:B------:R-:W-:Y:S06]  /*90f0*/  BRA `(.L_x_3723) ;  /* 0x00000000001c7947 */ /* 0x000fec0003800000 */
.L_x_3743:
[----:B------:R-:W2:Y:S01]  /*9100*/  LDG.E.64 R4, desc[UR36][R4.64] ;  /* 0x0000002404047981 */ /* 0x000ea2000c1e1b00 */
[----:B------:R-:W-:Y:S01]  /*9110*/  IMAD.MOV.U32 R3, RZ, RZ, RZ ;  /* 0x000000ffff037224 */ /* 0x000fe200078e00ff */
[----:B--2---:R0:W1:Y:S02]  /*9120*/  I2F.U64 R2, R4 ;  /* 0x0000000400027312 */ /* 0x0040640000301000 */
[----:B01----:R-:W-:Y:S05]  /*9130*/  BRA `(.L_x_3723) ;  /* 0x00000000000c7947 */ /* 0x003fea0003800000 */
.L_x_3742:
[----:B------:R-:W2:Y:S01]  /*9140*/  LDG.E R2, desc[UR36][R4.64] ;  /* 0x0000002404027981 */ /* 0x000ea2000c1e1900 */
[----:B------:R-:W-:Y:S01]  /*9150*/  HFMA2 R3, -RZ, RZ, 0, 0 ;  /* 0x00000000ff037431 */ /* 0x000fe200000001ff */
[----:B--2---:R-:W-:-:S07]  /*9160*/  I2FP.F32.U32 R2, R2 ;  /* 0x0000000200027245 */ /* 0x004fce0000201000 */
.L_x_3723:
[----:B------:R-:W-:Y:S05]  /*9170*/  BSYNC.RECONVERGENT B6 ;  /* 0x0000000000067941 */ /* 0x000fea0003800200 */
.L_x_3717:
[----:B--23-5:R-:W-:Y:S01]  /*9180*/  FADD.FTZ R5, -R3, -RZ ;  /* 0x800000ff03057221 */ /* 0x02cfe20000010100 */
[----:B------:R-:W-:Y:S04]  /*9190*/  BSSY.RECONVERGENT B0, `(.L_x_3745) ;  /* 0x000004c000007945 */ /* 0x000fe80003800200 */
[----:B------:R-:W-:-:S04]  /*91a0*/  LOP3.LUT R0, R5, 0x7fffffff, RZ, 0xc0, !PT ;  /* 0x7fffffff05007812 */ /* 0x000fc800078ec0ff */
[----:B------:R-:W-:-:S13]  /*91b0*/  ISETP.GT.U32.AND P0, PT, R0, 0x7f7fffff, PT ;  /* 0x7f7fffff0000780c */ /* 0x000fda0003f04070 */
[----:B------:R-:W-:Y:S05]  /*91c0*/  @P0 BRA `(.L_x_3746) ;  /* 0x0000000000f00947 */ /* 0x000fea0003800000 */
[----:B01----:R-:W-:-:S13]  /*91d0*/  FSETP.NE.FTZ.AND P0, PT, |R2|, +INF , PT ;  /* 0x7f8000000200780b */ /* 0x003fda0003f15200 */
        /* <DEDUP_REMOVED lines=44> */
.L_x_3748:
        /* <DEDUP_REMOVED lines=12> */
.L_x_3747:
[----:B------:R-:W-:-:S04]  /*9560*/  FADD.FTZ R5, R2, -R2 ;  /* 0x8000000202057221 */ /* 0x000fc80000010000 */
[----:B------:R-:W-:Y:S01]  /*9570*/  IMAD.MOV.U32 R6, RZ, RZ, R5 ;  /* 0x000000ffff067224 */ /* 0x000fe200078e0005 */
[----:B------:R-:W-:Y:S06]  /*9580*/  BRA `(.L_x_3749) ;  /* 0x0000000000307947 */ /* 0x000fec0003800000 */
.L_x_3746:
[----:B------:R-:W-:-:S13]  /*9590*/  LOP3.LUT P0, RZ, R5, 0x7fffff, RZ, 0xc0, !PT ;  /* 0x007fffff05ff7812 */ /* 0x000fda000780c0ff */
[C---:B01----:R-:W-:Y:S01]  /*95a0*/  @P0 FMUL.FTZ R3, R2.reuse, R5 ;  /* 0x0000000502030220 */ /* 0x043fe20000410000 */
        /* <DEDUP_REMOVED lines=10> */
.L_x_3749:
[----:B------:R-:W-:Y:S05]  /*9650*/  BSYNC.RECONVERGENT B0 ;  /* 0x0000000000007941 */ /* 0x000fea0003800200 */
.L_x_3745:
        /* <DEDUP_REMOVED lines=18> */
.L_x_3753:
[----:B------:R-:W0:Y:S02]  /*9780*/  F2I.S64.TRUNC R6, R6 ;  /* 0x0000000600067311 */ /* 0x000e24000020d900 */
[----:B0-----:R-:W-:-:S05]  /*9790*/  MOV R5, R6 ;  /* 0x0000000600057202 */ /* 0x001fca0000000f00 */
[----:B------:R0:W-:Y:S01]  /*97a0*/  STG.E.U8 desc[UR36][R2.64], R5 ;  /* 0x0000000502007986 */ /* 0x0001e2000c101124 */
[----:B------:R-:W-:Y:S05]  /*97b0*/  BRA `(.L_x_3755) ;  /* 0x0000000c003c7947 */ /* 0x000fea0003800000 */
.L_x_3752:
        /* <DEDUP_REMOVED lines=9> */
.L_x_3757:
[----:B------:R-:W0:Y:S02]  /*9850*/  F2I.FTZ.TRUNC.NTZ R5, R6 ;  /* 0x0000000600057305 */ /* 0x000e24000021f100 */
[----:B0-----:R0:W-:Y:S01]  /*9860*/  STG.E desc[UR36][R2.64], R5 ;  /* 0x0000000502007986 */ /* 0x0011e2000c101924 */
[----:B------:R-:W-:Y:S05]  /*9870*/  BRA `(.L_x_3755) ;  /* 0x0000000c000c7947 */ /* 0x000fea0003800000 */
.L_x_3756:
[----:B------:R-:W0:Y:S02]  /*9880*/  F2I.FTZ.TRUNC.NTZ R5, R6 ;  /* 0x0000000600057305 */ /* 0x000e24000021f100 */
[----:B0-----:R0:W-:Y:S01]  /*9890*/  STG.E.U16 desc[UR36][R2.64], R5 ;  /* 0x0000000502007986 */ /* 0x0011e2000c101524 */
[----:B------:R-:W-:Y:S05]  /*98a0*/  BRA `(.L_x_3755) ;  /* 0x0000000c00007947 */ /* 0x000fea0003800000 */
.L_x_3751:
        /* <DEDUP_REMOVED lines=8> */
.L_x_3759:
[----:B------:R-:W-:-:S05]  /*9930*/  F2FP.F16.F32.PACK_AB R6, RZ, R6 ;  /* 0x00000006ff06723e */ /* 0x000fca00000000ff */
[----:B------:R0:W-:Y:S01]  /*9940*/  STG.E.U16 desc[UR36][R2.64], R6 ;  /* 0x0000000602007986 */ /* 0x0001e2000c101524 */
[----:B------:R-:W-:Y:S05]  /*9950*/  BRA `(.L_x_3755) ;  /* 0x0000000800d47947 */ /* 0x000fea0003800000 */
.L_x_3758:
        /* <DEDUP_REMOVED lines=8> */
.L_x_3761:
[----:B------:R-:W-:-:S05]  /*99e0*/  F2FP.F16.F32.PACK_AB R7, R7, R6 ;  /* 0x000000060707723e */ /* 0x000fca00000000ff */
[----:B------:R0:W-:Y:S01]  /*99f0*/  STG.E desc[UR36][R2.64], R7 ;  /* 0x0000000702007986 */ /* 0x0001e2000c101924 */
[----:B------:R-:W-:Y:S05]  /*9a00*/  BRA `(.L_x_3755) ;  /* 0x0000000800a87947 */ /* 0x000fea0003800000 */
.L_x_3760:
[----:B------:R-:W-:-:S06]  /*9a10*/  FMUL.FTZ R4, R6, 1 ;  /* 0x3f80000006047820 */ /* 0x000fcc0000410000 */
[----:B------:R-:W0:Y:S02]  /*9a20*/  F2F.F64.F32 R4, R4 ;  /* 0x0000000400047310 */ /* 0x000e240000201800 */
[----:B0-----:R0:W-:Y:S01]  /*9a30*/  STG.E.64 desc[UR36][R2.64], R4 ;  /* 0x0000000402007986 */ /* 0x0011e2000c101b24 */
[----:B------:R-:W-:Y:S05]  /*9a40*/  BRA `(.L_x_3755) ;  /* 0x0000000800987947 */ /* 0x000fea0003800000 */
.L_x_3750:
        /* <DEDUP_REMOVED lines=13> */
.L_x_3765:
        /* <DEDUP_REMOVED lines=16> */
.L_x_3768:
[----:B------:R-:W-:-:S04]  /*9c20*/  SHF.R.U32.HI R6, RZ, 0x18, R6 ;  /* 0x00000018ff067819 */ /* 0x000fc80000011606 */
[----:B------:R-:W-:-:S04]  /*9c30*/  LOP3.LUT R5, R5, 0x80, R6, 0xf8, !PT ;  /* 0x0000008005057812 */ /* 0x000fc800078ef806 */
[----:B------:R-:W-:-:S07]  /*9c40*/  PRMT R0, R5, 0x7610, R0 ;  /* 0x0000761005007816 */ /* 0x000fce0000000000 */
.L_x_3767:
[----:B------:R-:W-:Y:S05]  /*9c50*/  BSYNC.RECONVERGENT B0 ;  /* 0x0000000000007941 */ /* 0x000fea0003800200 */
.L_x_3766:
[----:B------:R0:W-:Y:S01]  /*9c60*/  STG.E.U8 desc[UR36][R2.64], R0 ;  /* 0x0000000002007986 */ /* 0x0001e2000c101124 */
[----:B------:R-:W-:Y:S05]  /*9c70*/  BRA `(.L_x_3755) ;  /* 0x00000008000c7947 */ /* 0x000fea0003800000 */
.L_x_3764:
        /* <DEDUP_REMOVED lines=16> */
.L_x_3771:
[----:B------:R-:W-:-:S04]  /*9d80*/  SHF.R.U32.HI R6, RZ, 0x18, R6 ;  /* 0x00000018ff067819 */ /* 0x000fc80000011606 */
[----:B------:R-:W-:-:S04]  /*9d90*/  LOP3.LUT R5, R5, 0x80, R6, 0xf8, !PT ;  /* 0x0000008005057812 */ /* 0x000fc800078ef806 */
[----:B------:R-:W-:-:S07]  /*9da0*/  PRMT R0, R5, 0x7610, R0 ;  /* 0x0000761005007816 */ /* 0x000fce0000000000 */
.L_x_3770:
[----:B------:R-:W-:Y:S05]  /*9db0*/  BSYNC.RECONVERGENT B0 ;  /* 0x0000000000007941 */ /* 0x000fea0003800200 */
.L_x_3769:
[----:B------:R0:W-:Y:S01]  /*9dc0*/  STG.E.U8 desc[UR36][R2.64], R0 ;  /* 0x0000000002007986 */ /* 0x0001e2000c101124 */
[----:B------:R-:W-:Y:S05]  /*9dd0*/  BRA `(.L_x_3755) ;  /* 0x0000000400b47947 */ /* 0x000fea0003800000 */
.L_x_3763:
        /* <DEDUP_REMOVED lines=21> */
.L_x_3773:
[----:B------:R-:W0:Y:S02]  /*9f30*/  F2I.U64.TRUNC R6, R6 ;  /* 0x0000000600067311 */ /* 0x000e24000020d800 */
[----:B0-----:R0:W-:Y:S01]  /*9f40*/  STG.E.64 desc[UR36][R2.64], R6 ;  /* 0x0000000602007986 */ /* 0x0011e2000c101b24 */
[----:B------:R-:W-:Y:S05]  /*9f50*/  BRA `(.L_x_3755) ;  /* 0x0000000400547947 */ /* 0x000fea0003800000 */
.L_x_3772:
[----:B------:R-:W0:Y:S02]  /*9f60*/  F2I.FTZ.U32.TRUNC.NTZ R5, R6 ;  /* 0x0000000600057305 */ /* 0x000e24000021f000 */
[----:B0-----:R0:W-:Y:S01]  /*9f70*/  STG.E desc[UR36][R2.64], R5 ;  /* 0x0000000502007986 */ /* 0x0011e2000c101924 */
[----:B------:R-:W-:Y:S05]  /*9f80*/  BRA `(.L_x_3755) ;  /* 0x0000000400487947 */ /* 0x000fea0003800000 */
.L_x_3762:
        /* <DEDUP_REMOVED lines=12> */
.L_x_3775:
        /* <DEDUP_REMOVED lines=10> */
.L_x_3774:
[----:B------:R-:W-:-:S09]  /*a0f0*/  UISETP.NE.AND UP0, UPT, UR4, 0xf, UPT ;  /* 0x0000000f0400788c */ /* 0x000fd2000bf05270 */
[----:B------:R-:W-:Y:S05]  /*a100*/  BRA.U !UP0, `(.L_x_3776) ;  /* 0x0000000108e07547 */ /* 0x000fea000b800000 */
[----:B------:R-:W-:-:S09]  /*a110*/  UISETP.NE.AND UP0, UPT, UR4, 0x17, UPT ;  /* 0x000000170400788c */ /* 0x000fd2000bf05270 */
[----:B------:R-:W-:Y:S05]  /*a120*/  BRA.U !UP0, `(.L_x_3777) ;  /* 0x00000001088c7547 */ /* 0x000fea000b800000 */
[----:B------:R-:W-:-:S09]  /*a130*/  UISETP.NE.AND UP0, UPT, UR4, 0x18, UPT ;  /* 0x000000180400788c */ /* 0x000fd2000bf05270 */
[----:B------:R-:W-:Y:S05]  /*a140*/  BRA.U !UP0, `(.L_x_3778) ;  /* 0x0000000108447547 */ /* 0x000fea000b800000 */
.L_x_3754:
        /* <DEDUP_REMOVED lines=16> */
.L_x_3779:
[----:B------:R-:W-:Y:S05]  /*a250*/  BRA `(.L_x_3755) ;  /* 0x0000000000947947 */ /* 0x000fea0003800000 */
.L_x_3778:
[----:B------:R-:W-:Y:S01]  /*a260*/  LOP3.LUT R4, R6, 0x7fffffff, RZ, 0xc0, !PT ;  /* 0x7fffffff06047812 */ /* 0x000fe200078ec0ff */
[----:B------:R-:W-:Y:S01]  /*a270*/  BSSY.RECONVERGENT B0, `(.L_x_3780) ;  /* 0x000000b000007945 */ /* 0x000fe20003800200 */
[----:B------:R-:W-:Y:S02]  /*a280*/  SHF.R.U32.HI R7, RZ, 0x18, R6 ;  /* 0x00000018ff077819 */ /* 0x000fe40000011606 */
[----:B------:R-:W-:Y:S02]  /*a290*/  ISETP.GT.U32.AND P0, PT, R4, 0x43efffff, PT ;  /* 0x43efffff0400780c */ /* 0x000fe40003f04070 */
[----:B------:R-:W-:-:S11]  /*a2a0*/  MOV R0, 0x7f ;  /* 0x0000007f00007802 */ /* 0x000fd60000000f00 */
[----:B------:R-:W-:Y:S05]  /*a2b0*/  @P0 BRA `(.L_x_3781) ;  /* 0x0000000000180947 */ /* 0x000fea0003800000 */
[----:B------:R-:W-:-:S13]  /*a2c0*/  ISETP.GE.U32.AND P0, PT, R4, 0x3c800000, PT ;  /* 0x3c8000000400780c */ /* 0x000fda0003f06070 */
[----:B------:R-:W-:-:S04]  /*a2d0*/  @P0 SHF.R.U32.HI R0, RZ, 0x14, R6 ;  /* 0x00000014ff000819 */ /* 0x000fc80000011606 */
[----:B------:R-:W-:-:S04]  /*a2e0*/  @P0 LOP3.LUT R5, R0, 0x1, RZ, 0xc0, !PT ;  /* 0x0000000100050812 */ /* 0x000fc800078ec0ff */
[----:B------:R-:W-:-:S04]  /*a2f0*/  @P0 IADD3 R0, PT, PT, R6, 0x407ffff, R5 ;  /* 0x0407ffff06000810 */ /* 0x000fc80007ffe005 */
[----:B------:R-:W-:Y:S01]  /*a300*/  @P0 SHF.R.U32.HI R0, RZ, 0x14, R0 ;  /* 0x00000014ff000819 */ /* 0x000fe20000011600 */
[----:B------:R-:W-:-:S07]  /*a310*/  @!P0 FADD.FTZ R0, R4, 16384 ;  /* 0x4680000004008421 */ /* 0x000fce0000010000 */
.L_x_3781:
[----:B------:R-:W-:Y:S05]  /*a320*/  BSYNC.RECONVERGENT B0 ;  /* 0x0000000000007941 */ /* 0x000fea0003800200 */
.L_x_3780:
[----:B------:R-:W-:-:S05]  /*a330*/  LOP3.LUT R5, R0, 0x80, R7, 0xf8, !PT ;  /* 0x0000008000057812 */ /* 0x000fca00078ef807 */
[----:B------:R3:W-:Y:S01]  /*a340*/  STG.E.U8 desc[UR36][R2.64], R5 ;  /* 0x0000000502007986 */ /* 0x0007e2000c101124 */
[----:B------:R-:W-:Y:S05]  /*a350*/  BRA `(.L_x_3755) ;  /* 0x0000000000547947 */ /* 0x000fea0003800000 */
.L_x_3777:
        /* <DEDUP_REMOVED lines=11> */
.L_x_3783:
[----:B------:R-:W-:Y:S01]  /*a410*/  IMAD.MOV.U32 R0, RZ, RZ, 0x7f ;  /* 0x0000007fff007424 */ /* 0x000fe200078e00ff */
[----:B------:R-:W-:-:S04]  /*a420*/  ISETP.GT.U32.AND P0, PT, R4, 0x7f800000, PT ;  /* 0x7f8000000400780c */ /* 0x000fc80003f04070 */
[----:B------:R-:W-:-:S09]  /*a430*/  SEL R0, R0, 0x7c, P0 ;  /* 0x0000007c00007807 */ /* 0x000fd20000000000 */
.L_x_3784:
[----:B------:R-:W-:Y:S05]  /*a440*/  BSYNC.RECONVERGENT B0 ;  /* 0x0000000000007941 */ /* 0x000fea0003800200 */
.L_x_3782:
[----:B------:R-:W-:-:S04]  /*a450*/  SHF.R.U32.HI R5, RZ, 0x18, R6 ;  /* 0x00000018ff057819 */ /* 0x000fc80000011606 */
[----:B------:R-:W-:-:S05]  /*a460*/  LOP3.LUT R5, R0, 0x80, R5, 0xf8, !PT ;  /* 0x0000008000057812 */ /* 0x000fca00078ef805 */
[----:B------:R2:W-:Y:S01]  /*a470*/  STG.E.U8 desc[UR36][R2.64], R5 ;  /* 0x0000000502007986 */ /* 0x0005e2000c101124 */
[----:B------:R-:W-:Y:S05]  /*a480*/  BRA `(.L_x_3755) ;  /* 0x0000000000087947 */ /* 0x000fea0003800000 */
.L_x_3776:
[----:B------:R-:W-:-:S05]  /*a490*/  F2FP.BF16.F32.PACK_AB R6, RZ, R6 ;  /* 0x00000006ff06723e */ /* 0x000fca00000010ff */
[----:B------:R4:W-:Y:S02]  /*a4a0*/  STG.E.U16 desc[UR36][R2.64], R6 ;  /* 0x0000000602007986 */ /* 0x0009e4000c101524 */
.L_x_3755:
[----:B------:R-:W-:-:S07]  /*a4b0*/  IADD3 R17, PT, PT, R17, 0x80, RZ ;  /* 0x0000008011117810 */ /* 0x000fce0007ffe0ff */
.L_x_3715:
[----:B------:R-:W-:Y:S05]  /*a4c0*/  BSYNC.RECONVERGENT B7 ;  /* 0x0000000000077941 */ /* 0x000fea0003800200 */
.L_x_3714:
[----:B------:R-:W5:Y:S02]  /*a4d0*/  LDCU UR4, c[0x0][0x380] ;  /* 0x00007000ff0477ac */ /* 0x000f640008000800 */
[----:B-----5:R-:W-:-:S13]  /*a4e0*/  ISETP.GE.AND P0, PT, R17, UR4, PT ;  /* 0x0000000411007c0c */ /* 0x020fda000bf06270 */
[----:B------:R-:W-:Y:S05]  /*a4f0*/  @P0 EXIT ;  /* 0x000000000000094d */ /* 0x000fea0003800000 */
        /* <DEDUP_REMOVED lines=303> */
.L_x_3785:
[----:B------:R-:W0:Y:S01]  /*b7f0*/  LDCU.128 UR8, c[0x0][0x580] ;  /* 0x0000b000ff0877ac */ /* 0x000e220008000c00 */
[----:B------:R-:W-:Y:S01]  /*b800*/  BSSY.RECONVERGENT B6, `(.L_x_3786) ;  /* 0x0000103000067945 */ /* 0x000fe20003800200 */
[----:B------:R-:W-:-:S04]  /*b810*/  UPRMT UR4, UR41, 0x9910, URZ ;  /* 0x0000991029047896 */ /* 0x000fc800080000ff */
[----:B------:R-:W-:Y:S01]  /*b820*/  UISETP.GT.AND UP0, UPT, UR4, 0x9, UPT ;  /* 0x000000090400788c */ /* 0x000fe2000bf04270 */
[----:B0-----:R-:W-:Y:S02]  /*b830*/  IADD3 R16, P0, PT, R16, UR8, RZ ;  /* 0x0000000810107c10 */ /* 0x001fe4000ff1e0ff */
[----:B------:R-:W-:-:S03]  /*b840*/  IADD3 R4, P1, PT, R0, UR10, RZ ;  /* 0x0000000a00047c10 */ /* 0x000fc6000ff3e0ff */
[----:B------:R-:W-:Y:S01]  /*b850*/  IMAD.X R17, RZ, RZ, UR9, P0 ;  /* 0x00000009ff117e24 */ /* 0x000fe200080e06ff */
[----:B-12---:R-:W-:Y:S02]  /*b860*/  IADD3.X R5, PT, PT, RZ, UR11, RZ, P1, !PT ;  /* 0x0000000bff057c10 */ /* 0x006fe40008ffe4ff */
        /* <DEDUP_REMOVED lines=11> */
[----:B--2---:R-:W2:Y:S01]  /*b920*/  I2F.S16 R2, R2 ;  /* 0x0000000200027306 */ /* 0x004ea20000101400 */
[----:B------:R-:W-:Y:S05]  /*b930*/  BRA `(.L_x_3792) ;  /* 0x0000000c00bc7947 */ /* 0x000fea0003800000 */
.L_x_3790:
[----:B------:R-:W2:Y:S01]  /*b940*/  LDG.E.U8 R2, desc[UR36][R4.64] ;  /* 0x0000002404027981 */ /* 0x000ea2000c1e1100 */
[----:B------:R-:W-:Y:S02]  /*b950*/  MOV R3, RZ ;  /* 0x000000ff00037202 */ /* 0x000fe40000000f00 */
[----:B--2---:R-:W-:Y:S01]  /*b960*/  I2FP.F32.U32 R2, R2 ;  /* 0x0000000200027245 */ /* 0x004fe20000201000 */
[----:B------:R-:W-:Y:S06]  /*b970*/  BRA `(.L_x_3792) ;  /* 0x0000000c00ac7947 */ /* 0x000fec0003800000 */
.L_x_3789:
        /* <DEDUP_REMOVED lines=8> */
[----:B--2---:R4:W0:Y:S02]  /*ba00*/  I2F.S64 R2, R4 ;  /* 0x0000000400027312 */ /* 0x0048240000301400 */
[----:B0---4-:R-:W-:Y:S05]  /*ba10*/  BRA `(.L_x_3792) ;  /* 0x0000000c00847947 */ /* 0x011fea0003800000 */
.L_x_3794:
[----:B------:R-:W2:Y:S01]  /*ba20*/  LDG.E R2, desc[UR36][R4.64] ;  /* 0x0000002404027981 */ /* 0x000ea2000c1e1900 */
[----:B------:R-:W-:Y:S01]  /*ba30*/  HFMA2 R3, -RZ, RZ, 0, 0 ;  /* 0x00000000ff037431 */ /* 0x000fe200000001ff */
[----:B--2---:R-:W-:Y:S01]  /*ba40*/  I2FP.F32.S32 R2, R2 ;  /* 0x0000000200027245 */ /* 0x004fe20000201400 */
[----:B------:R-:W-:Y:S06]  /*ba50*/  BRA `(.L_x_3792) ;  /* 0x0000000c00747947 */ /* 0x000fec0003800000 */
.L_x_3793:
[----:B------:R-:W2:Y:S01]  /*ba60*/  LDG.E.U16 R2, desc[UR36][R4.64] ;  /* 0x0000002404027981 */ /* 0x000ea2000c1e1500 */
[----:B------:R-:W-:Y:S01]  /*ba70*/  IMAD.MOV.U32 R3, RZ, RZ, RZ ;  /* 0x000000ffff037224 */ /* 0x000fe200078e00ff */
[----:B--2---:R-:W3:Y:S01]  /*ba80*/  I2F.S16 R2, R2 ;  /* 0x0000000200027306 */ /* 0x004ee20000101400 */
[----:B------:R-:W-:Y:S05]  /*ba90*/  BRA `(.L_x_3792) ;  /* 0x0000000c00647947 */ /* 0x000fea0003800000 */
.L_x_3788:
        /* <DEDUP_REMOVED lines=9> */
.L_x_3796:
[----:B------:R-:W2:Y:S01]  /*bb30*/  LDG.E.U16 R2, desc[UR36][R4.64] ;  /* 0x0000002404027981 */ /* 0x000ea2000c1e1500 */
[----:B------:R-:W-:Y:S02]  /*bb40*/  IMAD.MOV.U32 R3, RZ, RZ, RZ ;  /* 0x000000ffff037224 */ /* 0x000fe400078e00ff */
[----:B--2---:R-:W-:Y:S01]  /*bb50*/  HADD2.F32 R2, -RZ, R2.H0_H0 ;  /* 0x20000002ff027230 */ /* 0x004fe20000004100 */
[----:B------:R-:W-:Y:S06]  /*bb60*/  BRA `(.L_x_3792) ;  /* 0x0000000c00307947 */ /* 0x000fec0003800000 */
.L_x_3795:
        /* <DEDUP_REMOVED lines=8> */
.L_x_3798:
[----:B------:R-:W2:Y:S02]  /*bbf0*/  LDG.E R3, desc[UR36][R4.64] ;  /* 0x0000002404037981 */ /* 0x000ea4000c1e1900 */
[--C-:B--2---:R-:W-:Y:S02]  /*bc00*/  HADD2.F32 R2, -RZ, R3.reuse.H0_H0 ;  /* 0x20000003ff027230 */ /* 0x104fe40000004100 */
[----:B------:R-:W-:Y:S01]  /*bc10*/  HADD2.F32 R3, -RZ, R3.H1_H1 ;  /* 0x30000003ff037230 */ /* 0x000fe20000004100 */
[----:B------:R-:W-:Y:S06]  /*bc20*/  BRA `(.L_x_3792) ;  /* 0x0000000c00007947 */ /* 0x000fec0003800000 */
.L_x_3797:
        /* <DEDUP_REMOVED lines=12> */
.L_x_3787:
        /* <DEDUP_REMOVED lines=13> */
.L_x_3801:
        /* <DEDUP_REMOVED lines=22> */
.L_x_3800:
        /* <DEDUP_REMOVED lines=26> */
.L_x_3803:
        /* <DEDUP_REMOVED lines=13> */
.L_x_3802:
[----:B------:R-:W2:Y:S01]  /*c190*/  LDG.E.U16 R2, desc[UR36][R4.64] ;  /* 0x0000002404027981 */ /* 0x000ea2000c1e1500 */
[----:B------:R-:W-:Y:S01]  /*c1a0*/  IMAD.MOV.U32 R3, RZ, RZ, RZ ;  /* 0x000000ffff037224 */ /* 0x000fe200078e00ff */
[----:B--2---:R-:W-:Y:S01]  /*c1b0*/  SHF.L.U32 R2, R2, 0x10, RZ ;  /* 0x0000001002027819 */ /* 0x004fe200000006ff */
[----:B------:R-:W-:Y:S06]  /*c1c0*/  BRA `(.L_x_3792) ;  /* 0x0000000400987947 */ /* 0x000fec0003800000 */
.L_x_3799:
        /* <DEDUP_REMOVED lines=12> */
.L_x_3806:
        /* <DEDUP_REMOVED lines=20> */
.L_x_3808:
[----:B------:R-:W-:Y:S05]  /*c3d0*/  BSYNC.RECONVERGENT B0 ;  /* 0x0000000000007941 */ /* 0x000fea0003800200 */
.L_x_3807:
[----:B------:R-:W-:Y:S01]  /*c3e0*/  IMAD.SHL.U32 R0, R0, 0x100000, RZ ;  /* 0x0010000000007824 */ /* 0x000fe200078e00ff */
[----:B------:R-:W-:-:S04]  /*c3f0*/  LEA R2, R2, 0x3b800000, 0x17 ;  /* 0x3b80000002027811 */ /* 0x000fc800078eb8ff */
[----:B------:R-:W-:Y:S01]  /*c400*/  LOP3.LUT R2, R2, R0, R9, 0xfe, !PT ;  /* 0x0000000002027212 */ /* 0x000fe200078efe09 */
[----:B------:R-:W-:Y:S06]  /*c410*/  BRA `(.L_x_3792) ;  /* 0x0000000400047947 */ /* 0x000fec0003800000 */
.L_x_3805:
        /* <DEDUP_REMOVED lines=20> */
.L_x_3810:
[----:B------:R-:W-:Y:S05]  /*c560*/  BSYNC.RECONVERGENT B0 ;  /* 0x0000000000007941 */ /* 0x000fea0003800200 */
.L_x_3809:
[----:B------:R-:W-:Y:S01]  /*c570*/  IMAD.SHL.U32 R0, R0, 0x200000, RZ ;  /* 0x0020000000007824 */ /* 0x000fe200078e00ff */
[----:B------:R-:W-:-:S04]  /*c580*/  LEA R2, R2, 0x37800000, 0x17 ;  /* 0x3780000002027811 */ /* 0x000fc800078eb8ff */
[----:B------:R-:W-:Y:S01]  /*c590*/  LOP3.LUT R2, R2, R0, R9, 0xfe, !PT ;  /* 0x0000000002027212 */ /* 0x000fe200078efe09 */
[----:B------:R-:W-:Y:S06]  /*c5a0*/  BRA `(.L_x_3792) ;  /* 0x0000000000a07947 */ /* 0x000fec0003800000 */
.L_x_3804:
        /* <DEDUP_REMOVED lines=15> */
.L_x_3791:
        /* <DEDUP_REMOVED lines=16> */
.L_x_3813:
[----:B------:R-:W-:Y:S01]  /*c7a0*/  CS2R R2, SRZ ;  /* 0x0000000000027805 */ /* 0x000fe2000001ff00 */
[----:B------:R-:W-:Y:S06]  /*c7b0*/  BRA `(.L_x_3792) ;  /* 0x00000000001c7947 */ /* 0x000fec0003800000 */
.L_x_3812:
[----:B------:R-:W2:Y:S01]  /*c7c0*/  LDG.E.64 R4, desc[UR36][R4.64] ;  /* 0x0000002404047981 */ /* 0x000ea2000c1e1b00 */
[----:B------:R-:W-:Y:S01]  /*c7d0*/  IMAD.MOV.U32 R3, RZ, RZ, RZ ;  /* 0x000000ffff037224 */ /* 0x000fe200078e00ff */
[----:B--2---:R4:W0:Y:S02]  /*c7e0*/  I2F.U64 R2, R4 ;  /* 0x0000000400027312 */ /* 0x0048240000301000 */
[----:B0---4-:R-:W-:Y:S05]  /*c7f0*/  BRA `(.L_x_3792) ;  /* 0x00000000000c7947 */ /* 0x011fea0003800000 */
.L_x_3811:
[----:B------:R-:W2:Y:S01]  /*c800*/  LDG.E R2, desc[UR36][R4.64] ;  /* 0x0000002404027981 */ /* 0x000ea2000c1e1900 */
[----:B------:R-:W-:Y:S01]  /*c810*/  HFMA2 R3, -RZ, RZ, 0, 0 ;  /* 0x00000000ff037431 */ /* 0x000fe200000001ff */
[----:B--2---:R-:W-:-:S07]  /*c820*/  I2FP.F32.U32 R2, R2 ;  /* 0x0000000200027245 */ /* 0x004fce0000201000 */
.L_x_3792:
[----:B------:R-:W-:Y:S05]  /*c830*/  BSYNC.RECONVERGENT B6 ;  /* 0x0000000000067941 */ /* 0x000fea0003800200 */
.L_x_3786:
        /* <DEDUP_REMOVED lines=50> */
.L_x_3817:
        /* <DEDUP_REMOVED lines=12> */
.L_x_3816:
[----:B------:R-:W-:-:S04]  /*cc20*/  FADD.FTZ R5, R2, -R2 ;  /* 0x8000000202057221 */ /* 0x000fc80000010000 */
[----:B------:R-:W-:Y:S01]  /*cc30*/  IMAD.MOV.U32 R6, RZ, RZ, R5 ;  /* 0x000000ffff067224 */ /* 0x000fe200078e0005 */
[----:B------:R-:W-:Y:S06]  /*cc40*/  BRA `(.L_x_3818) ;  /* 0x0000000000307947 */ /* 0x000fec0003800000 */
.L_x_3815:
[----:B------:R-:W-:-:S13]  /*cc50*/  LOP3.LUT P0, RZ, R5, 0x7fffff, RZ, 0xc0, !PT ;  /* 0x007fffff05ff7812 */ /* 0x000fda000780c0ff */
[C---:B--23--:R-:W-:Y:S01]  /*cc60*/  @P0 FMUL.FTZ R3, R2.reuse, R5 ;  /* 0x0000000502030220 */ /* 0x04cfe20000410000 */
        /* <DEDUP_REMOVED lines=10> */
.L_x_3818:
[----:B------:R-:W-:Y:S05]  /*cd10*/  BSYNC.RECONVERGENT B0 ;  /* 0x0000000000007941 */ /* 0x000fea0003800200 */
.L_x_3814:
[----:B------:R-:W-:Y:S01]  /*cd20*/  UPRMT UR4, UR42, 0x9910, URZ ;  /* 0x000099102a047896 */ /* 0x000fe200080000ff */
[----:B------:R-:W-:-:S03]  /*cd30*/  FADD.FTZ R7, -R5, -RZ ;  /* 0x800000ff05077221 */ /* 0x000fc60000010100 */
        /* <DEDUP_REMOVED lines=13> */
.L_x_3822:
[----:B------:R-:W0:Y:S02]  /*ce10*/  F2I.S64.TRUNC R6, R6 ;  /* 0x0000000600067311 */ /* 0x000e24000020d900 */
[----:B0-----:R-:W-:-:S05]  /*ce20*/  IMAD.MOV.U32 R3, RZ, RZ, R6 ;  /* 0x000000ffff037224 */ /* 0x001fca00078e0006 */
[----:B------:R-:W-:Y:S01]  /*ce30*/  STG.E.U8 desc[UR36][R16.64], R3 ;  /* 0x0000000310007986 */ /* 0x000fe2000c101124 */
[----:B------:R-:W-:Y:S05]  /*ce40*/  EXIT ;  /* 0x000000000000794d */ /* 0x000fea0003800000 */
.L_x_3821:
        /* <DEDUP_REMOVED lines=9> */
.L_x_3825:
[----:B------:R-:W0:Y:S02]  /*cee0*/  F2I.FTZ.TRUNC.NTZ R3, R6 ;  /* 0x0000000600037305 */ /* 0x000e24000021f100 */
[----:B0-----:R-:W-:Y:S01]  /*cef0*/  STG.E desc[UR36][R16.64], R3 ;  /* 0x0000000310007986 */ /* 0x001fe2000c101924 */
[----:B------:R-:W-:Y:S05]  /*cf00*/  EXIT ;  /* 0x000000000000794d */ /* 0x000fea0003800000 */
.L_x_3824:
[----:B------:R-:W0:Y:S02]  /*cf10*/  F2I.FTZ.TRUNC.NTZ R3, R6 ;  /* 0x0000000600037305 */ /* 0x000e24000021f100 */
[----:B0-----:R-:W-:Y:S01]  /*cf20*/  STG.E.U16 desc[UR36][R16.64], R3 ;  /* 0x0000000310007986 */ /* 0x001fe2000c101524 */
[----:B------:R-:W-:Y:S05]  /*cf30*/  EXIT ;  /* 0x000000000000794d */ /* 0x000fea0003800000 */
.L_x_3820:
        /* <DEDUP_REMOVED lines=8> */
.L_x_3827:
[----:B------:R-:W-:-:S05]  /*cfc0*/  F2FP.F16.F32.PACK_AB R6, RZ, R6 ;  /* 0x00000006ff06723e */ /* 0x000fca00000000ff */
[----:B------:R-:W-:Y:S01]  /*cfd0*/  STG.E.U16 desc[UR36][R16.64], R6 ;  /* 0x0000000610007986 */ /* 0x000fe2000c101524 */
[----:B------:R-:W-:Y:S05]  /*cfe0*/  EXIT ;  /* 0x000000000000794d */ /* 0x000fea0003800000 */
.L_x_3826:
[----:B------:R-:W-:-:S09]  /*cff0*/  UISETP.NE.AND UP0, UPT, UR4, 0x7, UPT ;  /* 0x000000070400788c */ /* 0x000fd2000bf05270 */
[----:B------:R-:W-:Y:S05]  /*d000*/  BRA.U !UP0, `(.L_x_3828) ;  /* 0x0000000108247547 */ /* 0x000fea000b800000 */
[----:B------:R-:W-:-:S09]  /*d010*/  UISETP.NE.AND UP0, UPT, UR4, 0x8, UPT ;  /* 0x000000080400788c */ /* 0x000fd2000bf05270 */
[----:B------:R-:W-:Y:S05]  /*d020*/  BRA.U !UP0, `(.L_x_3829) ;  /* 0x0000000108107547 */ /* 0x000fea000b800000 */
[----:B------:R-:W-:-:S09]  /*d030*/  UISETP.NE.AND UP0, UPT, UR4, 0x9, UPT ;  /* 0x000000090400788c */ /* 0x000fd2000bf05270 */
[----:B------:R-:W-:Y:S05]  /*d040*/  BRA.U UP0, `(.L_x_3823) ;  /* 0x0000000500e47547 */ /* 0x000fea000b800000 */
[----:B------:R-:W-:Y:S01]  /*d050*/  STG.E.64 desc[UR36][R16.64], R6 ;  /* 0x0000000610007986 */ /* 0x000fe2000c101b24 */
[----:B------:R-:W-:Y:S05]  /*d060*/  EXIT ;  /* 0x000000000000794d */ /* 0x000fea0003800000 */
.L_x_3829:
[----:B------:R-:W-:-:S05]  /*d070*/  F2FP.F16.F32.PACK_AB R7, R7, R6 ;  /* 0x000000060707723e */ /* 0x000fca00000000ff */
[----:B------:R-:W-:Y:S01]  /*d080*/  STG.E desc[UR36][R16.64], R7 ;  /* 0x0000000710007986 */ /* 0x000fe2000c101924 */
[----:B------:R-:W-:Y:S05]  /*d090*/  EXIT ;  /* 0x000000000000794d */ /* 0x000fea0003800000 */
.L_x_3828:
[----:B------:R-:W-:-:S06]  /*d0a0*/  FMUL.FTZ R2, R6, 1 ;  /* 0x3f80000006027820 */ /* 0x000fcc0000410000 */
[----:B------:R-:W0:Y:S02]  /*d0b0*/  F2F.F64.F32 R2, R2 ;  /* 0x0000000200027310 */ /* 0x000e240000201800 */
[----:B0-----:R-:W-:Y:S01]  /*d0c0*/  STG.E.64 desc[UR36][R16.64], R2 ;  /* 0x0000000210007986 */ /* 0x001fe2000c101b24 */
[----:B------:R-:W-:Y:S05]  /*d0d0*/  EXIT ;  /* 0x000000000000794d */ /* 0x000fea0003800000 */
.L_x_3819:
        /* <DEDUP_REMOVED lines=13> */
.L_x_3833:
        /* <DEDUP_REMOVED lines=16> */
.L_x_3836:
[----:B------:R-:W-:-:S04]  /*d2b0*/  SHF.R.U32.HI R6, RZ, 0x18, R6 ;  /* 0x00000018ff067819 */ /* 0x000fc80000011606 */
[----:B------:R-:W-:-:S04]  /*d2c0*/  LOP3.LUT R3, R3, 0x80, R6, 0xf8, !PT ;  /* 0x0000008003037812 */ /* 0x000fc800078ef806 */
[----:B------:R-:W-:-:S07]  /*d2d0*/  PRMT R8, R3, 0x7610, R8 ;  /* 0x0000761003087816 */ /* 0x000fce0000000008 */
.L_x_3835:
[----:B------:R-:W-:Y:S05]  /*d2e0*/  BSYNC.RECONVERGENT B0 ;  /* 0x0000000000007941 */ /* 0x000fea0003800200 */
.L_x_3834:
[----:B------:R-:W-:Y:S01]  /*d2f0*/  STG.E.U8 desc[UR36][R16.64], R8 ;  /* 0x0000000810007986 */ /* 0x000fe2000c101124 */
[----:B------:R-:W-:Y:S05]  /*d300*/  EXIT ;  /* 0x000000000000794d */ /* 0x000fea0003800000 */
.L_x_3832:
        /* <DEDUP_REMOVED lines=16> */
.L_x_3839:
[----:B------:R-:W-:-:S04]  /*d410*/  SHF.R.U32.HI R6, RZ, 0x18, R6 ;  /* 0x00000018ff067819 */ /* 0x000fc80000011606 */
[----:B------:R-:W-:-:S04]  /*d420*/  LOP3.LUT R3, R3, 0x80, R6, 0xf8, !PT ;  /* 0x0000008003037812 */ /* 0x000fc800078ef806 */
[----:B------:R-:W-:-:S07]  /*d430*/  PRMT R8, R3, 0x7610, R8 ;  /* 0x0000761003087816 */ /* 0x000fce0000000008 */
.L_x_3838:
[----:B------:R-:W-:Y:S05]  /*d440*/  BSYNC.RECONVERGENT B0 ;  /* 0x0000000000007941 */ /* 0x000fea0003800200 */
.L_x_3837:
[----:B------:R-:W-:Y:S01]  /*d450*/  STG.E.U8 desc[UR36][R16.64], R8 ;  /* 0x0000000810007986 */ /* 0x000fe2000c101124 */
[----:B------:R-:W-:Y:S05]  /*d460*/  EXIT ;  /* 0x000000000000794d */ /* 0x000fea0003800000 */
.L_x_3831:
        /* <DEDUP_REMOVED lines=21> */
.L_x_3841:
[----:B------:R-:W0:Y:S02]  /*d5c0*/  F2I.U64.TRUNC R6, R6 ;  /* 0x0000000600067311 */ /* 0x000e24000020d800 */
[----:B0-----:R-:W-:Y:S01]  /*d5d0*/  STG.E.64 desc[UR36][R16.64], R6 ;  /* 0x0000000610007986 */ /* 0x001fe2000c101b24 */
[----:B------:R-:W-:Y:S05]  /*d5e0*/  EXIT ;  /* 0x000000000000794d */ /* 0x000fea0003800000 */
.L_x_3840:
[----:B------:R-:W0:Y:S02]  /*d5f0*/  F2I.FTZ.U32.TRUNC.NTZ R3, R6 ;  /* 0x0000000600037305 */ /* 0x000e24000021f000 */
[----:B0-----:R-:W-:Y:S01]  /*d600*/  STG.E desc[UR36][R16.64], R3 ;  /* 0x0000000310007986 */ /* 0x001fe2000c101924 */
[----:B------:R-:W-:Y:S05]  /*d610*/  EXIT ;  /* 0x000000000000794d */ /* 0x000fea0003800000 */
.L_x_3830:
        /* <DEDUP_REMOVED lines=10> */
[----:B------:R-:W-:Y:S01]  /*d6c0*/  STG.E.U8 desc[UR36][R16.64], R3 ;  /* 0x0000000310007986 */ /* 0x000fe2000c101124 */
[----:B------:R-:W-:Y:S05]  /*d6d0*/  EXIT ;  /* 0x000000000000794d */ /* 0x000fea0003800000 */
.L_x_3843:
        /* <DEDUP_REMOVED lines=10> */
.L_x_3842:
[----:B------:R-:W-:-:S09]  /*d780*/  UISETP.NE.AND UP0, UPT, UR4, 0xf, UPT ;  /* 0x0000000f0400788c */ /* 0x000fd2000bf05270 */
[----:B------:R-:W-:Y:S05]  /*d790*/  BRA.U !UP0, `(.L_x_3844) ;  /* 0x0000000108e07547 */ /* 0x000fea000b800000 */
[----:B------:R-:W-:-:S09]  /*d7a0*/  UISETP.NE.AND UP0, UPT, UR4, 0x17, UPT ;  /* 0x000000170400788c */ /* 0x000fd2000bf05270 */
[----:B------:R-:W-:Y:S05]  /*d7b0*/  BRA.U !UP0, `(.L_x_3845) ;  /* 0x00000001088c7547 */ /* 0x000fea000b800000 */
[----:B------:R-:W-:-:S09]  /*d7c0*/  UISETP.NE.AND UP0, UPT, UR4, 0x18, UPT ;  /* 0x000000180400788c */ /* 0x000fd2000bf05270 */
[----:B------:R-:W-:Y:S05]  /*d7d0*/  BRA.U !UP0, `(.L_x_3846) ;  /* 0x0000000108447547 */ /* 0x000fea000b800000 */
.L_x_3823:
        /* <DEDUP_REMOVED lines=16> */
.L_x_3847:
[----:B------:R-:W-:Y:S05]  /*d8e0*/  EXIT ;  /* 0x000000000000794d */ /* 0x000fea0003800000 */
.L_x_3846:
        /* <DEDUP_REMOVED lines=12> */
.L_x_3849:
[----:B------:R-:W-:Y:S05]  /*d9b0*/  BSYNC.RECONVERGENT B0 ;  /* 0x0000000000007941 */ /* 0x000fea0003800200 */
.L_x_3848:
[----:B------:R-:W-:-:S05]  /*d9c0*/  LOP3.LUT R3, R0, 0x80, R5, 0xf8, !PT ;  /* 0x0000008000037812 */ /* 0x000fca00078ef805 */
[----:B------:R-:W-:Y:S01]  /*d9d0*/  STG.E.U8 desc[UR36][R16.64], R3 ;  /* 0x0000000310007986 */ /* 0x000fe2000c101124 */
[----:B------:R-:W-:Y:S05]  /*d9e0*/  EXIT ;  /* 0x000000000000794d */ /* 0x000fea0003800000 */
.L_x_3845:
        /* <DEDUP_REMOVED lines=11> */
.L_x_3851:
[----:B------:R-:W-:Y:S01]  /*daa0*/  HFMA2 R0, -RZ, RZ, 0, 7.569789886474609375e-06 ;  /* 0x0000007fff007431 */ /* 0x000fe200000001ff */
[----:B------:R-:W-:-:S04]  /*dab0*/  ISETP.GT.U32.AND P0, PT, R2, 0x7f800000, PT ;  /* 0x7f8000000200780c */ /* 0x000fc80003f04070 */
[----:B------:R-:W-:-:S09]  /*dac0*/  SEL R0, R0, 0x7c, P0 ;  /* 0x0000007c00007807 */ /* 0x000fd20000000000 */
.L_x_3852:
[----:B------:R-:W-:Y:S05]  /*dad0*/  BSYNC.RECONVERGENT B0 ;  /* 0x0000000000007941 */ /* 0x000fea0003800200 */
.L_x_3850:
[----:B------:R-:W-:-:S04]  /*dae0*/  SHF.R.U32.HI R3, RZ, 0x18, R6 ;  /* 0x00000018ff037819 */ /* 0x000fc80000011606 */
[----:B------:R-:W-:-:S05]  /*daf0*/  LOP3.LUT R3, R0, 0x80, R3, 0xf8, !PT ;  /* 0x0000008000037812 */ /* 0x000fca00078ef803 */
[----:B------:R-:W-:Y:S01]  /*db00*/  STG.E.U8 desc[UR36][R16.64], R3 ;  /* 0x0000000310007986 */ /* 0x000fe2000c101124 */
[----:B------:R-:W-:Y:S05]  /*db10*/  EXIT ;  /* 0x000000000000794d */ /* 0x000fea0003800000 */
.L_x_3844:
[----:B------:R-:W-:-:S05]  /*db20*/  F2FP.BF16.F32.PACK_AB R6, RZ, R6 ;  /* 0x00000006ff06723e */ /* 0x000fca00000010ff */
[----:B------:R-:W-:Y:S01]  /*db30*/  STG.E.U16 desc[UR36][R16.64], R6 ;  /* 0x0000000610007986 */ /* 0x000fe2000c101524 */
[----:B------:R-:W-:Y:S05]  /*db40*/  EXIT ;  /* 0x000000000000794d */ /* 0x000fea0003800000 */
.L_x_3853:
        /* <DEDUP_REMOVED lines=11> */
.L_x_6623:


//--------------------- .text._ZN2at6native27unrolled_elementwise_kernelIZZZNS0_15tan_kernel_cudaERNS_18TensorIteratorBaseEENKUlvE_clEvENKUlvE0_clEvEUlN3c107complexIfEEE_St5arrayIPcLm2EELi4E23TrivialOffsetCalculatorILi1EjESE_NS0_6memory12LoadWithCastILi1EEENSF_13StoreWithCastILi1EEEEEviT_T0_T2_T3_T4_T5_ --------------------------
	.section	.text._ZN2at6native27unrolled_elementwise_kernelIZZZNS0_15tan_kernel_cudaERNS_18TensorIteratorBaseEENKUlvE_clEvENKUlvE0_clEvEUlN3c107complexIfEEE_St5arrayIPcLm2EELi4E23TrivialOffsetCalculatorILi1EjESE_NS0_6memory12LoadWithCastILi1EEENSF_13StoreWithCastILi1EEEEEviT_T0_T2_T3_T4_T5_,"ax",@progbits
	.align	128
        .global         _ZN2at6native27unrolled_elementwise_kernelIZZZNS0_15tan_kernel_cudaERNS_18TensorIteratorBaseEENKUlvE_clEvENKUlvE0_clEvEUlN3c107complexIfEEE_St5arrayIPcLm2EELi4E23TrivialOffsetCalculatorILi1EjESE_NS0_6memory12LoadWithCastILi1EEENSF_13StoreWithCastILi1EEEEEviT_T0_T2_T3_T4_T5_
        .type           _ZN2at6native27unrolled_elementwise_kernelIZZZNS0_15tan_kernel_cudaERNS_18TensorIteratorBaseEENKUlvE_clEvENKUlvE0_clEvEUlN3c107complexIfEEE_St5arrayIPcLm2EELi4E23TrivialOffsetCalculatorILi1EjESE_NS0_6memory12LoadWithCastILi1EEENSF_13StoreWithCastILi1EEEEEviT_T0_T2_T3_T4_T5_,@function
        .size           _ZN2at6native27unrolled_elementwise_kernelIZZZNS0_15tan_kernel_cudaERNS_18TensorIteratorBaseEENKUlvE_clEvENKUlvE0_clEvEUlN3c107complexIfEEE_St5arrayIPcLm2EELi4E23TrivialOffsetCalculatorILi1EjESE_NS0_6memory12LoadWithCastILi1EEENSF_13StoreWithCastILi1EEEEEviT_T0_T2_T3_T4_T5_,(.L_x_6624 - _ZN2at6native27unrolled_elementwise_kernelIZZZNS0_15tan_kernel_cudaERNS_18TensorIteratorBaseEENKUlvE_clEvENKUlvE0_clEvEUlN3c107complexIfEEE_St5arrayIPcLm2EELi4E23TrivialOffsetCalculatorILi1EjESE_NS0_6memory12LoadWithCastILi1EEENSF_13StoreWithCastILi1EEEEEviT_T0_T2_T3_T4_T5_)
        .other          _ZN2at6native27unrolled_elementwise_kernelIZZZNS0_15tan_kernel_cudaERNS_18TensorIteratorBaseEENKUlvE_clEvENKUlvE0_clEvEUlN3c107complexIfEEE_St5arrayIPcLm2EELi4E23TrivialOffsetCalculatorILi1EjESE_NS0_6memory12LoadWithCastILi1EEENSF_13StoreWithCastILi1EEEEEviT_T0_T2_T3_T4_T5_,@"STO_CUDA_ENTRY STV_DEFAULT"
_ZN2at6native27unrolled_elementwise_kernelIZZZNS0_15tan_kernel_cudaERNS_18TensorIteratorBaseEENKUlvE_clEvENKUlvE0_clEvEUlN3c107complexIfEEE_St5arrayIPcLm2EELi4E23TrivialOffsetCalculatorILi1EjESE_NS0_6memory12LoadWithCastILi1EEENSF_13StoreWithCastILi1EEEEEviT_T0_T2_T3_T4_T5_:
.text._ZN2at6native27unrolled_elementwise_kernelIZZZNS0_15tan_kernel_cudaERNS_18TensorIteratorBaseEENKUlvE_clEvENKUlvE0_clEvEUlN3c107complexIfEEE_St5arrayIPcLm2EELi4E23TrivialOffsetCalculatorILi1EjESE_NS0_6memory12LoadWithCastILi1EEENSF_13StoreWithCastILi1EEEEEviT_T0_T2_T3_T4_T5_:
[----:B------:R-:W0:Y:S01]  /*0000*/  LDC R1, c[0x0][0x37c] ;  /* 0x0000df00ff017b82 */ /* 0x000e220000000800 */
[----:B------:R-:W1:Y:S07]  /*0010*/  S2R R2, SR_CTAID.X ;  /* 0x0000000000027919 */ /* 0x000e6e0000002500 */
[----:B------:R-:W1:Y:S01]  /*0020*/  LDC R3, c[0x0][0x380] ;  /* 0x0000e000ff037b82 */ /* 0x000e620000000800 */
[----:B------:R-:W2:Y:S01]  /*0030*/  LDCU.64 UR36, c[0x0][0x358] ;  /* 0x00006b00ff2477ac */ /* 0x000ea20008000a00 */
[----:B------:R-:W-:Y:S01]  /*0040*/  BSSY.RECONVERGENT B7, `(.L_x_3854) ;  /* 0x0000110000077945 */ /* 0x000fe20003800200 */
[----:B------:R-:W3:Y:S01]  /*0050*/  S2R R29, SR_TID.X ;  /* 0x00000000001d7919 */ /* 0x000ee20000002100 */
[----:B------:R-:W-:Y:S01]  /*0060*/  CS2R R16, SRZ ;  /* 0x0000000000107805 */ /* 0x000fe2000001ff00 */
        /* <DEDUP_REMOVED lines=25> */
[----:B--2---:R2:W3:Y:S01]  /*0200*/  I2F.S16 R16, R4 ;  /* 0x0000000400107306 */ /* 0x0044e20000101400 */
[----:B------:R-:W-:Y:S05]  /*0210*/  BRA `(.L_x_3862) ;  /* 0x0000000c00c07947 */ /* 0x000fea0003800000 */
.L_x_3860:
[----:B------:R-:W2:Y:S01]  /*0220*/  LDG.E.U8 R4, desc[UR36][R4.64] ;  /* 0x0000002404047981 */ /* 0x000ea2000c1e1100 */
[----:B------:R-:W-:Y:S01]  /*0230*/  IMAD.MOV.U32 R17, RZ, RZ, RZ ;  /* 0x000000ffff117224 */ /* 0x000fe200078e00ff */
[----:B--2---:R-:W-:Y:S01]  /*0240*/  I2FP.F32.U32 R16, R4 ;  /* 0x0000000400107245 */ /* 0x004fe20000201000 */
[----:B------:R-:W-:Y:S06]  /*0250*/  BRA `(.L_x_3862) ;  /* 0x0000000c00b07947 */ /* 0x000fec0003800000 */
.L_x_3859:
        /* <DEDUP_REMOVED lines=8> */
[----:B--2---:R0:W1:Y:S02]  /*02e0*/  I2F.S64 R16, R4 ;  /* 0x0000000400107312 */ /* 0x0040640000301400 */
[----:B01----:R-:W-:Y:S05]  /*02f0*/  BRA `(.L_x_3862) ;  /* 0x0000000c00887947 */ /* 0x003fea0003800000 */
.L_x_3864:
[----:B------:R-:W2:Y:S01]  /*0300*/  LDG.E R4, desc[UR36][R4.64] ;  /* 0x0000002404047981 */ /* 0x000ea2000c1e1900 */
[----:B------:R-:W-:Y:S01]  /*0310*/  IMAD.MOV.U32 R17, RZ, RZ, RZ ;  /* 0x000000ffff117224 */ /* 0x000fe200078e00ff */
[----:B--2---:R-:W-:Y:S01]  /*0320*/  I2FP.F32.S32 R16, R4 ;  /* 0x0000000400107245 */ /* 0x004fe20000201400 */
[----:B------:R-:W-:Y:S06]  /*0330*/  BRA `(.L_x_3862) ;  /* 0x0000000c00787947 */ /* 0x000fec0003800000 */
.L_x_3863:
[----:B------:R-:W2:Y:S01]  /*0340*/  LDG.E.U16 R4, desc[UR36][R4.64] ;  /* 0x0000002404047981 */ /* 0x000ea2000c1e1500 */
[----:B------:R-:W-:Y:S01]  /*0350*/  IMAD.MOV.U32 R17, RZ, RZ, RZ ;  /* 0x000000ffff117224 */ /* 0x000fe200078e00ff */
[----:B--2---:R0:W1:Y:S01]  /*0360*/  I2F.S16 R16, R4 ;  /* 0x0000000400107306 */ /* 0x0040620000101400 */
[----:B------:R-:W-:Y:S05]  /*0370*/  BRA `(.L_x_3862) ;  /* 0x0000000c00687947 */ /* 0x000fea0003800000 */
.L_x_3858:
        /* <DEDUP_REMOVED lines=9> */
.L_x_3866:
[----:B------:R-:W2:Y:S01]  /*0410*/  LDG.E.U16 R4, desc[UR36][R4.64] ;  /* 0x0000002404047981 */ /* 0x000ea2000c1e1500 */
[----:B------:R-:W-:Y:S02]  /*0420*/  IMAD.MOV.U32 R17, RZ, RZ, RZ ;  /* 0x000000ffff117224 */ /* 0x000fe400078e00ff */
[----:B--2---:R-:W-:Y:S01]  /*0430*/  HADD2.F32 R16, -RZ, R4.H0_H0 ;  /* 0x20000004ff107230 */ /* 0x004fe20000004100 */
[----:B------:R-:W-:Y:S06]  /*0440*/  BRA `(.L_x_3862) ;  /* 0x0000000c00347947 */ /* 0x000fec0003800000 */
.L_x_3865:
        /* <DEDUP_REMOVED lines=8> */
.L_x_3868:
[----:B------:R-:W2:Y:S02]  /*04d0*/  LDG.E R4, desc[UR36][R4.64] ;  /* 0x0000002404047981 */ /* 0x000ea4000c1e1900 */
[--C-:B--2---:R-:W-:Y:S02]  /*04e0*/  HADD2.F32 R16, -RZ, R4.reuse.H0_H0 ;  /* 0x20000004ff107230 */ /* 0x104fe40000004100 */
[----:B------:R-:W-:Y:S01]  /*04f0*/  HADD2.F32 R17, -RZ, R4.H1_H1 ;  /* 0x30000004ff117230 */ /* 0x000fe20000004100 */
[----:B------:R-:W-:Y:S06]  /*0500*/  BRA `(.L_x_3862) ;  /* 0x0000000c00047947 */ /* 0x000fec0003800000 */
.L_x_3867:
        /* <DEDUP_REMOVED lines=12> */
.L_x_3857:
        /* <DEDUP_REMOVED lines=13> */
.L_x_3871:
        /* <DEDUP_REMOVED lines=22> */
.L_x_3870:
        /* <DEDUP_REMOVED lines=8> */
[----:B------:R-:W-:Y:S02]  /*0880*/  IMAD.MOV.U32 R17, RZ, RZ, RZ ;  /* 0x000000ffff117224 */ /* 0x000fe400078e00ff */
        /* <DEDUP_REMOVED lines=17> */
.L_x_3873:
[----:B------:R-:W2:Y:S01]  /*09a0*/  LDG.E.U8 R4, desc[UR36][R4.64] ;  /* 0x0000002404047981 */ /* 0x000ea2000c1e1100 */
[----:B------:R-:W-:Y:S02]  /*09b0*/  IMAD.MOV.U32 R17, RZ, RZ, RZ ;  /* 0x000000ffff117224 */ /* 0x000fe400078e00ff */
        /* <DEDUP_REMOVED lines=12> */
.L_x_3872:
[----:B------:R-:W2:Y:S01]  /*0a80*/  LDG.E.U16 R4, desc[UR36][R4.64] ;  /* 0x0000002404047981 */ /* 0x000ea2000c1e1500 */
[----:B------:R-:W-:Y:S02]  /*0a90*/  IMAD.MOV.U32 R17, RZ, RZ, RZ ;  /* 0x000000ffff117224 */ /* 0x000fe400078e00ff */
[----:B--2---:R-:W-:Y:S01]  /*0aa0*/  IMAD.U32 R16, R4, 0x10000, RZ ;  /* 0x0001000004107824 */ /* 0x004fe200078e00ff */
[----:B------:R-:W-:Y:S06]  /*0ab0*/  BRA `(.L_x_3862) ;  /* 0x0000000400987947 */ /* 0x000fec0003800000 */
.L_x_3869:
        /* <DEDUP_REMOVED lines=12> */
.L_x_3876:
        /* <DEDUP_REMOVED lines=20> */
.L_x_3878:
[----:B------:R-:W-:Y:S05]  /*0cc0*/  BSYNC.RECONVERGENT B0 ;  /* 0x0000000000007941 */ /* 0x000fea0003800200 */
.L_x_3877:
[----:B------:R-:W-:Y:S01]  /*0cd0*/  IMAD.SHL.U32 R0, R0, 0x100000, RZ ;  /* 0x0010000000007824 */ /* 0x000fe200078e00ff */
[----:B------:R-:W-:-:S04]  /*0ce0*/  LEA R3, R3, 0x3b800000, 0x17 ;  /* 0x3b80000003037811 */ /* 0x000fc800078eb8ff */
[----:B------:R-:W-:Y:S01]  /*0cf0*/  LOP3.LUT R16, R3, R0, R7, 0xfe, !PT ;  /* 0x0000000003107212 */ /* 0x000fe200078efe07 */
[----:B------:R-:W-:Y:S06]  /*0d00*/  BRA `(.L_x_3862) ;  /* 0x0000000400047947 */ /* 0x000fec0003800000 */
.L_x_3875:
        /* <DEDUP_REMOVED lines=20> */
.L_x_3880:
[----:B------:R-:W-:Y:S05]  /*0e50*/  BSYNC.RECONVERGENT B0 ;  /* 0x0000000000007941 */ /* 0x000fea0003800200 */
.L_x_3879:
[----:B------:R-:W-:Y:S01]  /*0e60*/  IMAD.SHL.U32 R0, R0, 0x200000, RZ ;  /* 0x0020000000007824 */ /* 0x000fe200078e00ff */
[----:B------:R-:W-:-:S04]  /*0e70*/  LEA R3, R3, 0x37800000, 0x17 ;  /* 0x3780000003037811 */ /* 0x000fc800078eb8ff */
[----:B------:R-:W-:Y:S01]  /*0e80*/  LOP3.LUT R16, R3, R0, R7, 0xfe, !PT ;  /* 0x0000000003107212 */ /* 0x000fe200078efe07 */
[----:B------:R-:W-:Y:S06]  /*0e90*/  BRA `(.L_x_3862) ;  /* 0x0000000000a07947 */ /* 0x000fec0003800000 */
.L_x_3874:
[----:B------:R-:W-:-:S09]  /*0ea0*/  UISETP.NE.AND UP0, UPT, UR4, 0x1c, UPT ;  /* 0x0000001c0400788c */ /* 0x000fd2000bf05270 */
[----:B------:R-:W-:Y:S05]  /*0eb0*/  BRA.U !UP0, `(.L_x_3881) ;  /* 0x00000001088c7547 */ /* 0x000fea000b800000 */
[----:B------:R-:W-:-:S09]  /*0ec0*/  UISETP.NE.AND UP0, UPT, UR4, 0x1d, UPT ;  /* 0x0000001d0400788c */ /* 0x000fd2000bf05270 */
[----:B------:R-:W-:Y:S05]  /*0ed0*/  BRA.U !UP0, `(.L_x_3882) ;  /* 0x0000000108747547 */ /* 0x000fea000b800000 */
[----:B------:R-:W-:-:S09]  /*0ee0*/  UISETP.NE.AND UP0, UPT, UR4, 0x2c, UPT ;  /* 0x0000002c0400788c */ /* 0x000fd2000bf05270 */
[----:B------:R-:W-:Y:S05]  /*0ef0*/  BRA.U !UP0, `(.L_x_3883) ;  /* 0x0000000108487547 */ /* 0x000fea000b800000 */
.L_x_3861:
        /* <DEDUP_REMOVED lines=16> */
.L_x_3884:
[----:B------:R-:W-:Y:S01]  /*1000*/  CS2R R16, SRZ ;  /* 0x0000000000107805 */ /* 0x000fe2000001ff00 */
[----:B------:R-:W-:Y:S06]  /*1010*/  BRA `(.L_x_3862) ;  /* 0x0000000000407947 */ /* 0x000fec0003800000 */
.L_x_3883:
[----:B------:R-:W2:Y:S01]  /*1020*/  LDG.E.U8 R4, desc[UR36][R4.64] ;  /* 0x0000002404047981 */ /* 0x000ea2000c1e1100 */
[----:B------:R-:W-:Y:S02]  /*1030*/  IMAD.MOV.U32 R17, RZ, RZ, RZ ;  /* 0x000000ffff117224 */ /* 0x000fe400078e00ff */
[----:B------:R-:W-:Y:S01]  /*1040*/  IMAD.MOV.U32 R16, RZ, RZ, 0x400000 ;  /* 0x00400000ff107424 */ /* 0x000fe200078e00ff */
[----:B--2---:R-:W-:-:S13]  /*1050*/  ISETP.NE.AND P0, PT, R4, RZ, PT ;  /* 0x000000ff0400720c */ /* 0x004fda0003f05270 */
[----:B------:R-:W-:Y:S05]  /*1060*/  @!P0 BRA `(.L_x_3862) ;  /* 0x00000000002c8947 */ /* 0x000fea0003800000 */
[----:B------:R-:W-:-:S13]  /*1070*/  ISETP.NE.AND P0, PT, R4, 0xff, PT ;  /* 0x000000ff0400780c */ /* 0x000fda0003f05270 */
[----:B------:R-:W-:Y:S02]  /*1080*/  @!P0 IMAD.MOV.U32 R16, RZ, RZ, 0x7f800001 ;  /* 0x7f800001ff108424 */ /* 0x000fe400078e00ff */
[----:B------:R-:W-:Y:S01]  /*1090*/  @P0 IMAD.SHL.U32 R16, R4, 0x800000, RZ ;  /* 0x0080000004100824 */ /* 0x000fe200078e00ff */
[----:B------:R-:W-:Y:S06]  /*10a0*/  BRA `(.L_x_3862) ;  /* 0x00000000001c7947 */ /* 0x000fec0003800000 */
.L_x_3882:
[----:B------:R-:W2:Y:S01]  /*10b0*/  LDG.E.64 R4, desc[UR36][R4.64] ;  /* 0x0000002404047981 */ /* 0x000ea2000c1e1b00 */
[----:B------:R-:W-:Y:S01]  /*10c0*/  IMAD.MOV.U32 R17, RZ, RZ, RZ ;  /* 0x000000ffff117224 */ /* 0x000fe200078e00ff */
[----:B--2---:R0:W1:Y:S02]  /*10d0*/  I2F.U64 R16, R4 ;  /* 0x0000000400107312 */ /* 0x0040640000301000 */
[----:B01----:R-:W-:Y:S05]  /*10e0*/  BRA `(.L_x_3862) ;  /* 0x00000000000c7947 */ /* 0x003fea0003800000 */
.L_x_3881:
[----:B------:R-:W2:Y:S01]  /*10f0*/  LDG.E R4, desc[UR36][R4.64] ;  /* 0x0000002404047981 */ /* 0x000ea2000c1e1900 */
[----:B------:R-:W-:Y:S01]  /*1100*/  IMAD.MOV.U32 R17, RZ, RZ, RZ ;  /* 0x000000ffff117224 */ /* 0x000fe200078e00ff */
[----:B--2---:R-:W-:-:S07]  /*1110*/  I2FP.F32.U32 R16, R4 ;  /* 0x0000000400107245 */ /* 0x004fce0000201000 */
.L_x_3862:
[----:B------:R-:W-:Y:S05]  /*1120*/  BSYNC.RECONVERGENT B6 ;  /* 0x0000000000067941 */ /* 0x000fea0003800200 */
.L_x_3856:
[----:B------:R-:W-:-:S07]  /*1130*/  VIADD R29, R27, 0x80 ;  /* 0x000000801b1d7836 */ /* 0x000fce0000000000 */
.L_x_3855:
[----:B------:R-:W-:Y:S05]  /*1140*/  BSYNC.RECONVERGENT B7 ;  /* 0x0000000000077941 */ /* 0x000fea0003800200 */
.L_x_3854:
[----:B------:R-:W-:Y:S01]  /*1150*/  ISETP.GE.AND P0, PT, R29, R26, PT ;  /* 0x0000001a1d00720c */ /* 0x000fe20003f06270 */
[----:B------:R-:W-:Y:S01]  /*1160*/  BSSY.RECONVERGENT B7, `(.L_x_3885) ;  /* 0x000010b000077945 */ /* 0x000fe20003800200 */
[----:B------:R-:W-:-:S11]  /*1170*/  CS2R R24, SRZ ;  /* 0x0000000000187805 */ /* 0x000fd6000001ff00 */
        /* <DEDUP_REMOVED lines=21> */
[----:B--2---:R4:W0:Y:S01]  /*12d0*/  I2F.S16 R24, R4 ;  /* 0x0000000400187306 */ /* 0x0048220000101400 */
[----:B------:R-:W-:Y:S05]  /*12e0*/  BRA `(.L_x_3893) ;  /* 0x0000000c00c07947 */ /* 0x000fea0003800000 */
.L_x_3891:
[----:B------:R-:W2:Y:S01]  /*12f0*/  LDG.E.U8 R4, desc[UR36][R4.64] ;  /* 0x0000002404047981 */ /* 0x000ea2000c1e1100 */
[----:B------:R-:W-:Y:S01]  /*1300*/  IMAD.MOV.U32 R25, RZ, RZ, RZ ;  /* 0x000000ffff197224 */ /* 0x000fe200078e00ff */
[----:B--2---:R-:W-:Y:S01]  /*1310*/  I2FP.F32.U32 R24, R4 ;  /* 0x0000000400187245 */ /* 0x004fe20000201000 */
[----:B------:R-:W-:Y:S06]  /*1320*/  BRA `(.L_x_3893) ;  /* 0x0000000c00b07947 */ /* 0x000fec0003800000 */
.L_x_3890:
        /* <DEDUP_REMOVED lines=9> */
[----:B0-2---:R-:W-:Y:S05]  /*13c0*/  BRA `(.L_x_3893) ;  /* 0x0000000c00887947 */ /* 0x005fea0003800000 */
.L_x_3895:
[----:B------:R-:W2:Y:S01]  /*13d0*/  LDG.E R4, desc[UR36][R4.64] ;  /* 0x0000002404047981 */ /* 0x000ea2000c1e1900 */
[----:B------:R-:W-:Y:S01]  /*13e0*/  IMAD.MOV.U32 R25, RZ, RZ, RZ ;  /* 0x000000ffff197224 */ /* 0x000fe200078e00ff */
[----:B--2---:R-:W-:Y:S01]  /*13f0*/  I2FP.F32.S32 R24, R4 ;  /* 0x0000000400187245 */ /* 0x004fe20000201400 */
[----:B------:R-:W-:Y:S06]  /*1400*/  BRA `(.L_x_3893) ;  /* 0x0000000c00787947 */ /* 0x000fec0003800000 */
.L_x_3894:
[----:B------:R-:W2:Y:S01]  /*1410*/  LDG.E.U16 R4, desc[UR36][R4.64] ;  /* 0x0000002404047981 */ /* 0x000ea2000c1e1500 */
[----:B------:R-:W-:Y:S01]  /*1420*/  IMAD.MOV.U32 R25, RZ, RZ, RZ ;  /* 0x000000ffff197224 */ /* 0x000fe200078e00ff */
[----:B--2---:R0:W2:Y:S01]  /*1430*/  I2F.S16 R24, R4 ;  /* 0x0000000400187306 */ /* 0x0040a20000101400 */
[----:B------:R-:W-:Y:S05]  /*1440*/  BRA `(.L_x_3893) ;  /* 0x0000000c00687947 */ /* 0x000fea0003800000 */
.L_x_3889:
        /* <DEDUP_REMOVED lines=9> */
.L_x_3897:
[----:B------:R-:W2:Y:S01]  /*14e0*/  LDG.E.U16 R4, desc[UR36][R4.64] ;  /* 0x0000002404047981 */ /* 0x000ea2000c1e1500 */
[----:B------:R-:W-:Y:S02]  /*14f0*/  IMAD.MOV.U32 R25, RZ, RZ, RZ ;  /* 0x000000ffff197224 */ /* 0x000fe400078e00ff */
[----:B--2---:R-:W-:Y:S01]  /*1500*/  HADD2.F32 R24, -RZ, R4.H0_H0 ;  /* 0x20000004ff187230 */ /* 0x004fe20000004100 */
[----:B------:R-:W-:Y:S06]  /*1510*/  BRA `(.L_x_3893) ;  /* 0x0000000c00347947 */ /* 0x000fec0003800000 */
.L_x_3896:
        /* <DEDUP_REMOVED lines=8> */
.L_x_3899:
[----:B------:R-:W2:Y:S02]  /*15a0*/  LDG.E R4, desc[UR36][R4.64] ;  /* 0x0000002404047981 */ /* 0x000ea4000c1e1900 */
[--C-:B--2---:R-:W-:Y:S02]  /*15b0*/  HADD2.F32 R24, -RZ, R4.reuse.H0_H0 ;  /* 0x20000004ff187230 */ /* 0x104fe40000004100 */
[----:B------:R-:W-:Y:S01]  /*15c0*/  HADD2.F32 R25, -RZ, R4.H1_H1 ;  /* 0x30000004ff197230 */ /* 0x000fe20000004100 */
[----:B------:R-:W-:Y:S06]  /*15d0*/  BRA `(.L_x_3893) ;  /* 0x0000000c00047947 */ /* 0x000fec0003800000 */
.L_x_3898:
        /* <DEDUP_REMOVED lines=12> */
.L_x_3888:
        /* <DEDUP_REMOVED lines=13> */
.L_x_3902:
        /* <DEDUP_REMOVED lines=22> */
.L_x_3901:
        /* <DEDUP_REMOVED lines=26> */
.L_x_3904:
[----:B------:R-:W2:Y:S01]  /*1a70*/  LDG.E.U8 R4, desc[UR36][R4.64] ;  /* 0x0000002404047981 */ /* 0x000ea2000c1e1100 */
[----:B------:R-:W-:Y:S02]  /*1a80*/  IMAD.MOV.U32 R25, RZ, RZ, RZ ;  /* 0x000000ffff197224 */ /* 0x000fe400078e00ff */
        /* <DEDUP_REMOVED lines=12> */
.L_x_3903:
[----:B------:R-:W2:Y:S01]  /*1b50*/  LDG.E.U16 R4, desc[UR36][R4.64] ;  /* 0x0000002404047981 */ /* 0x000ea2000c1e1500 */
[----:B------:R-:W-:Y:S02]  /*1b60*/  IMAD.MOV.U32 R25, RZ, RZ, RZ ;  /* 0x000000ffff197224 */ /* 0x000fe400078e00ff */
[----:B--2---:R-:W-:Y:S01]  /*1b70*/  IMAD.U32 R24, R4, 0x10000, RZ ;  /* 0x0001000004187824 */ /* 0x004fe200078e00ff */
[----:B------:R-:W-:Y:S06]  /*1b80*/  BRA `(.L_x_3893) ;  /* 0x0000000400987947 */ /* 0x000fec0003800000 */
.L_x_3900:
        /* <DEDUP_REMOVED lines=12> */
.L_x_3907:
        /* <DEDUP_REMOVED lines=20> */
.L_x_3909:
[----:B------:R-:W-:Y:S05]  /*1d90*/  BSYNC.RECONVERGENT B0 ;  /* 0x0000000000007941 */ /* 0x000fea0003800200 */
.L_x_3908:
[----:B------:R-:W-:Y:S01]  /*1da0*/  IMAD.SHL.U32 R0, R0, 0x100000, RZ ;  /* 0x0010000000007824 */ /* 0x000fe200078e00ff */
[----:B------:R-:W-:-:S04]  /*1db0*/  LEA R3, R3, 0x3b800000, 0x17 ;  /* 0x3b80000003037811 */ /* 0x000fc800078eb8ff */
[----:B------:R-:W-:Y:S01]  /*1dc0*/  LOP3.LUT R24, R3, R0, R7, 0xfe, !PT ;  /* 0x0000000003187212 */ /* 0x000fe200078efe07 */
[----:B------:R-:W-:Y:S06]  /*1dd0*/  BRA `(.L_x_3893) ;  /* 0x0000000400047947 */ /* 0x000fec0003800000 */
.L_x_3906:
        /* <DEDUP_REMOVED lines=20> */
.L_x_3911:
[----:B------:R-:W-:Y:S05]  /*1f20*/  BSYNC.RECONVERGENT B0 ;  /* 0x0000000000007941 */ /* 0x000fea0003800200 */
.L_x_3910:
[----:B------:R-:W-:Y:S01]  /*1f30*/  IMAD.SHL.U32 R0, R0, 0x200000, RZ ;  /* 0x0020000000007824 */ /* 0x000fe200078e00ff */
[----:B------:R-:W-:-:S04]  /*1f40*/  LEA R3, R3, 0x37800000, 0x17 ;  /* 0x3780000003037811 */ /* 0x000fc800078eb8ff */
[----:B------:R-:W-:Y:S01]  /*1f50*/  LOP3.LUT R24, R3, R0, R7, 0xfe, !PT ;  /* 0x0000000003187212 */ /* 0x000fe200078efe07 */
[----:B------:R-:W-:Y:S06]  /*1f60*/  BRA `(.L_x_3893) ;  /* 0x0000000000a07947 */ /* 0x000fec0003800000 */
.L_x_3905:
[----:B------:R-:W-:-:S09]  /*1f70*/  UISETP.NE.AND UP0, UPT, UR4, 0x1c, UPT ;  /* 0x0000001c0400788c */ /* 0x000fd2000bf05270 */
[----:B------:R-:W-:Y:S05]  /*1f80*/  BRA.U !UP0, `(.L_x_3912) ;  /* 0x00000001088c7547 */ /* 0x000fea000b800000 */
[----:B------:R-:W-:-:S09]  /*1f90*/  UISETP.NE.AND UP0, UPT, UR4, 0x1d, UPT ;  /* 0x0000001d0400788c */ /* 0x000fd2000bf05270 */
[----:B------:R-:W-:Y:S05]  /*1fa0*/  BRA.U !UP0, `(.L_x_3913) ;  /* 0x0000000108747547 */ /* 0x000fea000b800000 */
[----:B------:R-:W-:-:S09]  /*1fb0*/  UISETP.NE.AND UP0, UPT, UR4, 0x2c, UPT ;  /* 0x0000002c0400788c */ /* 0x000fd2000bf05270 */
[----:B------:R-:W-:Y:S05]  /*1fc0*/  BRA.U UP0, `(.L_x_3892) ;  /* 0x0000000100247547 */ /* 0x000fea000b800000 */
        /* <DEDUP_REMOVED lines=9> */
.L_x_3892:
        /* <DEDUP_REMOVED lines=16> */
.L_x_3914:
[----:B------:R-:W-:Y:S01]  /*2160*/  CS2R R24, SRZ ;  /* 0x0000000000187805 */ /* 0x000fe2000001ff00 */
[----:B------:R-:W-:Y:S06]  /*2170*/  BRA `(.L_x_3893) ;  /* 0x00000000001c7947 */ /* 0x000fec0003800000 */
.L_x_3913:
[----:B------:R-:W2:Y:S01]  /*2180*/  LDG.E.64 R4, desc[UR36][R4.64] ;  /* 0x0000002404047981 */ /* 0x000ea2000c1e1b00 */
[----:B------:R-:W-:Y:S01]  /*2190*/  IMAD.MOV.U32 R25, RZ, RZ, RZ ;  /* 0x000000ffff197224 */ /* 0x000fe200078e00ff */
[----:B--2---:R0:W2:Y:S02]  /*21a0*/  I2F.U64 R24, R4 ;  /* 0x0000000400187312 */ /* 0x0040a40000301000 */
[----:B0-2---:R-:W-:Y:S05]  /*21b0*/  BRA `(.L_x_3893) ;  /* 0x00000000000c7947 */ /* 0x005fea0003800000 */
.L_x_3912:
[----:B------:R-:W2:Y:S01]  /*21c0*/  LDG.E R4, desc[UR36][R4.64] ;  /* 0x0000002404047981 */ /* 0x000ea2000c1e1900 */
[----:B------:R-:W-:Y:S01]  /*21d0*/  IMAD.MOV.U32 R25, RZ, RZ, RZ ;  /* 0x000000ffff197224 */ /* 0x000fe200078e00ff */
[----:B--2---:R-:W-:-:S07]  /*21e0*/  I2FP.F32.U32 R24, R4 ;  /* 0x0000000400187245 */ /* 0x004fce0000201000 */
.L_x_3893:
[----:B------:R-:W-:Y:S05]  /*21f0*/  BSYNC.RECONVERGENT B6 ;  /* 0x0000000000067941 */ /* 0x000fea0003800200 */
.L_x_3887:
[----:B------:R-:W-:-:S07]  /*2200*/  VIADD R29, R29, 0x80 ;  /* 0x000000801d1d7836 */ /* 0x000fce0000000000 */
.L_x_3886:
[----:B------:R-:W-:Y:S05]  /*2210*/  BSYNC.RECONVERGENT B7 ;  /* 0x0000000000077941 */ /* 0x000fea0003800200 */
.L_x_3885:
        /* <DEDUP_REMOVED lines=26> */
.L_x_3921:
[----:B------:R-:W2:Y:S01]  /*23c0*/  LDG.E.U8 R4, desc[UR36][R4.64] ;  /* 0x0000002404047981 */ /* 0x000ea2000c1e1100 */
[----:B------:R-:W-:Y:S01]  /*23d0*/  IMAD.MOV.U32 R23, RZ, RZ, RZ ;  /* 0x000000ffff177224 */ /* 0x000fe200078e00ff */
[----:B--2---:R-:W-:Y:S01]  /*23e0*/  I2FP.F32.U32 R22, R4 ;  /* 0x0000000400167245 */ /* 0x004fe20000201000 */
[----:B------:R-:W-:Y:S06]  /*23f0*/  BRA `(.L_x_3923) ;  /* 0x0000000c00b07947 */ /* 0x000fec0003800000 */
.L_x_3920:
        /* <DEDUP_REMOVED lines=10> */
.L_x_3925:
[----:B------:R-:W2:Y:S01]  /*24a0*/  LDG.E R4, desc[UR36][R4.64] ;  /* 0x0000002404047981 */ /* 0x000ea2000c1e1900 */
[----:B------:R-:W-:Y:S01]  /*24b0*/  IMAD.MOV.U32 R23, RZ, RZ, RZ ;  /* 0x000000ffff177224 */ /* 0x000fe200078e00ff */
[----:B--2---:R-:W-:Y:S01]  /*24c0*/  I2FP.F32.S32 R22, R4 ;  /* 0x0000000400167245 */ /* 0x004fe20000201400 */
[----:B------:R-:W-:Y:S06]  /*24d0*/  BRA `(.L_x_3923) ;  /* 0x0000000c00787947 */ /* 0x000fec0003800000 */
.L_x_3924:
[----:B------:R-:W2:Y:S01]  /*24e0*/  LDG.E.U16 R4, desc[UR36][R4.64] ;  /* 0x0000002404047981 */ /* 0x000ea2000c1e1500 */
[----:B------:R-:W-:Y:S01]  /*24f0*/  IMAD.MOV.U32 R23, RZ, RZ, RZ ;  /* 0x000000ffff177224 */ /* 0x000fe200078e00ff */
[----:B--2---:R0:W2:Y:S01]  /*2500*/  I2F.S16 R22, R4 ;  /* 0x0000000400167306 */ /* 0x0040a20000101400 */
[----:B------:R-:W-:Y:S05]  /*2510*/  BRA `(.L_x_3923) ;  /* 0x0000000c00687947 */ /* 0x000fea0003800000 */
.L_x_3919:
        /* <DEDUP_REMOVED lines=9> */
.L_x_3927:
[----:B------:R-:W2:Y:S01]  /*25b0*/  LDG.E.U16 R4, desc[UR36][R4.64] ;  /* 0x0000002404047981 */ /* 0x000ea2000c1e1500 */
[----:B------:R-:W-:Y:S02]  /*25c0*/  IMAD.MOV.U32 R23, RZ, RZ, RZ ;  /* 0x000000ffff177224 */ /* 0x000fe400078e00ff */
[----:B--2---:R-:W-:Y:S01]  /*25d0*/  HADD2.F32 R22, -RZ, R4.H0_H0 ;  /* 0x20000004ff167230 */ /* 0x004fe20000004100 */
[----:B------:R-:W-:Y:S06]  /*25e0*/  BRA `(.L_x_3923) ;  /* 0x0000000c00347947 */ /* 0x000fec0003800000 */
.L_x_3926:
        /* <DEDUP_REMOVED lines=8> */
.L_x_3929:
[----:B------:R-:W2:Y:S02]  /*2670*/  LDG.E R4, desc[UR36][R4.64] ;  /* 0x0000002404047981 */ /* 0x000ea4000c1e1900 */
[--C-:B--2---:R-:W-:Y:S02]  /*2680*/  HADD2.F32 R22, -RZ, R4.reuse.H0_H0 ;  /* 0x20000004ff167230 */ /* 0x104fe40000004100 */
[----:B------:R-:W-:Y:S01]  /*2690*/  HADD2.F32 R23, -RZ, R4.H1_H1 ;  /* 0x30000004ff177230 */ /* 0x000fe20000004100 */
[----:B------:R-:W-:Y:S06]  /*26a0*/  BRA `(.L_x_3923) ;  /* 0x0000000c00047947 */ /* 0x000fec0003800000 */
.L_x_3928:
        /* <DEDUP_REMOVED lines=12> */
.L_x_3918:
        /* <DEDUP_REMOVED lines=13> */
.L_x_3932:
        /* <DEDUP_REMOVED lines=22> */
.L_x_3931:
        /* <DEDUP_REMOVED lines=26> */
.L_x_3934:
        /* <DEDUP_REMOVED lines=14> */
.L_x_3933:
[----:B------:R-:W2:Y:S01]  /*2c20*/  LDG.E.U16 R4, desc[UR36][R4.64] ;  /* 0x0000002404047981 */ /* 0x000ea2000c1e1500 */
[----:B------:R-:W-:Y:S02]  /*2c30*/  IMAD.MOV.U32 R23, RZ, RZ, RZ ;  /* 0x000000ffff177224 */ /* 0x000fe400078e00ff */
[----:B--2---:R-:W-:Y:S01]  /*2c40*/  IMAD.U32 R22, R4, 0x10000, RZ ;  /* 0x0001000004167824 */ /* 0x004fe200078e00ff */
[----:B------:R-:W-:Y:S06]  /*2c50*/  BRA `(.L_x_3923) ;  /* 0x0000000400987947 */ /* 0x000fec0003800000 */
.L_x_3930:
        /* <DEDUP_REMOVED lines=12> */
.L_x_3937:
        /* <DEDUP_REMOVED lines=20> */
.L_x_3939:
[----:B------:R-:W-:Y:S05]  /*2e60*/  BSYNC.RECONVERGENT B0 ;  /* 0x0000000000007941 */ /* 0x000fea0003800200 */
.L_x_3938:
[----:B------:R-:W-:Y:S01]  /*2e70*/  IMAD.SHL.U32 R0, R0, 0x100000, RZ ;  /* 0x0010000000007824 */ /* 0x000fe200078e00ff */
[----:B------:R-:W-:-:S04]  /*2e80*/  LEA R3, R3, 0x3b800000, 0x17 ;  /* 0x3b80000003037811 */ /* 0x000fc800078eb8ff */
[----:B------:R-:W-:Y:S01]  /*2e90*/  LOP3.LUT R22, R3, R0, R7, 0xfe, !PT ;  /* 0x0000000003167212 */ /* 0x000fe200078efe07 */
[----:B------:R-:W-:Y:S06]  /*2ea0*/  BRA `(.L_x_3923) ;  /* 0x0000000400047947 */ /* 0x000fec0003800000 */
.L_x_3936:
        /* <DEDUP_REMOVED lines=20> */
.L_x_3941:
[----:B------:R-:W-:Y:S05]  /*2ff0*/  BSYNC.RECONVERGENT B0 ;  /* 0x0000000000007941 */ /* 0x000fea0003800200 */
.L_x_3940:
[----:B------:R-:W-:Y:S01]  /*3000*/  IMAD.SHL.U32 R0, R0, 0x200000, RZ ;  /* 0x0020000000007824 */ /* 0x000fe200078e00ff */
[----:B------:R-:W-:-:S04]  /*3010*/  LEA R3, R3, 0x37800000, 0x17 ;  /* 0x3780000003037811 */ /* 0x000fc800078eb8ff */
[----:B------:R-:W-:Y:S01]  /*3020*/  LOP3.LUT R22, R3, R0, R7, 0xfe, !PT ;  /* 0x0000000003167212 */ /* 0x000fe200078efe07 */
[----:B------:R-:W-:Y:S06]  /*3030*/  BRA `(.L_x_3923) ;  /* 0x0000000000a07947 */ /* 0x000fec0003800000 */
.L_x_3935:
        /* <DEDUP_REMOVED lines=15> */
.L_x_3922:
        /* <DEDUP_REMOVED lines=16> */
.L_x_3944:
[----:B------:R-:W-:Y:S01]  /*3230*/  CS2R R22, SRZ ;  /* 0x0000000000167805 */ /* 0x000fe2000001ff00 */
[----:B------:R-:W-:Y:S06]  /*3240*/  BRA `(.L_x_3923) ;  /* 0x00000000001c7947 */ /* 0x000fec0003800000 */
.L_x_3943:
[----:B------:R-:W2:Y:S01]  /*3250*/  LDG.E.64 R4, desc[UR36][R4.64] ;  /* 0x0000002404047981 */ /* 0x000ea2000c1e1b00 */
[----:B------:R-:W-:Y:S01]  /*3260*/  IMAD.MOV.U32 R23, RZ, RZ, RZ ;  /* 0x000000ffff177224 */ /* 0x000fe200078e00ff */
[----:B--2---:R0:W2:Y:S02]  /*3270*/  I2F.U64 R22, R4 ;  /* 0x0000000400167312 */ /* 0x0040a40000301000 */
[----:B0-2---:R-:W-:Y:S05]  /*3280*/  BRA `(.L_x_3923) ;  /* 0x00000000000c7947 */ /* 0x005fea0003800000 */
.L_x_3942:
[----:B------:R-:W2:Y:S01]  /*3290*/  LDG.E R4, desc[UR36][R4.64] ;  /* 0x0000002404047981 */ /* 0x000ea2000c1e1900 */
[----:B------:R-:W-:Y:S01]  /*32a0*/  IMAD.MOV.U32 R23, RZ, RZ, RZ ;  /* 0x000000ffff177224 */ /* 0x000fe200078e00ff */
[----:B--2---:R-:W-:-:S07]  /*32b0*/  I2FP.F32.U32 R22, R4 ;  /* 0x0000000400167245 */ /* 0x004fce0000201000 */
.L_x_3923:
[----:B------:R-:W-:Y:S05]  /*32c0*/  BSYNC.RECONVERGENT B6 ;  /* 0x0000000000067941 */ /* 0x000fea0003800200 */
.L_x_3917:
[----:B------:R-:W-:-:S07]  /*32d0*/  VIADD R29, R29, 0x80 ;  /* 0x000000801d1d7836 */ /* 0x000fce0000000000 */
.L_x_3916:
[----:B------:R-:W-:Y:S05]  /*32e0*/  BSYNC.RECONVERGENT B7 ;  /* 0x0000000000077941 */ /* 0x000fea0003800200 */
.L_x_3915:
[----:B------:R-:W-:Y:S01]  /*32f0*/  ISETP.GE.AND P0, PT, R29, R26, PT ;  /* 0x0000001a1d00720c */ /* 0x000fe20003f06270 */
[----:B------:R-:W-:Y:S01]  /*3300*/  BSSY.RECONVERGENT B6, `(.L_x_3945) ;  /* 0x00000f8000067945 */ /* 0x000fe20003800200 */
[----:B------:R-:W-:-:S11]  /*3310*/  CS2R R18, SRZ ;  /* 0x0000000000127805 */ /* 0x000fd6000001ff00 */
        /* <DEDUP_REMOVED lines=21> */
.L_x_3950:
[----:B------:R-:W2:Y:S02]  /*3470*/  LDG.E.U8 R4, desc[UR36][R4.64] ;  /* 0x0000002404047981 */ /* 0x000ea4000c1e1100 */
[----:B--2---:R-:W-:Y:S01]  /*3480*/  I2FP.F32.U32 R18, R4 ;  /* 0x0000000400127245 */ /* 0x004fe20000201000 */
[----:B------:R-:W-:Y:S06]  /*3490*/  BRA `(.L_x_3946) ;  /* 0x0000000c00787947 */ /* 0x000fec0003800000 */
.L_x_3949:
        /* <DEDUP_REMOVED lines=9> */
.L_x_3953:
[----:B------:R-:W2:Y:S02]  /*3530*/  LDG.E R4, desc[UR36][R4.64] ;  /* 0x0000002404047981 */ /* 0x000ea4000c1e1900 */
[----:B--2---:R-:W-:Y:S01]  /*3540*/  I2FP.F32.S32 R18, R4 ;  /* 0x0000000400127245 */ /* 0x004fe20000201400 */
[----:B------:R-:W-:Y:S06]  /*3550*/  BRA `(.L_x_3946) ;  /* 0x0000000c00487947 */ /* 0x000fec0003800000 */
.L_x_3952:
[----:B------:R-:W2:Y:S02]  /*3560*/  LDG.E.U16 R4, desc[UR36][R4.64] ;  /* 0x0000002404047981 */ /* 0x000ea4000c1e1500 */
[----:B--2---:R0:W2:Y:S01]  /*3570*/  I2F.S16 R18, R4 ;  /* 0x0000000400127306 */ /* 0x0040a20000101400 */
[----:B------:R-:W-:Y:S05]  /*3580*/  BRA `(.L_x_3946) ;  /* 0x0000000c003c7947 */ /* 0x000fea0003800000 */
.L_x_3948:
        /* <DEDUP_REMOVED lines=8> */
.L_x_3955:
[----:B------:R-:W2:Y:S02]  /*3610*/  LDG.E.U16 R4, desc[UR36][R4.64] ;  /* 0x0000002404047981 */ /* 0x000ea4000c1e1500 */
[----:B--2---:R-:W-:Y:S01]  /*3620*/  HADD2.F32 R18, -RZ, R4.H0_H0 ;  /* 0x20000004ff127230 */ /* 0x004fe20000004100 */
[----:B------:R-:W-:Y:S06]  /*3630*/  BRA `(.L_x_3946) ;  /* 0x0000000c00107947 */ /* 0x000fec0003800000 */
.L_x_3954:
        /* <DEDUP_REMOVED lines=8> */
.L_x_3957:
[----:B------:R-:W2:Y:S02]  /*36c0*/  LDG.E R4, desc[UR36][R4.64] ;  /* 0x0000002404047981 */ /* 0x000ea4000c1e1900 */
[--C-:B--2---:R-:W-:Y:S02]  /*36d0*/  HADD2.F32 R18, -RZ, R4.reuse.H0_H0 ;  /* 0x20000004ff127230 */ /* 0x104fe40000004100 */
[----:B------:R-:W-:Y:S01]  /*36e0*/  HADD2.F32 R19, -RZ, R4.H1_H1 ;  /* 0x30000004ff137230 */ /* 0x000fe20000004100 */
[----:B------:R-:W-:Y:S06]  /*36f0*/  BRA `(.L_x_3946) ;  /* 0x0000000800e07947 */ /* 0x000fec0003800000 */
.L_x_3956:
        /* <DEDUP_REMOVED lines=11> */
.L_x_3947:
        /* <DEDUP_REMOVED lines=12> */
.L_x_3960:
        /* <DEDUP_REMOVED lines=22> */
.L_x_3959:
        /* <DEDUP_REMOVED lines=25> */
.L_x_3962:
        /* <DEDUP_REMOVED lines=13> */
.L_x_3961:
[----:B------:R-:W2:Y:S02]  /*3c30*/  LDG.E.U16 R4, desc[UR36][R4.64] ;  /* 0x0000002404047981 */ /* 0x000ea4000c1e1500 */
[----:B--2---:R-:W-:Y:S01]  /*3c40*/  IMAD.U32 R18, R4, 0x10000, RZ ;  /* 0x0001000004127824 */ /* 0x004fe200078e00ff */
[----:B------:R-:W-:Y:S06]  /*3c50*/  BRA `(.L_x_3946) ;  /* 0x0000000400887947 */ /* 0x000fec0003800000 */
.L_x_3958:
        /* <DEDUP_REMOVED lines=11> */
.L_x_3965:
        /* <DEDUP_REMOVED lines=20> */
.L_x_3967:
[----:B------:R-:W-:Y:S05]  /*3e50*/  BSYNC.RECONVERGENT B0 ;  /* 0x0000000000007941 */ /* 0x000fea0003800200 */
.L_x_3966:
[----:B------:R-:W-:Y:S01]  /*3e60*/  IMAD.SHL.U32 R0, R0, 0x100000, RZ ;  /* 0x0010000000007824 */ /* 0x000fe200078e00ff */
[----:B------:R-:W-:-:S04]  /*3e70*/  LEA R3, R3, 0x3b800000, 0x17 ;  /* 0x3b80000003037811 */ /* 0x000fc800078eb8ff */
[----:B------:R-:W-:Y:S01]  /*3e80*/  LOP3.LUT R18, R3, R0, R7, 0xfe, !PT ;  /* 0x0000000003127212 */ /* 0x000fe200078efe07 */
[----:B------:R-:W-:Y:S06]  /*3e90*/  BRA `(.L_x_3946) ;  /* 0x0000000000f87947 */ /* 0x000fec0003800000 */
.L_x_3964:
        /* <DEDUP_REMOVED lines=20> */
.L_x_3969:
[----:B------:R-:W-:Y:S05]  /*3fe0*/  BSYNC.RECONVERGENT B0 ;  /* 0x0000000000007941 */ /* 0x000fea0003800200 */
.L_x_3968:
[----:B------:R-:W-:Y:S01]  /*3ff0*/  IMAD.SHL.U32 R0, R0, 0x200000, RZ ;  /* 0x0020000000007824 */ /* 0x000fe200078e00ff */
[----:B------:R-:W-:-:S04]  /*4000*/  LEA R3, R3, 0x37800000, 0x17 ;  /* 0x3780000003037811 */ /* 0x000fc800078eb8ff */
[----:B------:R-:W-:Y:S01]  /*4010*/  LOP3.LUT R18, R3, R0, R7, 0xfe, !PT ;  /* 0x0000000003127212 */ /* 0x000fe200078efe07 */
[----:B------:R-:W-:Y:S06]  /*4020*/  BRA `(.L_x_3946) ;  /* 0x0000000000947947 */ /* 0x000fec0003800000 */
.L_x_3963:
        /* <DEDUP_REMOVED lines=14> */
.L_x_3951:
        /* <DEDUP_REMOVED lines=16> */
.L_x_3972:
[----:B------:R-:W-:Y:S01]  /*4210*/  IMAD.MOV.U32 R18, RZ, RZ, RZ ;  /* 0x000000ffff127224 */ /* 0x000fe200078e00ff */
[----:B------:R-:W-:Y:S06]  /*4220*/  BRA `(.L_x_3946) ;  /* 0x0000000000147947 */ /* 0x000fec0003800000 */
.L_x_3971:
[----:B------:R-:W2:Y:S02]  /*4230*/  LDG.E.64 R4, desc[UR36][R4.64] ;  /* 0x0000002404047981 */ /* 0x000ea4000c1e1b00 */
[----:B--2---:R0:W2:Y:S02]  /*4240*/  I2F.U64 R18, R4 ;  /* 0x0000000400127312 */ /* 0x0040a40000301000 */
[----:B0-2---:R-:W-:Y:S05]  /*4250*/  BRA `(.L_x_3946) ;  /* 0x0000000000087947 */ /* 0x005fea0003800000 */
.L_x_3970:
[----:B------:R-:W2:Y:S02]  /*4260*/  LDG.E R4, desc[UR36][R4.64] ;  /* 0x0000002404047981 */ /* 0x000ea4000c1e1900 */
[----:B--2---:R-:W-:-:S07]  /*4270*/  I2FP.F32.U32 R18, R4 ;  /* 0x0000000400127245 */ /* 0x004fce0000201000 */
.L_x_3946:
[----:B------:R-:W-:Y:S05]  /*4280*/  BSYNC.RECONVERGENT B6 ;  /* 0x0000000000067941 */ /* 0x000fea0003800200 */
.L_x_3945:
[----:B------:R-:W-:Y:S01]  /*4290*/  ISETP.GE.AND P0, PT, R27, R26, PT ;  /* 0x0000001a1b00720c */ /* 0x000fe20003f06270 */
[----:B------:R-:W-:Y:S01]  /*42a0*/  BSSY.RECONVERGENT B0, `(.L_x_3973) ;  /* 0x0000052000007945 */ /* 0x000fe20003800200 */
[----:B------:R-:W-:-:S11]  /*42b0*/  CS2R R6, SRZ ;  /* 0x0000000000067805 */ /* 0x000fd6000001ff00 */
[----:B------:R-:W-:Y:S05]  /*42c0*/  @P0 BRA `(.L_x_3974) ;  /* 0x00000004003c0947 */ /* 0x000fea0003800000 */
[----:B-----5:R-:W-:Y:S01]  /*42d0*/  FADD.FTZ R7, -R17, -RZ ;  /* 0x800000ff11077221 */ /* 0x020fe20000010100 */
[----:B------:R-:W-:Y:S03]  /*42e0*/  BSSY.RECONVERGENT B1, `(.L_x_3975) ;  /* 0x000004c000017945 */ /* 0x000fe60003800200 */
[----:B------:R-:W-:Y:S01]  /*42f0*/  IMAD.MOV.U32 R3, RZ, RZ, R7 ;  /* 0x000000ffff037224 */ /* 0x000fe200078e0007 */
[----:B------:R-:W-:-:S04]  /*4300*/  LOP3.LUT R0, R7, 0x7fffffff, RZ, 0xc0, !PT ;  /* 0x7fffffff07007812 */ /* 0x000fc800078ec0ff */
[----:B------:R-:W-:-:S13]  /*4310*/  ISETP.GE.U32.AND P1, PT, R0, 0x7f800000, PT ;  /* 0x7f8000000000780c */ /* 0x000fda0003f26070 */
[----:B------:R-:W-:Y:S05]  /*4320*/  @!P1 BRA `(.L_x_3976) ;  /* 0x0000000000349947 */ /* 0x000fea0003800000 */
[----:B------:R-:W-:-:S13]  /*4330*/  LOP3.LUT P1, RZ, R7, 0x7fffff, RZ, 0xc0, !PT ;  /* 0x007fffff07ff7812 */ /* 0x000fda000782c0ff */
[C---:B01234-:R-:W-:Y:S01]  /*4340*/  @P1 FMUL.FTZ R5, R16.reuse, R3 ;  /* 0x0000000310051220 */ /* 0x05ffe20000410000 */
        /* <DEDUP_REMOVED lines=11> */
.L_x_3976:
[----:B-1-3--:R-:W-:-:S13]  /*4400*/  FSETP.NE.FTZ.AND P1, PT, |R16|, +INF , PT ;  /* 0x7f8000001000780b */ /* 0x00afda0003f35200 */
[----:B------:R-:W-:-:S04]  /*4410*/  @!P1 FADD.FTZ R3, R16, -R16 ;  /* 0x8000001010039221 */ /* 0x000fc80000010000 */
[----:B------:R-:W-:Y:S01]  /*4420*/  @!P1 IMAD.MOV.U32 R6, RZ, RZ, R3 ;  /* 0x000000ffff069224 */ /* 0x000fe200078e0003 */
[----:B------:R-:W-:Y:S06]  /*4430*/  @!P1 BRA `(.L_x_3977) ;  /* 0x0000000000d89947 */ /* 0x000fec0003800000 */
[----:B------:R-:W-:-:S13]  /*4440*/  ISETP.GE.U32.AND P1, PT, R0, 0x41300000, PT ;  /* 0x413000000000780c */ /* 0x000fda0003f26070 */
[----:B------:R-:W-:Y:S05]  /*4450*/  @!P1 BRA `(.L_x_3978) ;  /* 0x0000000000309947 */ /* 0x000fea0003800000 */
[----:B------:R-:W-:Y:S01]  /*4460*/  FMUL.RZ R16, R16, 0.15915493667125701904 ;  /* 0x3e22f98310107820 */ /* 0x000fe2000040c000 */
[----:B------:R-:W-:-:S03]  /*4470*/  FMUL.FTZ R0, |R3|, -1.4426950216293334961 ;  /* 0xbfb8aa3b03007820 */ /* 0x000fc60000410200 */
[----:B0-2-4-:R-:W0:Y:S08]  /*4480*/  MUFU.SIN R4, R16 ;  /* 0x0000001000047308 */ /* 0x015e300000000400 */
        /* <DEDUP_REMOVED lines=9> */
.L_x_3978:
[----:B------:R-:W-:Y:S01]  /*4520*/  FMUL.FTZ R0, |R3|, 1.4426950216293334961 ;  /* 0x3fb8aa3b03007820 */ /* 0x000fe20000410200 */
[----:B0-2-4-:R-:W-:Y:S02]  /*4530*/  IMAD.MOV.U32 R5, RZ, RZ, 0x42fc0000 ;  /* 0x42fc0000ff057424 */ /* 0x015fe400078e00ff */
[----:B------:R-:W-:Y:S01]  /*4540*/  FMUL.RZ R16, R16, 0.15915493667125701904 ;  /* 0x3e22f98310107820 */ /* 0x000fe2000040c000 */
[----:B------:R-:W-:Y:S02]  /*4550*/  FMUL.FTZ R17, R17, R17 ;  /* 0x0000001111117220 */ /* 0x000fe40000410000 */
[----:B------:R-:W0:Y:S08]  /*4560*/  FRND.TRUNC R0, R0 ;  /* 0x0000000000007307 */ /* 0x000e30000020d000 */
[----:B------:R-:W1:Y:S01]  /*4570*/  MUFU.COS R7, R16 ;  /* 0x0000001000077308 */ /* 0x000e620000000000 */
[----:B0-----:R-:W-:-:S07]  /*4580*/  FSETP.GT.FTZ.AND P1, PT, |R0|, 126, PT ;  /* 0x42fc00000000780b */ /* 0x001fce0003f34200 */
[----:B------:R-:W-:Y:S01]  /*4590*/  MUFU.SIN R8, R16 ;  /* 0x0000001000087308 */ /* 0x000fe20000000400 */
[----:B------:R-:W-:-:S04]  /*45a0*/  LOP3.LUT R5, R5, 0x80000000, R0, 0xb8, !PT ;  /* 0x8000000005057812 */ /* 0x000fc800078eb800 */
[----:B------:R-:W-:Y:S01]  /*45b0*/  FSEL R4, R5, R0, P1 ;  /* 0x0000000005047208 */ /* 0x000fe20000800000 */
[----:B------:R-:W-:Y:S01]  /*45c0*/  IMAD.MOV.U32 R0, RZ, RZ, 0x363d0ada ;  /* 0x363d0adaff007424 */ /* 0x000fe200078e00ff */
[----:B------:R-:W-:-:S03]  /*45d0*/  FSETP.GE.FTZ.AND P1, PT, |R3|, 1, PT ;  /* 0x3f8000000300780b */ /* 0x000fc60003f36200 */
[C---:B------:R-:W-:Y:S01]  /*45e0*/  FFMA.FTZ R5, R4.reuse, -0.69314718246459960938, |R3| ;  /* 0xbf31721804057823 */ /* 0x040fe20000010403 */
[----:B-1----:R-:W-:Y:S01]  /*45f0*/  MUFU.RCP R7, R7 ;  /* 0x0000000700077308 */ /* 0x002fe20000001000 */
[----:B------:R-:W-:Y:S02]  /*4600*/  FFMA.FTZ R0, R17, R0, 0.00019836159481201320887 ;  /* 0x394fff4911007423 */ /* 0x000fe40000010000 */
[C---:B------:R-:W-:Y:S01]  /*4610*/  FFMA.FTZ R5, R4.reuse, 1.9046542121259335545e-09, R5 ;  /* 0x3102e30804057823 */ /* 0x040fe20000010005 */
[----:B------:R-:W-:-:S03]  /*4620*/  FADD.FTZ R4, R4, 12583037 ;  /* 0x4b40007d04047421 */ /* 0x000fc60000010000 */
[----:B------:R-:W-:Y:S01]  /*4630*/  FMUL.FTZ R5, R5, 1.4426950216293334961 ;  /* 0x3fb8aa3b05057820 */ /* 0x000fe20000410000 */
[----:B------:R-:W-:-:S05]  /*4640*/  IMAD.SHL.U32 R4, R4, 0x800000, RZ ;  /* 0x0080000004047824 */ /* 0x000fca00078e00ff */
[----:B------:R-:W0:Y:S02]  /*4650*/  MUFU.EX2 R5, R5 ;  /* 0x0000000500057308 */ /* 0x000e240000000800 */
[----:B0-----:R-:W-:-:S04]  /*4660*/  FMUL.FTZ R4, R4, R5 ;  /* 0x0000000504047220 */ /* 0x001fc80000410000 */
[----:B------:R-:W0:Y:S02]  /*4670*/  MUFU.RCP R6, R4 ;  /* 0x0000000400067308 */ /* 0x000e240000001000 */
[----:B0-----:R-:W-:Y:S01]  /*4680*/  FMUL.FTZ R5, R6, -0.125 ;  /* 0xbe00000006057820 */ /* 0x001fe20000410000 */
[----:B------:R-:W-:-:S03]  /*4690*/  FFMA.FTZ R6, R17, R0, 0.0083333496004343032837 ;  /* 0x3c08889a11067423 */ /* 0x000fc60000010000 */
[----:B------:R-:W-:Y:S01]  /*46a0*/  FFMA.FTZ R0, R4, 2, R5 ;  /* 0x4000000004007823 */ /* 0x000fe20000010005 */
[----:B------:R-:W-:-:S04]  /*46b0*/  FFMA.FTZ R6, R17, R6, 0.16666667163372039795 ;  /* 0x3e2aaaab11067423 */ /* 0x000fc80000010006 */
[----:B------:R-:W-:Y:S01]  /*46c0*/  LOP3.LUT R5, R0, 0x80000000, R3, 0xb8, !PT ;  /* 0x8000000000057812 */ /* 0x000fe200078eb803 */
[----:B------:R-:W-:Y:S01]  /*46d0*/  FMUL.FTZ R0, R17, R6 ;  /* 0x0000000611007220 */ /* 0x000fe20000410000 */
[----:B------:R-:W-:-:S03]  /*46e0*/  FMUL.FTZ R6, R8, R7 ;  /* 0x0000000708067220 */ /* 0x000fc60000410000 */
        /* <DEDUP_REMOVED lines=11> */
.L_x_3977:
[----:B------:R-:W-:Y:S05]  /*47a0*/  BSYNC.RECONVERGENT B1 ;  /* 0x0000000000017941 */ /* 0x000fea0003800200 */
.L_x_3975:
[----:B------:R-:W-:-:S07]  /*47b0*/  FADD.FTZ R7, -R3, -RZ ;  /* 0x800000ff03077221 */ /* 0x000fce0000010100 */
.L_x_3974:
[----:B------:R-:W-:Y:S05]  /*47c0*/  BSYNC.RECONVERGENT B0 ;  /* 0x0000000000007941 */ /* 0x000fea0003800200 */
.L_x_3973:
[----:B------:R-:W-:Y:S01]  /*47d0*/  VIADD R29, R27, 0x80 ;  /* 0x000000801b1d7836 */ /* 0x000fe20000000000 */
[----:B------:R-:W-:Y:S01]  /*47e0*/  BSSY.RECONVERGENT B0, `(.L_x_3979) ;  /* 0x0000053000007945 */ /* 0x000fe20003800200 */
[----:B-1-3-5:R-:W-:-:S03]  /*47f0*/  CS2R R16, SRZ ;  /* 0x0000000000107805 */ /* 0x02afc6000001ff00 */
[----:B------:R-:W-:-:S13]  /*4800*/  ISETP.GE.AND P1, PT, R29, R26, PT ;  /* 0x0000001a1d00720c */ /* 0x000fda0003f26270 */
[----:B------:R-:W-:Y:S05]  /*4810*/  @P1 BRA `(.L_x_3980) ;  /* 0x00000004003c1947 */ /* 0x000fea0003800000 */
[----:B------:R-:W-:Y:S01]  /*4820*/  FADD.FTZ R3, -R25, -RZ ;  /* 0x800000ff19037221 */ /* 0x000fe20000010100 */
[----:B------:R-:W-:Y:S04]  /*4830*/  BSSY.RECONVERGENT B1, `(.L_x_3981) ;  /* 0x000004c000017945 */ /* 0x000fe80003800200 */
[----:B------:R-:W-:-:S04]  /*4840*/  LOP3.LUT R0, R3, 0x7fffffff, RZ, 0xc0, !PT ;  /* 0x7fffffff03007812 */ /* 0x000fc800078ec0ff */
[----:B------:R-:W-:-:S13]  /*4850*/  ISETP.GT.U32.AND P1, PT, R0, 0x7f7fffff, PT ;  /* 0x7f7fffff0000780c */ /* 0x000fda0003f24070 */
[----:B------:R-:W-:Y:S05]  /*4860*/  @P1 BRA `(.L_x_3982) ;  /* 0x0000000000f01947 */ /* 0x000fea0003800000 */
[----:B0-2---:R-:W-:-:S13]  /*4870*/  FSETP.NE.FTZ.AND P1, PT, |R24|, +INF , PT ;  /* 0x7f8000001800780b */ /* 0x005fda0003f35200 */
[----:B------:R-:W-:Y:S05]  /*4880*/  @!P1 BRA `(.L_x_3983) ;  /* 0x0000000000dc9947 */ /* 0x000fea0003800000 */
[----:B------:R-:W-:-:S13]  /*4890*/  ISETP.GT.U32.AND P1, PT, R0, 0x412fffff, PT ;  /* 0x412fffff0000780c */ /* 0x000fda0003f24070 */
[----:B------:R-:W-:Y:S05]  /*48a0*/  @P1 BRA `(.L_x_3984) ;  /* 0x0000000000a41947 */ /* 0x000fea0003800000 */
[----:B------:R-:W-:Y:S01]  /*48b0*/  FMUL.FTZ R0, |R3|, 1.4426950216293334961 ;  /* 0x3fb8aa3b03007820 */ /* 0x000fe20000410200 */
[----:B----4-:R-:W-:Y:S02]  /*48c0*/  IMAD.MOV.U32 R5, RZ, RZ, 0x42fc0000 ;  /* 0x42fc0000ff057424 */ /* 0x010fe400078e00ff */
        /* <DEDUP_REMOVED lines=15> */
[----:B------:R-:W-:Y:S01]  /*49c0*/  FMUL.FTZ R5, R5, 1.4426950216293334961 ;  /* 0x3fb8aa3b05057820 */ /* 0x000fe20000410000 */
[----:B------:R-:W-:Y:S02]  /*49d0*/  IMAD.SHL.U32 R0, R4, 0x800000, RZ ;  /* 0x0080000004007824 */ /* 0x000fe400078e00ff */
[----:B------:R-:W0:Y:S08]  /*49e0*/  MUFU.COS R4, R24 ;  /* 0x0000001800047308 */ /* 0x000e300000000000 */
[----:B------:R-:W1:Y:S04]  /*49f0*/  MUFU.EX2 R5, R5 ;  /* 0x0000000500057308 */ /* 0x000e680000000800 */
[----:B0-----:R-:W-:Y:S01]  /*4a00*/  MUFU.RCP R9, R4 ;  /* 0x0000000400097308 */ /* 0x001fe20000001000 */
[----:B-1----:R-:W-:-:S07]  /*4a10*/  FMUL.FTZ R8, R0, R5 ;  /* 0x0000000500087220 */ /* 0x002fce0000410000 */
[----:B------:R-:W0:Y:S08]  /*4a20*/  MUFU.RCP R11, R8 ;  /* 0x00000008000b7308 */ /* 0x000e300000001000 */
[----:B------:R-:W1:Y:S01]  /*4a30*/  MUFU.SIN R0, R24 ;  /* 0x0000001800007308 */ /* 0x000e620000000400 */
        /* <DEDUP_REMOVED lines=16> */
.L_x_3984:
[----:B------:R-:W-:Y:S01]  /*4b40*/  FMUL.RZ R24, R24, 0.15915493667125701904 ;  /* 0x3e22f98318187820 */ /* 0x000fe2000040c000 */
[----:B------:R-:W-:-:S03]  /*4b50*/  FMUL.FTZ R0, |R3|, -1.4426950216293334961 ;  /* 0xbfb8aa3b03007820 */ /* 0x000fc60000410200 */
[----:B----4-:R-:W0:Y:S08]  /*4b60*/  MUFU.SIN R4, R24 ;  /* 0x0000001800047308 */ /* 0x010e300000000400 */
        /* <DEDUP_REMOVED lines=9> */
.L_x_3983:
[----:B------:R-:W-:-:S04]  /*4c00*/  FADD.FTZ R3, R24, -R24 ;  /* 0x8000001818037221 */ /* 0x000fc80000010000 */
[----:B------:R-:W-:Y:S01]  /*4c10*/  IMAD.MOV.U32 R16, RZ, RZ, R3 ;  /* 0x000000ffff107224 */ /* 0x000fe200078e0003 */
[----:B------:R-:W-:Y:S06]  /*4c20*/  BRA `(.L_x_3985) ;  /* 0x0000000000307947 */ /* 0x000fec0003800000 */
.L_x_3982:
[----:B------:R-:W-:-:S13]  /*4c30*/  LOP3.LUT P1, RZ, R3, 0x7fffff, RZ, 0xc0, !PT ;  /* 0x007fffff03ff7812 */ /* 0x000fda000782c0ff */
[C---:B0-2-4-:R-:W-:Y:S01]  /*4c40*/  @P1 FMUL.FTZ R5, R24.reuse, R3 ;  /* 0x0000000318051220 */ /* 0x055fe20000410000 */
        /* <DEDUP_REMOVED lines=10> */
.L_x_3985:
[----:B------:R-:W-:Y:S05]  /*4cf0*/  BSYNC.RECONVERGENT B1 ;  /* 0x0000000000017941 */ /* 0x000fea0003800200 */
.L_x_3981:
[----:B------:R-:W-:-:S07]  /*4d00*/  FADD.FTZ R17, -R3, -RZ ;  /* 0x800000ff03117221 */ /* 0x000fce0000010100 */
.L_x_3980:
[----:B------:R-:W-:Y:S05]  /*4d10*/  BSYNC.RECONVERGENT B0 ;  /* 0x0000000000007941 */ /* 0x000fea0003800200 */
.L_x_3979:
[----:B------:R-:W-:Y:S01]  /*4d20*/  VIADD R3, R27, 0x100 ;  /* 0x000001001b037836 */ /* 0x000fe20000000000 */
[----:B------:R-:W-:Y:S01]  /*4d30*/  BSSY.RECONVERGENT B0, `(.L_x_3986) ;  /* 0x0000053000007945 */ /* 0x000fe20003800200 */
[----:B0-2---:R-:W-:-:S03]  /*4d40*/  CS2R R24, SRZ ;  /* 0x0000000000187805 */ /* 0x005fc6000001ff00 */
[----:B------:R-:W-:-:S13]  /*4d50*/  ISETP.GE.AND P1, PT, R3, R26, PT ;  /* 0x0000001a0300720c */ /* 0x000fda0003f26270 */
[----:B------:R-:W-:Y:S05]  /*4d60*/  @P1 BRA `(.L_x_3987) ;  /* 0x00000004003c1947 */ /* 0x000fea0003800000 */
[----:B------:R-:W-:Y:S01]  /*4d70*/  FADD.FTZ R3, -R23, -RZ ;  /* 0x800000ff17037221 */ /* 0x000fe20000010100 */
[----:B------:R-:W-:Y:S04]  /*4d80*/  BSSY.RECONVERGENT B1, `(.L_x_3988) ;  /* 0x000004c000017945 */ /* 0x000fe80003800200 */
        /* <DEDUP_REMOVED lines=48> */
.L_x_3991:
        /* <DEDUP_REMOVED lines=12> */
.L_x_3990:
[----:B------:R-:W-:-:S04]  /*5150*/  FADD.FTZ R3, R22, -R22 ;  /* 0x8000001616037221 */ /* 0x000fc80000010000 */
[----:B------:R-:W-:Y:S01]  /*5160*/  IMAD.MOV.U32 R24, RZ, RZ, R3 ;  /* 0x000000ffff187224 */ /* 0x000fe200078e0003 */
[----:B------:R-:W-:Y:S06]  /*5170*/  BRA `(.L_x_3992) ;  /* 0x0000000000307947 */ /* 0x000fec0003800000 */
.L_x_3989:
[----:B------:R-:W-:-:S13]  /*5180*/  LOP3.LUT P1, RZ, R3, 0x7fffff, RZ, 0xc0, !PT ;  /* 0x007fffff03ff7812 */ /* 0x000fda000782c0ff */
[C---:B----4-:R-:W-:Y:S01]  /*5190*/  @P1 FMUL.FTZ R5, R22.reuse, R3 ;  /* 0x0000000316051220 */ /* 0x050fe20000410000 */
        /* <DEDUP_REMOVED lines=10> */
.L_x_3992:
[----:B------:R-:W-:Y:S05]  /*5240*/  BSYNC.RECONVERGENT B1 ;  /* 0x0000000000017941 */ /* 0x000fea0003800200 */
.L_x_3988:
[----:B------:R-:W-:-:S07]  /*5250*/  FADD.FTZ R25, -R3, -RZ ;  /* 0x800000ff03197221 */ /* 0x000fce0000010100 */
.L_x_3987:
[----:B------:R-:W-:Y:S05]  /*5260*/  BSYNC.RECONVERGENT B0 ;  /* 0x0000000000007941 */ /* 0x000fea0003800200 */
.L_x_3986:
[----:B------:R-:W-:Y:S01]  /*5270*/  VIADD R3, R27, 0x180 ;  /* 0x000001801b037836 */ /* 0x000fe20000000000 */
[----:B------:R-:W-:Y:S01]  /*5280*/  BSSY.RECONVERGENT B0, `(.L_x_3993) ;  /* 0x0000053000007945 */ /* 0x000fe20003800200 */
[----:B------:R-:W-:-:S03]  /*5290*/  CS2R R22, SRZ ;  /* 0x0000000000167805 */ /* 0x000fc6000001ff00 */
        /* <DEDUP_REMOVED lines=52> */
.L_x_3998:
        /* <DEDUP_REMOVED lines=12> */
.L_x_3997:
[----:B------:R-:W-:-:S04]  /*56a0*/  FADD.FTZ R3, R18, -R18 ;  /* 0x8000001212037221 */ /* 0x000fc80000010000 */
[----:B------:R-:W-:Y:S01]  /*56b0*/  IMAD.MOV.U32 R22, RZ, RZ, R3 ;  /* 0x000000ffff167224 */ /* 0x000fe200078e0003 */
[----:B------:R-:W-:Y:S06]  /*56c0*/  BRA `(.L_x_3999) ;  /* 0x0000000000307947 */ /* 0x000fec0003800000 */
.L_x_3996:
        /* <DEDUP_REMOVED lines=12> */
.L_x_3999:
[----:B------:R-:W-:Y:S05]  /*5790*/  BSYNC.RECONVERGENT B1 ;  /* 0x0000000000017941 */ /* 0x000fea0003800200 */
.L_x_3995:
[----:B------:R-:W-:-:S07]  /*57a0*/  FADD.FTZ R23, -R3, -RZ ;  /* 0x800000ff03177221 */ /* 0x000fce0000010100 */
.L_x_3994:
[----:B------:R-:W-:Y:S05]  /*57b0*/  BSYNC.RECONVERGENT B0 ;  /* 0x0000000000007941 */ /* 0x000fea0003800200 */
.L_x_3993:
[----:B------:R-:W0:Y:S01]  /*57c0*/  LDC.U8 R18, c[0x0][0x3a4] ;  /* 0x0000e900ff127b82 */ /* 0x000e220000000000 */
[----:B------:R-:W-:Y:S04]  /*57d0*/  BSSY.RECONVERGENT B6, `(.L_x_4000) ;  /* 0x0000101000067945 */ /* 0x000fe80003800200 */
[----:B------:R-:W-:Y:S05]  /*57e0*/  @P0 BRA `(.L_x_4001) ;  /* 0x0000000c00fc0947 */ /* 0x000fea0003800000 */
[----:B------:R-:W1:Y:S01]  /*57f0*/  LDCU UR4, c[0x0][0x3a8] ;  /* 0x00007500ff0477ac */ /* 0x000e620008000800 */
[----:B------:R-:W2:Y:S01]  /*5800*/  LDC.64 R8, c[0x0][0x388] ;  /* 0x0000e200ff087b82 */ /* 0x000ea20000000a00 */
[----:B------:R-:W-:Y:S01]  /*5810*/  IMAD R0, R2, 0x200, R27 ;  /* 0x0000020002007824 */ /* 0x000fe200078e021b */
[----:B0---4-:R-:W-:-:S03]  /*5820*/  PRMT R4, R18, 0x9910, RZ ;  /* 0x0000991012047816 */ /* 0x011fc600000000ff */
        /* <DEDUP_REMOVED lines=18> */
.L_x_4005:
[----:B------:R-:W0:Y:S01]  /*5950*/  F2I.S64.TRUNC R6, R6 ;  /* 0x0000000600067311 */ /* 0x000e22000020d900 */
[----:B------:R-:W-:Y:S02]  /*5960*/  IMAD.MOV.U32 R27, RZ, RZ, R29 ;  /* 0x000000ffff1b7224 */ /* 0x000fe400078e001d */
[----:B0-----:R-:W-:-:S05]  /*5970*/  IMAD.MOV.U32 R3, RZ, RZ, R6 ;  /* 0x000000ffff037224 */ /* 0x001fca00078e0006 */
[----:B------:R1:W-:Y:S01]  /*5980*/  STG.E.U8 desc[UR36][R8.64], R3 ;  /* 0x0000000308007986 */ /* 0x0003e2000c101124 */
[----:B------:R-:W-:Y:S05]  /*5990*/  BRA `(.L_x_4001) ;  /* 0x0000000c00907947 */ /* 0x000fea0003800000 */
.L_x_4004:
        /* <DEDUP_REMOVED lines=10> */
.L_x_4008:
[----:B------:R-:W0:Y:S01]  /*5a40*/  F2I.FTZ.TRUNC.NTZ R3, R6 ;  /* 0x0000000600037305 */ /* 0x000e22000021f100 */
[----:B------:R-:W-:Y:S01]  /*5a50*/  IMAD.MOV.U32 R27, RZ, RZ, R29 ;  /* 0x000000ffff1b7224 */ /* 0x000fe200078e001d */
[----:B0-----:R0:W-:Y:S01]  /*5a60*/  STG.E desc[UR36][R8.64], R3 ;  /* 0x0000000308007986 */ /* 0x0011e2000c101924 */
[----:B------:R-:W-:Y:S05]  /*5a70*/  BRA `(.L_x_4001) ;  /* 0x0000000c00587947 */ /* 0x000fea0003800000 */
.L_x_4007:
[----:B------:R-:W0:Y:S01]  /*5a80*/  F2I.FTZ.TRUNC.NTZ R3, R6 ;  /* 0x0000000600037305 */ /* 0x000e22000021f100 */
[----:B------:R-:W-:Y:S01]  /*5a90*/  IMAD.MOV.U32 R27, RZ, RZ, R29 ;  /* 0x000000ffff1b7224 */ /* 0x000fe200078e001d */
[----:B0-----:R3:W-:Y:S01]  /*5aa0*/  STG.E.U16 desc[UR36][R8.64], R3 ;  /* 0x0000000308007986 */ /* 0x0017e2000c101524 */
[----:B------:R-:W-:Y:S05]  /*5ab0*/  BRA `(.L_x_4001) ;  /* 0x0000000c00487947 */ /* 0x000fea0003800000 */
.L_x_4003:
        /* <DEDUP_REMOVED lines=9> */
.L_x_4010:
[----:B------:R-:W-:Y:S01]  /*5b50*/  F2FP.F16.F32.PACK_AB R6, RZ, R6 ;  /* 0x00000006ff06723e */ /* 0x000fe200000000ff */
[----:B------:R-:W-:-:S04]  /*5b60*/  IMAD.MOV.U32 R27, RZ, RZ, R29 ;  /* 0x000000ffff1b7224 */ /* 0x000fc800078e001d */
[----:B------:R0:W-:Y:S01]  /*5b70*/  STG.E.U16 desc[UR36][R8.64], R6 ;  /* 0x0000000608007986 */ /* 0x0001e2000c101524 */
[----:B------:R-:W-:Y:S05]  /*5b80*/  BRA `(.L_x_4001) ;  /* 0x0000000c00147947 */ /* 0x000fea0003800000 */
.L_x_4009:
[----:B------:R-:W-:-:S13]  /*5b90*/  ISETP.NE.AND P0, PT, R0, 0x7, PT ;  /* 0x000000070000780c */ /* 0x000fda0003f05270 */
[----:B------:R-:W-:Y:S05]  /*5ba0*/  @!P0 BRA `(.L_x_4011) ;  /* 0x00000000002c8947 */ /* 0x000fea0003800000 */
[----:B------:R-:W-:-:S13]  /*5bb0*/  ISETP.NE.AND P0, PT, R0, 0x8, PT ;  /* 0x000000080000780c */ /* 0x000fda0003f05270 */
[----:B------:R-:W-:Y:S05]  /*5bc0*/  @!P0 BRA `(.L_x_4012) ;  /* 0x0000000000148947 */ /* 0x000fea0003800000 */
[----:B------:R-:W-:-:S13]  /*5bd0*/  ISETP.NE.AND P0, PT, R0, 0x9, PT ;  /* 0x000000090000780c */ /* 0x000fda0003f05270 */
[----:B------:R-:W-:Y:S05]  /*5be0*/  @P0 BRA `(.L_x_4006) ;  /* 0x0000000800580947 */ /* 0x000fea0003800000 */
[----:B------:R0:W-:Y:S01]  /*5bf0*/  STG.E.64 desc[UR36][R8.64], R6 ;  /* 0x0000000608007986 */ /* 0x0001e2000c101b24 */
[----:B------:R-:W-:Y:S01]  /*5c00*/  IMAD.MOV.U32 R27, RZ, RZ, R29 ;  /* 0x000000ffff1b7224 */ /* 0x000fe200078e001d */
[----:B------:R-:W-:Y:S06]  /*5c10*/  BRA `(.L_x_4001) ;  /* 0x0000000800f07947 */ /* 0x000fec0003800000 */
.L_x_4012:
[----:B------:R-:W-:Y:S01]  /*5c20*/  F2FP.F16.F32.PACK_AB R7, R7, R6 ;  /* 0x000000060707723e */ /* 0x000fe200000000ff */
[----:B------:R-:W-:-:S04]  /*5c30*/  IMAD.MOV.U32 R27, RZ, RZ, R29 ;  /* 0x000000ffff1b7224 */ /* 0x000fc800078e001d */
[----:B------:R0:W-:Y:S01]  /*5c40*/  STG.E desc[UR36][R8.64], R7 ;  /* 0x0000000708007986 */ /* 0x0001e2000c101924 */
[----:B------:R-:W-:Y:S05]  /*5c50*/  BRA `(.L_x_4001) ;  /* 0x0000000800e07947 */ /* 0x000fea0003800000 */
.L_x_4011:
[----:B------:R-:W-:Y:S01]  /*5c60*/  FMUL.FTZ R4, R6, 1 ;  /* 0x3f80000006047820 */ /* 0x000fe20000410000 */
[----:B------:R-:W-:-:S05]  /*5c70*/  IMAD.MOV.U32 R27, RZ, RZ, R29 ;  /* 0x000000ffff1b7224 */ /* 0x000fca00078e001d */
[----:B------:R-:W0:Y:S02]  /*5c80*/  F2F.F64.F32 R4, R4 ;  /* 0x0000000400047310 */ /* 0x000e240000201800 */
[----:B0-----:R0:W-:Y:S01]  /*5c90*/  STG.E.64 desc[UR36][R8.64], R4 ;  /* 0x0000000408007986 */ /* 0x0011e2000c101b24 */
[----:B------:R-:W-:Y:S05]  /*5ca0*/  BRA `(.L_x_4001) ;  /* 0x0000000800cc7947 */ /* 0x000fea0003800000 */
.L_x_4002:
        /* <DEDUP_REMOVED lines=9> */
[----:B------:R-:W-:Y:S01]  /*5d40*/  IMAD.MOV.U32 R27, RZ, RZ, R29 ;  /* 0x000000ffff1b7224 */ /* 0x000fe200078e001d */
[----:B------:R-:W-:-:S04]  /*5d50*/  FSETP.NEU.FTZ.AND P1, PT, R7, RZ, PT ;  /* 0x000000ff0700720b */ /* 0x000fc80003f3d000 */
[----:B------:R-:W-:-:S04]  /*5d60*/  PLOP3.LUT P0, PT, P0, P1, PT, 0xf8, 0x8f ;  /* 0x00000000008f781c */ /* 0x000fc80000703f70 */
[----:B------:R-:W-:-:S05]  /*5d70*/  SEL R3, RZ, 0x1, !P0 ;  /* 0x00000001ff037807 */ /* 0x000fca0004000000 */
[----:B------:R0:W-:Y:S01]  /*5d80*/  STG.E.U8 desc[UR36][R8.64], R3 ;  /* 0x0000000308007986 */ /* 0x0001e2000c101124 */
[----:B------:R-:W-:Y:S05]  /*5d90*/  BRA `(.L_x_4001) ;  /* 0x0000000800907947 */ /* 0x000fea0003800000 */
.L_x_4015:
[----:B------:R-:W-:Y:S01]  /*5da0*/  FMUL.FTZ R4, R6, 1 ;  /* 0x3f80000006047820 */ /* 0x000fe20000410000 */
[----:B------:R-:W-:Y:S01]  /*5db0*/  FMUL.FTZ R7, R7, 1 ;  /* 0x3f80000007077820 */ /* 0x000fe20000410000 */
[----:B------:R-:W-:-:S04]  /*5dc0*/  IMAD.MOV.U32 R27, RZ, RZ, R29 ;  /* 0x000000ffff1b7224 */ /* 0x000fc800078e001d */
        /* <DEDUP_REMOVED lines=8> */
.L_x_4014:
        /* <DEDUP_REMOVED lines=18> */
.L_x_4019:
[----:B------:R-:W-:Y:S05]  /*5f70*/  BSYNC.RECONVERGENT B0 ;  /* 0x0000000000007941 */ /* 0x000fea0003800200 */
.L_x_4018:
[----:B------:R-:W-:Y:S01]  /*5f80*/  LOP3.LUT R5, R0, 0x80, R5, 0xf8, !PT ;  /* 0x0000008000057812 */ /* 0x000fe200078ef805 */
[----:B------:R-:W-:-:S04]  /*5f90*/  IMAD.MOV.U32 R27, RZ, RZ, R29 ;  /* 0x000000ffff1b7224 */ /* 0x000fc800078e001d */
[----:B------:R0:W-:Y:S01]  /*5fa0*/  STG.E.U8 desc[UR36][R8.64], R5 ;  /* 0x0000000508007986 */ /* 0x0001e2000c101124 */
[----:B------:R-:W-:Y:S05]  /*5fb0*/  BRA `(.L_x_4001) ;  /* 0x0000000800087947 */ /* 0x000fea0003800000 */
.L_x_4017:
        /* <DEDUP_REMOVED lines=14> */
.L_x_4021:
[----:B------:R-:W-:Y:S05]  /*60a0*/  BSYNC.RECONVERGENT B0 ;  /* 0x0000000000007941 */ /* 0x000fea0003800200 */
.L_x_4020:
[----:B------:R-:W-:Y:S01]  /*60b0*/  LOP3.LUT R3, R0, 0x80, R5, 0xf8, !PT ;  /* 0x0000008000037812 */ /* 0x000fe200078ef805 */
[----:B------:R-:W-:-:S04]  /*60c0*/  IMAD.MOV.U32 R27, RZ, RZ, R29 ;  /* 0x000000ffff1b7224 */ /* 0x000fc800078e001d */
[----:B------:R0:W-:Y:S01]  /*60d0*/  STG.E.U8 desc[UR36][R8.64], R3 ;  /* 0x0000000308007986 */ /* 0x0001e2000c101124 */
[----:B------:R-:W-:Y:S05]  /*60e0*/  BRA `(.L_x_4001) ;  /* 0x0000000400bc7947 */ /* 0x000fea0003800000 */
.L_x_4016:
[----:B------:R-:W-:Y:S01]  /*60f0*/  F2FP.BF16.F32.PACK_AB R6, RZ, R6 ;  /* 0x00000006ff06723e */ /* 0x000fe200000010ff */
[----:B------:R-:W-:-:S04]  /*6100*/  IMAD.MOV.U32 R27, RZ, RZ, R29 ;  /* 0x000000ffff1b7224 */ /* 0x000fc800078e001d */
[----:B------:R0:W-:Y:S01]  /*6110*/  STG.E.U16 desc[UR36][R8.64], R6 ;  /* 0x0000000608007986 */ /* 0x0001e2000c101524 */
[----:B------:R-:W-:Y:S05]  /*6120*/  BRA `(.L_x_4001) ;  /* 0x0000000400ac7947 */ /* 0x000fea0003800000 */
.L_x_4013:
        /* <DEDUP_REMOVED lines=12> */
.L_x_4024:
[----:B------:R-:W-:Y:S01]  /*61f0*/  LOP3.LUT R0, R6, 0x7fffffff, RZ, 0xc0, !PT ;  /* 0x7fffffff06007812 */ /* 0x000fe200078ec0ff */
[----:B------:R-:W-:Y:S01]  /*6200*/  BSSY.RECONVERGENT B0, `(.L_x_4025) ;  /* 0x0000013000007945 */ /* 0x000fe20003800200 */
[----:B------:R-:W-:Y:S02]  /*6210*/  IMAD.MOV.U32 R4, RZ, RZ, 0x80 ;  /* 0x00000080ff047424 */ /* 0x000fe400078e00ff */
        /* <DEDUP_REMOVED lines=9> */
.L_x_4027:
[----:B------:R-:W-:-:S04]  /*62b0*/  SHF.R.U32.HI R0, RZ, 0x14, R6 ;  /* 0x00000014ff007819 */ /* 0x000fc80000011606 */
[----:B------:R-:W-:-:S04]  /*62c0*/  LOP3.LUT R3, R0, 0x1, RZ, 0xc0, !PT ;  /* 0x0000000100037812 */ /* 0x000fc800078ec0ff */
[----:B------:R-:W-:-:S04]  /*62d0*/  IADD3 R0, PT, PT, R6, 0x487ffff, R3 ;  /* 0x0487ffff06007810 */ /* 0x000fc80007ffe003 */
[----:B------:R-:W-:-:S04]  /*62e0*/  SHF.R.U32.HI R0, RZ, 0x14, R0 ;  /* 0x00000014ff007819 */ /* 0x000fc80000011600 */
[----:B------:R-:W-:-:S07]  /*62f0*/  LOP3.LUT R0, R0, 0xff, RZ, 0xc0, !PT ;  /* 0x000000ff00007812 */ /* 0x000fce00078ec0ff */
.L_x_4028:
[----:B------:R-:W-:-:S04]  /*6300*/  SHF.R.U32.HI R3, RZ, 0x18, R6 ;  /* 0x00000018ff037819 */ /* 0x000fc80000011606 */
[----:B------:R-:W-:-:S04]  /*6310*/  LOP3.LUT R0, R0, 0x80, R3, 0xf8, !PT ;  /* 0x0000008000007812 */ /* 0x000fc800078ef803 */
[----:B------:R-:W-:-:S07]  /*6320*/  PRMT R4, R0, 0x7610, R4 ;  /* 0x0000761000047816 */ /* 0x000fce0000000004 */
.L_x_4026:
[----:B------:R-:W-:Y:S05]  /*6330*/  BSYNC.RECONVERGENT B0 ;  /* 0x0000000000007941 */ /* 0x000fea0003800200 */
.L_x_4025:
[----:B------:R0:W-:Y:S01]  /*6340*/  STG.E.U8 desc[UR36][R8.64], R4 ;  /* 0x0000000408007986 */ /* 0x0001e2000c101124 */
[----:B------:R-:W-:Y:S01]  /*6350*/  IMAD.MOV.U32 R27, RZ, RZ, R29 ;  /* 0x000000ffff1b7224 */ /* 0x000fe200078e001d */
[----:B------:R-:W-:Y:S06]  /*6360*/  BRA `(.L_x_4001) ;  /* 0x00000004001c7947 */ /* 0x000fec0003800000 */
.L_x_4023:
        /* <DEDUP_REMOVED lines=12> */
.L_x_4031:
[----:B------:R-:W-:-:S04]  /*6430*/  SHF.R.U32.HI R0, RZ, 0x15, R6 ;  /* 0x00000015ff007819 */ /* 0x000fc80000011606 */
[----:B------:R-:W-:-:S04]  /*6440*/  LOP3.LUT R3, R0, 0x1, RZ, 0xc0, !PT ;  /* 0x0000000100037812 */ /* 0x000fc800078ec0ff */
[----:B------:R-:W-:-:S04]  /*6450*/  IADD3 R0, PT, PT, R6, 0x88fffff, R3 ;  /* 0x088fffff06007810 */ /* 0x000fc80007ffe003 */
[----:B------:R-:W-:-:S04]  /*6460*/  SHF.R.U32.HI R0, RZ, 0x15, R0 ;  /* 0x00000015ff007819 */ /* 0x000fc80000011600 */
[----:B------:R-:W-:-:S07]  /*6470*/  LOP3.LUT R0, R0, 0xff, RZ, 0xc0, !PT ;  /* 0x000000ff00007812 */ /* 0x000fce00078ec0ff */
.L_x_4032:
[----:B------:R-:W-:-:S04]  /*6480*/  SHF.R.U32.HI R3, RZ, 0x18, R6 ;  /* 0x00000018ff037819 */ /* 0x000fc80000011606 */
[----:B------:R-:W-:-:S04]  /*6490*/  LOP3.LUT R0, R0, 0x80, R3, 0xf8, !PT ;  /* 0x0000008000007812 */ /* 0x000fc800078ef803 */
[----:B------:R-:W-:-:S07]  /*64a0*/  PRMT R4, R0, 0x7610, R4 ;  /* 0x0000761000047816 */ /* 0x000fce0000000004 */
.L_x_4030:
[----:B------:R-:W-:Y:S05]  /*64b0*/  BSYNC.RECONVERGENT B0 ;  /* 0x0000000000007941 */ /* 0x000fea0003800200 */
.L_x_4029:
[----:B------:R0:W-:Y:S01]  /*64c0*/  STG.E.U8 desc[UR36][R8.64], R4 ;  /* 0x0000000408007986 */ /* 0x0001e2000c101124 */
[----:B------:R-:W-:Y:S01]  /*64d0*/  IMAD.MOV.U32 R27, RZ, RZ, R29 ;  /* 0x000000ffff1b7224 */ /* 0x000fe200078e001d */
[----:B------:R-:W-:Y:S06]  /*64e0*/  BRA `(.L_x_4001) ;  /* 0x0000000000bc7947 */ /* 0x000fec0003800000 */
.L_x_4022:
[----:B------:R-:W-:-:S13]  /*64f0*/  ISETP.NE.AND P0, PT, R0, 0x1c, PT ;  /* 0x0000001c0000780c */ /* 0x000fda0003f05270 */
[----:B------:R-:W-:Y:S05]  /*6500*/  @!P0 BRA `(.L_x_4033) ;  /* 0x0000000000a88947 */ /* 0x000fea0003800000 */
[----:B------:R-:W-:-:S13]  /*6510*/  ISETP.NE.AND P0, PT, R0, 0x1d, PT ;  /* 0x0000001d0000780c */ /* 0x000fda0003f05270 */
[----:B------:R-:W-:Y:S05]  /*6520*/  @!P0 BRA `(.L_x_4034) ;  /* 0x0000000000908947 */ /* 0x000fea0003800000 */
[----:B------:R-:W-:-:S13]  /*6530*/  ISETP.NE.AND P0, PT, R0, 0x2c, PT ;  /* 0x0000002c0000780c */ /* 0x000fda0003f05270 */
[----:B------:R-:W-:Y:S05]  /*6540*/  @!P0 BRA `(.L_x_4035) ;  /* 0x0000000000488947 */ /* 0x000fea0003800000 */
.L_x_4006:
        /* <DEDUP_REMOVED lines=16> */
.L_x_4036:
[----:B------:R-:W-:Y:S01]  /*6650*/  IMAD.MOV.U32 R27, RZ, RZ, R29 ;  /* 0x000000ffff1b7224 */ /* 0x000fe200078e001d */
[----:B------:R-:W-:Y:S06]  /*6660*/  BRA `(.L_x_4001) ;  /* 0x00000000005c7947 */ /* 0x000fec0003800000 */
.L_x_4035:
        /* <DEDUP_REMOVED lines=16> */
.L_x_4034:
[----:B------:R-:W0:Y:S01]  /*6770*/  F2I.U64.TRUNC R6, R6 ;  /* 0x0000000600067311 */ /* 0x000e22000020d800 */
[----:B------:R-:W-:Y:S01]  /*6780*/  IMAD.MOV.U32 R27, RZ, RZ, R29 ;  /* 0x000000ffff1b7224 */ /* 0x000fe200078e001d */
[----:B0-----:R0:W-:Y:S01]  /*6790*/  STG.E.64 desc[UR36][R8.64], R6 ;  /* 0x0000000608007986 */ /* 0x0011e2000c101b24 */
[----:B------:R-:W-:Y:S05]  /*67a0*/  BRA `(.L_x_4001) ;  /* 0x00000000000c7947 */ /* 0x000fea0003800000 */
.L_x_4033:
[----:B------:R-:W0:Y:S01]  /*67b0*/  F2I.FTZ.U32.TRUNC.NTZ R3, R6 ;  /* 0x0000000600037305 */ /* 0x000e22000021f000 */
[----:B------:R-:W-:Y:S01]  /*67c0*/  IMAD.MOV.U32 R27, RZ, RZ, R29 ;  /* 0x000000ffff1b7224 */ /* 0x000fe200078e001d */
[----:B0-----:R0:W-:Y:S06]  /*67d0*/  STG.E desc[UR36][R8.64], R3 ;  /* 0x0000000308007986 */ /* 0x0011ec000c101924 */
.L_x_4001:
[----:B------:R-:W-:Y:S05]  /*67e0*/  BSYNC.RECONVERGENT B6 ;  /* 0x0000000000067941 */ /* 0x000fea0003800200 */
.L_x_4000:
[----:B------:R-:W-:Y:S01]  /*67f0*/  ISETP.GE.AND P0, PT, R27, R26, PT ;  /* 0x0000001a1b00720c */ /* 0x000fe20003f06270 */
[----:B------:R-:W-:-:S12]  /*6800*/  BSSY.RECONVERGENT B6, `(.L_x_4037) ;  /* 0x00001d6000067945 */ /* 0x000fd80003800200 */
[----:B------:R-:W-:Y:S05]  /*6810*/  @P0 BRA `(.L_x_4038) ;  /* 0x0000001c00500947 */ /* 0x000fea0003800000 */
[----:B------:R-:W5:Y:S01]  /*6820*/  LDCU UR4, c[0x0][0x3a8] ;  /* 0x00007500ff0477ac */ /* 0x000f620008000800 */
[----:B0123--:R-:W0:Y:S01]  /*6830*/  LDC.64 R8, c[0x0][0x388] ;  /* 0x0000e200ff087b82 */ /* 0x00fe220000000a00 */
[----:B------:R-:W-:Y:S01]  /*6840*/  IMAD R0, R2, 0x200, R27 ;  /* 0x0000020002007824 */ /* 0x000fe200078e021b */
[----:B----4-:R-:W-:-:S03]  /*6850*/  PRMT R4, R18, 0x9910, RZ ;  /* 0x0000991012047816 */ /* 0x010fc600000000ff */
        /* <DEDUP_REMOVED lines=17> */
.L_x_4042:
[----:B------:R-:W0:Y:S02]  /*6970*/  F2I.S64.TRUNC R16, R16 ;  /* 0x0000001000107311 */ /* 0x000e24000020d900 */
[----:B0-----:R-:W-:-:S05]  /*6980*/  IMAD.MOV.U32 R3, RZ, RZ, R16 ;  /* 0x000000ffff037224 */ /* 0x001fca00078e0010 */
[----:B------:R0:W-:Y:S01]  /*6990*/  STG.E.U8 desc[UR36][R8.64], R3 ;  /* 0x0000000308007986 */ /* 0x0001e2000c101124 */
[----:B------:R-:W-:Y:S05]  /*69a0*/  BRA `(.L_x_4044) ;  /* 0x0000000c003c7947 */ /* 0x000fea0003800000 */
.L_x_4041:
        /* <DEDUP_REMOVED lines=9> */
.L_x_4046:
[----:B------:R-:W0:Y:S02]  /*6a40*/  F2I.FTZ.TRUNC.NTZ R3, R16 ;  /* 0x0000001000037305 */ /* 0x000e24000021f100 */
[----:B0-----:R0:W-:Y:S01]  /*6a50*/  STG.E desc[UR36][R8.64], R3 ;  /* 0x0000000308007986 */ /* 0x0011e2000c101924 */
[----:B------:R-:W-:Y:S05]  /*6a60*/  BRA `(.L_x_4044) ;  /* 0x0000000c000c7947 */ /* 0x000fea0003800000 */
.L_x_4045:
[----:B------:R-:W0:Y:S02]  /*6a70*/  F2I.FTZ.TRUNC.NTZ R3, R16 ;  /* 0x0000001000037305 */ /* 0x000e24000021f100 */
[----:B0-----:R0:W-:Y:S01]  /*6a80*/  STG.E.U16 desc[UR36][R8.64], R3 ;  /* 0x0000000308007986 */ /* 0x0011e2000c101524 */
[----:B------:R-:W-:Y:S05]  /*6a90*/  BRA `(.L_x_4044) ;  /* 0x0000000c00007947 */ /* 0x000fea0003800000 */
.L_x_4040:
        /* <DEDUP_REMOVED lines=8> */
.L_x_4048:
[----:B------:R-:W-:-:S05]  /*6b20*/  F2FP.F16.F32.PACK_AB R16, RZ, R16 ;  /* 0x00000010ff10723e */ /* 0x000fca00000000ff */
[----:B------:R0:W-:Y:S01]  /*6b30*/  STG.E.U16 desc[UR36][R8.64], R16 ;  /* 0x0000001008007986 */ /* 0x0001e2000c101524 */
[----:B------:R-:W-:Y:S05]  /*6b40*/  BRA `(.L_x_4044) ;  /* 0x0000000800d47947 */ /* 0x000fea0003800000 */
.L_x_4047:
[----:B------:R-:W-:-:S13]  /*6b50*/  ISETP.NE.AND P0, PT, R0, 0x7, PT ;  /* 0x000000070000780c */ /* 0x000fda0003f05270 */
[----:B------:R-:W-:Y:S05]  /*6b60*/  @!P0 BRA `(.L_x_4049) ;  /* 0x0000000000248947 */ /* 0x000fea0003800000 */
[----:B------:R-:W-:-:S13]  /*6b70*/  ISETP.NE.AND P0, PT, R0, 0x8, PT ;  /* 0x000000080000780c */ /* 0x000fda0003f05270 */
[----:B------:R-:W-:Y:S05]  /*6b80*/  @!P0 BRA `(.L_x_4050) ;  /* 0x0000000000108947 */ /* 0x000fea0003800000 */
[----:B------:R-:W-:-:S13]  /*6b90*/  ISETP.NE.AND P0, PT, R0, 0x9, PT ;  /* 0x000000090000780c */ /* 0x000fda0003f05270 */
[----:B------:R-:W-:Y:S05]  /*6ba0*/  @P0 BRA `(.L_x_4043) ;  /* 0x0000000400e40947 */ /* 0x000fea0003800000 */
[----:B------:R0:W-:Y:S01]  /*6bb0*/  STG.E.64 desc[UR36][R8.64], R16 ;  /* 0x0000001008007986 */ /* 0x0001e2000c101b24 */
[----:B------:R-:W-:Y:S05]  /*6bc0*/  BRA `(.L_x_4044) ;  /* 0x0000000800b47947 */ /* 0x000fea0003800000 */
.L_x_4050:
[----:B------:R-:W-:-:S05]  /*6bd0*/  F2FP.F16.F32.PACK_AB R17, R17, R16 ;  /* 0x000000101111723e */ /* 0x000fca00000000ff */
[----:B------:R0:W-:Y:S01]  /*6be0*/  STG.E desc[UR36][R8.64], R17 ;  /* 0x0000001108007986 */ /* 0x0001e2000c101924 */
[----:B------:R-:W-:Y:S05]  /*6bf0*/  BRA `(.L_x_4044) ;  /* 0x0000000800a87947 */ /* 0x000fea0003800000 */
.L_x_4049:
[----:B------:R-:W-:-:S06]  /*6c00*/  FMUL.FTZ R4, R16, 1 ;  /* 0x3f80000010047820 */ /* 0x000fcc0000410000 */
[----:B------:R-:W0:Y:S02]  /*6c10*/  F2F.F64.F32 R4, R4 ;  /* 0x0000000400047310 */ /* 0x000e240000201800 */
[----:B0-----:R0:W-:Y:S01]  /*6c20*/  STG.E.64 desc[UR36][R8.64], R4 ;  /* 0x0000000408007986 */ /* 0x0011e2000c101b24 */
[----:B------:R-:W-:Y:S05]  /*6c30*/  BRA `(.L_x_4044) ;  /* 0x0000000800987947 */ /* 0x000fea0003800000 */
.L_x_4039:
        /* <DEDUP_REMOVED lines=13> */
.L_x_4054:
        /* <DEDUP_REMOVED lines=16> */
.L_x_4057:
[----:B------:R-:W-:-:S04]  /*6e10*/  SHF.R.U32.HI R16, RZ, 0x18, R16 ;  /* 0x00000018ff107819 */ /* 0x000fc80000011610 */
[----:B------:R-:W-:-:S04]  /*6e20*/  LOP3.LUT R3, R3, 0x80, R16, 0xf8, !PT ;  /* 0x0000008003037812 */ /* 0x000fc800078ef810 */
[----:B------:R-:W-:-:S07]  /*6e30*/  PRMT R4, R3, 0x7610, R4 ;  /* 0x0000761003047816 */ /* 0x000fce0000000004 */
.L_x_4056:
[----:B------:R-:W-:Y:S05]  /*6e40*/  BSYNC.RECONVERGENT B0 ;  /* 0x0000000000007941 */ /* 0x000fea0003800200 */
.L_x_4055:
[----:B------:R0:W-:Y:S01]  /*6e50*/  STG.E.U8 desc[UR36][R8.64], R4 ;  /* 0x0000000408007986 */ /* 0x0001e2000c101124 */
[----:B------:R-:W-:Y:S05]  /*6e60*/  BRA `(.L_x_4044) ;  /* 0x00000008000c7947 */ /* 0x000fea0003800000 */
.L_x_4053:
        /* <DEDUP_REMOVED lines=16> */
.L_x_4060:
[----:B------:R-:W-:-:S04]  /*6f70*/  SHF.R.U32.HI R16, RZ, 0x18, R16 ;  /* 0x00000018ff107819 */ /* 0x000fc80000011610 */
[----:B------:R-:W-:-:S04]  /*6f80*/  LOP3.LUT R3, R3, 0x80, R16, 0xf8, !PT ;  /* 0x0000008003037812 */ /* 0x000fc800078ef810 */
[----:B------:R-:W-:-:S07]  /*6f90*/  PRMT R4, R3, 0x7610, R4 ;  /* 0x0000761003047816 */ /* 0x000fce0000000004 */
.L_x_4059:
[----:B------:R-:W-:Y:S05]  /*6fa0*/  BSYNC.RECONVERGENT B0 ;  /* 0x0000000000007941 */ /* 0x000fea0003800200 */
.L_x_4058:
[----:B------:R0:W-:Y:S01]  /*6fb0*/  STG.E.U8 desc[UR36][R8.64], R4 ;  /* 0x0000000408007986 */ /* 0x0001e2000c101124 */
[----:B------:R-:W-:Y:S05]  /*6fc0*/  BRA `(.L_x_4044) ;  /* 0x0000000400b47947 */ /* 0x000fea0003800000 */
.L_x_4052:
        /* <DEDUP_REMOVED lines=21> */
.L_x_4062:
[----:B------:R-:W0:Y:S02]  /*7120*/  F2I.U64.TRUNC R16, R16 ;  /* 0x0000001000107311 */ /* 0x000e24000020d800 */
[----:B0-----:R0:W-:Y:S01]  /*7130*/  STG.E.64 desc[UR36][R8.64], R16 ;  /* 0x0000001008007986 */ /* 0x0011e2000c101b24 */
[----:B------:R-:W-:Y:S05]  /*7140*/  BRA `(.L_x_4044) ;  /* 0x0000000400547947 */ /* 0x000fea0003800000 */
.L_x_4061:
[----:B------:R-:W0:Y:S02]  /*7150*/  F2I.FTZ.U32.TRUNC.NTZ R3, R16 ;  /* 0x0000001000037305 */ /* 0x000e24000021f000 */
[----:B0-----:R0:W-:Y:S01]  /*7160*/  STG.E desc[UR36][R8.64], R3 ;  /* 0x0000000308007986 */ /* 0x0011e2000c101924 */
[----:B------:R-:W-:Y:S05]  /*7170*/  BRA `(.L_x_4044) ;  /* 0x0000000400487947 */ /* 0x000fea0003800000 */
.L_x_4051:
[----:B------:R-:W-:-:S13]  /*7180*/  ISETP.GT.AND P0, PT, R0, 0xe, PT ;  /* 0x0000000e0000780c */ /* 0x000fda0003f04270 */
[----:B------:R-:W-:Y:S05]  /*7190*/  @P0 BRA `(.L_x_4063) ;  /* 0x0000000000500947 */ /* 0x000fea0003800000 */
[----:B------:R-:W-:-:S13]  /*71a0*/  ISETP.NE.AND P0, PT, R0, 0xa, PT ;  /* 0x0000000a0000780c */ /* 0x000fda0003f05270 */
[----:B------:R-:W-:Y:S05]  /*71b0*/  @!P0 BRA `(.L_x_4064) ;  /* 0x0000000000208947 */ /* 0x000fea0003800000 */
[----:B------:R-:W-:-:S13]  /*71c0*/  ISETP.NE.AND P0, PT, R0, 0xb, PT ;  /* 0x0000000b0000780c */ /* 0x000fda0003f05270 */
[----:B------:R-:W-:Y:S05]  /*71d0*/  @P0 BRA `(.L_x_4043) ;  /* 0x0000000000580947 */ /* 0x000fea0003800000 */
[----:B------:R-:W-:Y:S02]  /*71e0*/  FSETP.NEU.FTZ.AND P0, PT, R16, RZ, PT ;  /* 0x000000ff1000720b */ /* 0x000fe40003f1d000 */
[----:B------:R-:W-:-:S04]  /*71f0*/  FSETP.NEU.FTZ.AND P1, PT, R17, RZ, PT ;  /* 0x000000ff1100720b */ /* 0x000fc80003f3d000 */
[----:B------:R-:W-:-:S04]  /*7200*/  PLOP3.LUT P0, PT, P0, P1, PT, 0xf8, 0x8f ;  /* 0x00000000008f781c */ /* 0x000fc80000703f70 */
[----:B------:R-:W-:-:S05]  /*7210*/  SEL R3, RZ, 0x1, !P0 ;  /* 0x00000001ff037807 */ /* 0x000fca0004000000 */
[----:B------:R1:W-:Y:S01]  /*7220*/  STG.E.U8 desc[UR36][R8.64], R3 ;  /* 0x0000000308007986 */ /* 0x0003e2000c101124 */
[----:B------:R-:W-:Y:S05]  /*7230*/  BRA `(.L_x_4044) ;  /* 0x0000000400187947 */ /* 0x000fea0003800000 */
.L_x_4064:
[----:B------:R-:W-:Y:S01]  /*7240*/  FMUL.FTZ R4, R16, 1 ;  /* 0x3f80000010047820 */ /* 0x000fe20000410000 */
[----:B------:R-:W-:-:S05]  /*7250*/  FMUL.FTZ R6, R17, 1 ;  /* 0x3f80000011067820 */ /* 0x000fca0000410000 */
        /* <DEDUP_REMOVED lines=8> */
.L_x_4063:
[----:B------:R-:W-:-:S13]  /*72e0*/  ISETP.NE.AND P0, PT, R0, 0xf, PT ;  /* 0x0000000f0000780c */ /* 0x000fda0003f05270 */
[----:B------:R-:W-:Y:S05]  /*72f0*/  @!P0 BRA `(.L_x_4065) ;  /* 0x0000000000e08947 */ /* 0x000fea0003800000 */
[----:B------:R-:W-:-:S13]  /*7300*/  ISETP.NE.AND P0, PT, R0, 0x17, PT ;  /* 0x000000170000780c */ /* 0x000fda0003f05270 */
[----:B------:R-:W-:Y:S05]  /*7310*/  @!P0 BRA `(.L_x_4066) ;  /* 0x00000000008c8947 */ /* 0x000fea0003800000 */
[----:B------:R-:W-:-:S13]  /*7320*/  ISETP.NE.AND P0, PT, R0, 0x18, PT ;  /* 0x000000180000780c */ /* 0x000fda0003f05270 */
[----:B------:R-:W-:Y:S05]  /*7330*/  @!P0 BRA `(.L_x_4067) ;  /* 0x0000000000448947 */ /* 0x000fea0003800000 */
.L_x_4043:
        /* <DEDUP_REMOVED lines=16> */
.L_x_4068:
[----:B------:R-:W-:Y:S05]  /*7440*/  BRA `(.L_x_4044) ;  /* 0x0000000000947947 */ /* 0x000fea0003800000 */
.L_x_4067:
        /* <DEDUP_REMOVED lines=12> */
.L_x_4070:
[----:B------:R-:W-:Y:S05]  /*7510*/  BSYNC.RECONVERGENT B0 ;  /* 0x0000000000007941 */ /* 0x000fea0003800200 */
.L_x_4069:
[----:B------:R-:W-:-:S05]  /*7520*/  LOP3.LUT R3, R0, 0x80, R5, 0xf8, !PT ;  /* 0x0000008000037812 */ /* 0x000fca00078ef805 */
[----:B------:R3:W-:Y:S01]  /*7530*/  STG.E.U8 desc[UR36][R8.64], R3 ;  /* 0x0000000308007986 */ /* 0x0007e2000c101124 */
[----:B------:R-:W-:Y:S05]  /*7540*/  BRA `(.L_x_4044) ;  /* 0x0000000000547947 */ /* 0x000fea0003800000 */
.L_x_4066:
        /* <DEDUP_REMOVED lines=11> */
.L_x_4072:
[----:B------:R-:W-:Y:S01]  /*7600*/  IMAD.MOV.U32 R0, RZ, RZ, 0x7f ;  /* 0x0000007fff007424 */ /* 0x000fe200078e00ff */
[----:B------:R-:W-:-:S04]  /*7610*/  ISETP.GT.U32.AND P0, PT, R4, 0x7f800000, PT ;  /* 0x7f8000000400780c */ /* 0x000fc80003f04070 */
[----:B------:R-:W-:-:S09]  /*7620*/  SEL R0, R0, 0x7c, P0 ;  /* 0x0000007c00007807 */ /* 0x000fd20000000000 */
.L_x_4073:
[----:B------:R-:W-:Y:S05]  /*7630*/  BSYNC.RECONVERGENT B0 ;  /* 0x0000000000007941 */ /* 0x000fea0003800200 */
.L_x_4071:
[----:B------:R-:W-:-:S04]  /*7640*/  SHF.R.U32.HI R3, RZ, 0x18, R16 ;  /* 0x00000018ff037819 */ /* 0x000fc80000011610 */
[----:B------:R-:W-:-:S05]  /*7650*/  LOP3.LUT R3, R0, 0x80, R3, 0xf8, !PT ;  /* 0x0000008000037812 */ /* 0x000fca00078ef803 */
[----:B------:R2:W-:Y:S01]  /*7660*/  STG.E.U8 desc[UR36][R8.64], R3 ;  /* 0x0000000308007986 */ /* 0x0005e2000c101124 */
[----:B------:R-:W-:Y:S05]  /*7670*/  BRA `(.L_x_4044) ;  /* 0x0000000000087947 */ /* 0x000fea0003800000 */
.L_x_4065:
[----:B------:R-:W-:-:S05]  /*7680*/  F2FP.BF16.F32.PACK_AB R16, RZ, R16 ;  /* 0x00000010ff10723e */ /* 0x000fca00000010ff */
[----:B------:R4:W-:Y:S02]  /*7690*/  STG.E.U16 desc[UR36][R8.64], R16 ;  /* 0x0000001008007986 */ /* 0x0009e4000c101524 */
.L_x_4044:
        /* <DEDUP_REMOVED lines=24> */
.L_x_4077:
[----:B------:R-:W0:Y:S02]  /*7820*/  F2I.S64.TRUNC R24, R24 ;  /* 0x0000001800187311 */ /* 0x000e24000020d900 */
[----:B0-----:R-:W-:-:S05]  /*7830*/  IMAD.MOV.U32 R3, RZ, RZ, R24 ;  /* 0x000000ffff037224 */ /* 0x001fca00078e0018 */
[----:B------:R4:W-:Y:S01]  /*7840*/  STG.E.U8 desc[UR36][R8.64], R3 ;  /* 0x0000000308007986 */ /* 0x0009e2000c101124 */
[----:B------:R-:W-:Y:S05]  /*7850*/  BRA `(.L_x_4079) ;  /* 0x0000000c003c7947 */ /* 0x000fea0003800000 */
.L_x_4076:
        /* <DEDUP_REMOVED lines=9> */
.L_x_4081:
[----:B------:R-:W0:Y:S02]  /*78f0*/  F2I.FTZ.TRUNC.NTZ R3, R24 ;  /* 0x0000001800037305 */ /* 0x000e24000021f100 */
[----:B0-----:R2:W-:Y:S01]  /*7900*/  STG.E desc[UR36][R8.64], R3 ;  /* 0x0000000308007986 */ /* 0x0015e2000c101924 */
[----:B------:R-:W-:Y:S05]  /*7910*/  BRA `(.L_x_4079) ;  /* 0x0000000c000c7947 */ /* 0x000fea0003800000 */
.L_x_4080:
[----:B------:R-:W0:Y:S02]  /*7920*/  F2I.FTZ.TRUNC.NTZ R3, R24 ;  /* 0x0000001800037305 */ /* 0x000e24000021f100 */
[----:B0-----:R0:W-:Y:S01]  /*7930*/  STG.E.U16 desc[UR36][R8.64], R3 ;  /* 0x0000000308007986 */ /* 0x0011e2000c101524 */
[----:B------:R-:W-:Y:S05]  /*7940*/  BRA `(.L_x_4079) ;  /* 0x0000000c00007947 */ /* 0x000fea0003800000 */
.L_x_4075:
        /* <DEDUP_REMOVED lines=8> */
.L_x_4083:
[----:B------:R-:W-:-:S05]  /*79d0*/  F2FP.F16.F32.PACK_AB R24, RZ, R24 ;  /* 0x00000018ff18723e */ /* 0x000fca00000000ff */
[----:B------:R0:W-:Y:S01]  /*79e0*/  STG.E.U16 desc[UR36][R8.64], R24 ;  /* 0x0000001808007986 */ /* 0x0001e2000c101524 */
[----:B------:R-:W-:Y:S05]  /*79f0*/  BRA `(.L_x_4079) ;  /* 0x0000000800d47947 */ /* 0x000fea0003800000 */
.L_x_4082:
        /* <DEDUP_REMOVED lines=8> */
.L_x_4085:
[----:B------:R-:W-:-:S05]  /*7a80*/  F2FP.F16.F32.PACK_AB R25, R25, R24 ;  /* 0x000000181919723e */ /* 0x000fca00000000ff */
[----:B------:R0:W-:Y:S01]  /*7a90*/  STG.E desc[UR36][R8.64], R25 ;  /* 0x0000001908007986 */ /* 0x0001e2000c101924 */
[----:B------:R-:W-:Y:S05]  /*7aa0*/  BRA `(.L_x_4079) ;  /* 0x0000000800a87947 */ /* 0x000fea0003800000 */
.L_x_4084:
[----:B------:R-:W-:-:S06]  /*7ab0*/  FMUL.FTZ R4, R24, 1 ;  /* 0x3f80000018047820 */ /* 0x000fcc0000410000 */
[----:B------:R-:W0:Y:S02]  /*7ac0*/  F2F.F64.F32 R4, R4 ;  /* 0x0000000400047310 */ /* 0x000e240000201800 */
[----:B0-----:R0:W-:Y:S01]  /*7ad0*/  STG.E.64 desc[UR36][R8.64], R4 ;  /* 0x0000000408007986 */ /* 0x0011e2000c101b24 */
[----:B------:R-:W-:Y:S05]  /*7ae0*/  BRA `(.L_x_4079) ;  /* 0x0000000800987947 */ /* 0x000fea0003800000 */
.L_x_4074:
        /* <DEDUP_REMOVED lines=13> */
.L_x_4089:
        /* <DEDUP_REMOVED lines=16> */
.L_x_4092:
[----:B------:R-:W-:-:S04]  /*7cc0*/  SHF.R.U32.HI R24, RZ, 0x18, R24 ;  /* 0x00000018ff187819 */ /* 0x000fc80000011618 */
[----:B------:R-:W-:-:S04]  /*7cd0*/  LOP3.LUT R3, R3, 0x80, R24, 0xf8, !PT ;  /* 0x0000008003037812 */ /* 0x000fc800078ef818 */
[----:B------:R-:W-:-:S07]  /*7ce0*/  PRMT R4, R3, 0x7610, R4 ;  /* 0x0000761003047816 */ /* 0x000fce0000000004 */
.L_x_4091:
[----:B------:R-:W-:Y:S05]  /*7cf0*/  BSYNC.RECONVERGENT B0 ;  /* 0x0000000000007941 */ /* 0x000fea0003800200 */
.L_x_4090:
[----:B------:R0:W-:Y:S01]  /*7d00*/  STG.E.U8 desc[UR36][R8.64], R4 ;  /* 0x0000000408007986 */ /* 0x0001e2000c101124 */
[----:B------:R-:W-:Y:S05]  /*7d10*/  BRA `(.L_x_4079) ;  /* 0x00000008000c7947 */ /* 0x000fea0003800000 */
.L_x_4088:
        /* <DEDUP_REMOVED lines=16> */
.L_x_4095:
[----:B------:R-:W-:-:S04]  /*7e20*/  SHF.R.U32.HI R24, RZ, 0x18, R24 ;  /* 0x00000018ff187819 */ /* 0x000fc80000011618 */
[----:B------:R-:W-:-:S04]  /*7e30*/  LOP3.LUT R3, R3, 0x80, R24, 0xf8, !PT ;  /* 0x0000008003037812 */ /* 0x000fc800078ef818 */
[----:B------:R-:W-:-:S07]  /*7e40*/  PRMT R4, R3, 0x7610, R4 ;  /* 0x0000761003047816 */ /* 0x000fce0000000004 */
.L_x_4094:
[----:B------:R-:W-:Y:S05]  /*7e50*/  BSYNC.RECONVERGENT B0 ;  /* 0x0000000000007941 */ /* 0x000fea0003800200 */
.L_x_4093:
[----:B------:R0:W-:Y:S01]  /*7e60*/  STG.E.U8 desc[UR36][R8.64], R4 ;  /* 0x0000000408007986 */ /* 0x0001e2000c101124 */
[----:B------:R-:W-:Y:S05]  /*7e70*/  BRA `(.L_x_4079) ;  /* 0x0000000400b47947 */ /* 0x000fea0003800000 */
.L_x_4087:
        /* <DEDUP_REMOVED lines=21> */
.L_x_4097:
[----:B------:R-:W0:Y:S02]  /*7fd0*/  F2I.U64.TRUNC R24, R24 ;  /* 0x0000001800187311 */ /* 0x000e24000020d800 */
[----:B0-----:R0:W-:Y:S01]  /*7fe0*/  STG.E.64 desc[UR36][R8.64], R24 ;  /* 0x0000001808007986 */ /* 0x0011e2000c101b24 */
[----:B------:R-:W-:Y:S05]  /*7ff0*/  BRA `(.L_x_4079) ;  /* 0x0000000400547947 */ /* 0x000fea0003800000 */
.L_x_4096:
[----:B------:R-:W0:Y:S02]  /*8000*/  F2I.FTZ.U32.TRUNC.NTZ R3, R24 ;  /* 0x0000001800037305 */ /* 0x000e24000021f000 */
[----:B0-----:R0:W-:Y:S01]  /*8010*/  STG.E desc[UR36][R8.64], R3 ;  /* 0x0000000308007986 */ /* 0x0011e2000c101924 */
[----:B------:R-:W-:Y:S05]  /*8020*/  BRA `(.L_x_4079) ;  /* 0x0000000400487947 */ /* 0x000fea0003800000 */
.L_x_4086:
        /* <DEDUP_REMOVED lines=12> */
.L_x_4099:
        /* <DEDUP_REMOVED lines=10> */
.L_x_4098:
[----:B------:R-:W-:-:S13]  /*8190*/  ISETP.NE.AND P0, PT, R0, 0xf, PT ;  /* 0x0000000f0000780c */ /* 0x000fda0003f05270 */
[----:B------:R-:W-:Y:S05]  /*81a0*/  @!P0 BRA `(.L_x_4100) ;  /* 0x0000000000e08947 */ /* 0x000fea0003800000 */
[----:B------:R-:W-:-:S13]  /*81b0*/  ISETP.NE.AND P0, PT, R0, 0x17, PT ;  /* 0x000000170000780c */ /* 0x000fda0003f05270 */
[----:B------:R-:W-:Y:S05]  /*81c0*/  @!P0 BRA `(.L_x_4101) ;  /* 0x00000000008c8947 */ /* 0x000fea0003800000 */
[----:B------:R-:W-:-:S13]  /*81d0*/  ISETP.NE.AND P0, PT, R0, 0x18, PT ;  /* 0x000000180000780c */ /* 0x000fda0003f05270 */
[----:B------:R-:W-:Y:S05]  /*81e0*/  @!P0 BRA `(.L_x_4102) ;  /* 0x0000000000448947 */ /* 0x000fea0003800000 */
.L_x_4078:
        /* <DEDUP_REMOVED lines=16> */
.L_x_4103:
[----:B------:R-:W-:Y:S05]  /*82f0*/  BRA `(.L_x_4079) ;  /* 0x0000000000947947 */ /* 0x000fea0003800000 */
.L_x_4102:
        /* <DEDUP_REMOVED lines=12> */
.L_x_4105:
[----:B------:R-:W-:Y:S05]  /*83c0*/  BSYNC.RECONVERGENT B0 ;  /* 0x0000000000007941 */ /* 0x000fea0003800200 */
.L_x_4104:
[----:B------:R-:W-:-:S05]  /*83d0*/  LOP3.LUT R3, R0, 0x80, R5, 0xf8, !PT ;  /* 0x0000008000037812 */ /* 0x000fca00078ef805 */
[----:B------:R0:W-:Y:S01]  /*83e0*/  STG.E.U8 desc[UR36][R8.64], R3 ;  /* 0x0000000308007986 */ /* 0x0001e2000c101124 */
[----:B------:R-:W-:Y:S05]  /*83f0*/  BRA `(.L_x_4079) ;  /* 0x0000000000547947 */ /* 0x000fea0003800000 */
.L_x_4101:
        /* <DEDUP_REMOVED lines=11> */
.L_x_4107:
[----:B------:R-:W-:Y:S01]  /*84b0*/  IMAD.MOV.U32 R0, RZ, RZ, 0x7f ;  /* 0x0000007fff007424 */ /* 0x000fe200078e00ff */
[----:B------:R-:W-:-:S04]  /*84c0*/  ISETP.GT.U32.AND P0, PT, R4, 0x7f800000, PT ;  /* 0x7f8000000400780c */ /* 0x000fc80003f04070 */
[----:B------:R-:W-:-:S09]  /*84d0*/  SEL R0, R0, 0x7c, P0 ;  /* 0x0000007c00007807 */ /* 0x000fd20000000000 */
.L_x_4108:
[----:B------:R-:W-:Y:S05]  /*84e0*/  BSYNC.RECONVERGENT B0 ;  /* 0x0000000000007941 */ /* 0x000fea0003800200 */
.L_x_4106:
[----:B------:R-:W-:-:S04]  /*84f0*/  SHF.R.U32.HI R3, RZ, 0x18, R24 ;  /* 0x00000018ff037819 */ /* 0x000fc80000011618 */
[----:B------:R-:W-:-:S05]  /*8500*/  LOP3.LUT R3, R0, 0x80, R3, 0xf8, !PT ;  /* 0x0000008000037812 */ /* 0x000fca00078ef803 */
[----:B------:R0:W-:Y:S01]  /*8510*/  STG.E.U8 desc[UR36][R8.64], R3 ;  /* 0x0000000308007986 */ /* 0x0001e2000c101124 */
[----:B------:R-:W-:Y:S05]  /*8520*/  BRA `(.L_x_4079) ;  /* 0x0000000000087947 */ /* 0x000fea0003800000 */
.L_x_4100:
[----:B------:R-:W-:-:S05]  /*8530*/  F2FP.BF16.F32.PACK_AB R24, RZ, R24 ;  /* 0x00000018ff18723e */ /* 0x000fca00000010ff */
[----:B------:R0:W-:Y:S02]  /*8540*/  STG.E.U16 desc[UR36][R8.64], R24 ;  /* 0x0000001808007986 */ /* 0x0001e4000c101524 */
.L_x_4079:
[----:B------:R-:W-:-:S07]  /*8550*/  VIADD R27, R27, 0x80 ;  /* 0x000000801b1b7836 */ /* 0x000fce0000000000 */
.L_x_4038:
[----:B------:R-:W-:Y:S05]  /*8560*/  BSYNC.RECONVERGENT B6 ;  /* 0x0000000000067941 */ /* 0x000fea0003800200 */
.L_x_4037:
[----:B------:R-:W-:-:S13]  /*8570*/  ISETP.GE.AND P0, PT, R27, R26, PT ;  /* 0x0000001a1b00720c */ /* 0x000fda0003f06270 */
[----:B------:R-:W-:Y:S05]  /*8580*/  @P0 EXIT ;  /* 0x000000000000094d */ /* 0x000fea0003800000 */
[----:B0---4-:R-:W0:Y:S01]  /*8590*/  LDC.64 R4, c[0x0][0x388] ;  /* 0x0000e200ff047b82 */ /* 0x011e220000000a00 */
[----:B------:R-:W1:Y:S01]  /*85a0*/  LDCU UR4, c[0x0][0x3a8] ;  /* 0x00007500ff0477ac */ /* 0x000e620008000800 */
[----:B------:R-:W-:Y:S01]  /*85b0*/  PRMT R0, R18, 0x9910, RZ ;  /* 0x0000991012007816 */ /* 0x000fe200000000ff */
[----:B------:R-:W-:-:S03]  /*85c0*/  IMAD R2, R2, 0x200, R27 ;  /* 0x0000020002027824 */ /* 0x000fc600078e021b */
[----:B------:R-:W-:Y:S01]  /*85d0*/  ISETP.GT.AND P1, PT, R0, 0x9, PT ;  /* 0x000000090000780c */ /* 0x000fe20003f24270 */
[----:B-123--:R-:W-:-:S05]  /*85e0*/  IMAD R3, R2, UR4, RZ ;  /* 0x0000000402037c24 */ /* 0x00efca000f8e02ff */
        /* <DEDUP_REMOVED lines=14> */
.L_x_4112:
[----:B------:R-:W0:Y:S02]  /*86d0*/  F2I.S64.TRUNC R22, R22 ;  /* 0x0000001600167311 */ /* 0x000e24000020d900 */
[----:B0-----:R-:W-:-:S05]  /*86e0*/  IMAD.MOV.U32 R5, RZ, RZ, R22 ;  /* 0x000000ffff057224 */ /* 0x001fca00078e0016 */
[----:B------:R-:W-:Y:S01]  /*86f0*/  STG.E.U8 desc[UR36][R2.64], R5 ;  /* 0x0000000502007986 */ /* 0x000fe2000c101124 */
[----:B------:R-:W-:Y:S05]  /*8700*/  EXIT ;  /* 0x000000000000794d */ /* 0x000fea0003800000 */
.L_x_4111:
        /* <DEDUP_REMOVED lines=9> */
.L_x_4115:
[----:B------:R-:W0:Y:S02]  /*87a0*/  F2I.FTZ.TRUNC.NTZ R5, R22 ;  /* 0x0000001600057305 */ /* 0x000e24000021f100 */
[----:B0-----:R-:W-:Y:S01]  /*87b0*/  STG.E desc[UR36][R2.64], R5 ;  /* 0x0000000502007986 */ /* 0x001fe2000c101924 */
[----:B------:R-:W-:Y:S05]  /*87c0*/  EXIT ;  /* 0x000000000000794d */ /* 0x000fea0003800000 */
.L_x_4114:
[----:B------:R-:W0:Y:S02]  /*87d0*/  F2I.FTZ.TRUNC.NTZ R5, R22 ;  /* 0x0000001600057305 */ /* 0x000e24000021f100 */
[----:B0-----:R-:W-:Y:S01]  /*87e0*/  STG.E.U16 desc[UR36][R2.64], R5 ;  /* 0x0000000502007986 */ /* 0x001fe2000c101524 */
[----:B------:R-:W-:Y:S05]  /*87f0*/  EXIT ;  /* 0x000000000000794d */ /* 0x000fea0003800000 */
.L_x_4110:
        /* <DEDUP_REMOVED lines=8> */
.L_x_4117:
[----:B------:R-:W-:-:S05]  /*8880*/  F2FP.F16.F32.PACK_AB R22, RZ, R22 ;  /* 0x00000016ff16723e */ /* 0x000fca00000000ff */
[----:B------:R-:W-:Y:S01]  /*8890*/  STG.E.U16 desc[UR36][R2.64], R22 ;  /* 0x0000001602007986 */ /* 0x000fe2000c101524 */
[----:B------:R-:W-:Y:S05]  /*88a0*/  EXIT ;  /* 0x000000000000794d */ /* 0x000fea0003800000 */
.L_x_4116:
[----:B------:R-:W-:-:S13]  /*88b0*/  ISETP.NE.AND P0, PT, R0, 0x7, PT ;  /* 0x000000070000780c */ /* 0x000fda0003f05270 */
[----:B------:R-:W-:Y:S05]  /*88c0*/  @!P0 BRA `(.L_x_4118) ;  /* 0x0000000000248947 */ /* 0x000fea0003800000 */
[----:B------:R-:W-:-:S13]  /*88d0*/  ISETP.NE.AND P0, PT, R0, 0x8, PT ;  /* 0x000000080000780c */ /* 0x000fda0003f05270 */
[----:B------:R-:W-:Y:S05]  /*88e0*/  @!P0 BRA `(.L_x_4119) ;  /* 0x0000000000108947 */ /* 0x000fea0003800000 */
[----:B------:R-:W-:-:S13]  /*88f0*/  ISETP.NE.AND P0, PT, R0, 0x9, PT ;  /* 0x000000090000780c */ /* 0x000fda0003f05270 */
[----:B------:R-:W-:Y:S05]  /*8900*/  @P0 BRA `(.L_x_4113) ;  /* 0x0000000400e40947 */ /* 0x000fea0003800000 */
[----:B------:R-:W-:Y:S01]  /*8910*/  STG.E.64 desc[UR36][R2.64], R22 ;  /* 0x0000001602007986 */ /* 0x000fe2000c101b24 */
[----:B------:R-:W-:Y:S05]  /*8920*/  EXIT ;  /* 0x000000000000794d */ /* 0x000fea0003800000 */
.L_x_4119:
[----:B------:R-:W-:-:S05]  /*8930*/  F2FP.F16.F32.PACK_AB R23, R23, R22 ;  /* 0x000000161717723e */ /* 0x000fca00000000ff */
[----:B------:R-:W-:Y:S01]  /*8940*/  STG.E desc[UR36][R2.64], R23 ;  /* 0x0000001702007986 */ /* 0x000fe2000c101924 */
[----:B------:R-:W-:Y:S05]  /*8950*/  EXIT ;  /* 0x000000000000794d */ /* 0x000fea0003800000 */
.L_x_4118:
[----:B------:R-:W-:-:S06]  /*8960*/  FMUL.FTZ R4, R22, 1 ;  /* 0x3f80000016047820 */ /* 0x000fcc0000410000 */
[----:B------:R-:W0:Y:S02]  /*8970*/  F2F.F64.F32 R4, R4 ;  /* 0x0000000400047310 */ /* 0x000e240000201800 */
[----:B0-----:R-:W-:Y:S01]  /*8980*/  STG.E.64 desc[UR36][R2.64], R4 ;  /* 0x0000000402007986 */ /* 0x001fe2000c101b24 */
[----:B------:R-:W-:Y:S05]  /*8990*/  EXIT ;  /* 0x000000000000794d */ /* 0x000fea0003800000 */
.L_x_4109:
        /* <DEDUP_REMOVED lines=13> */
.L_x_4123:
        /* <DEDUP_REMOVED lines=16> */
.L_x_4126:
[----:B------:R-:W-:-:S04]  /*8b70*/  SHF.R.U32.HI R22, RZ, 0x18, R22 ;  /* 0x00000018ff167819 */ /* 0x000fc80000011616 */
[----:B------:R-:W-:-:S04]  /*8b80*/  LOP3.LUT R5, R5, 0x80, R22, 0xf8, !PT ;  /* 0x0000008005057812 */ /* 0x000fc800078ef816 */
[----:B------:R-:W-:-:S07]  /*8b90*/  PRMT R0, R5, 0x7610, R0 ;  /* 0x0000761005007816 */ /* 0x000fce0000000000 */
.L_x_4125:
[----:B------:R-:W-:Y:S05]  /*8ba0*/  BSYNC.RECONVERGENT B0 ;  /* 0x0000000000007941 */ /* 0x000fea0003800200 */
.L_x_4124:
[----:B------:R-:W-:Y:S01]  /*8bb0*/  STG.E.U8 desc[UR36][R2.64], R0 ;  /* 0x0000000002007986 */ /* 0x000fe2000c101124 */
[----:B------:R-:W-:Y:S05]  /*8bc0*/  EXIT ;  /* 0x000000000000794d */ /* 0x000fea0003800000 */
.L_x_4122:
        /* <DEDUP_REMOVED lines=16> */
.L_x_4129:
[----:B------:R-:W-:-:S04]  /*8cd0*/  SHF.R.U32.HI R22, RZ, 0x18, R22 ;  /* 0x00000018ff167819 */ /* 0x000fc80000011616 */
[----:B------:R-:W-:-:S04]  /*8ce0*/  LOP3.LUT R5, R5, 0x80, R22, 0xf8, !PT ;  /* 0x0000008005057812 */ /* 0x000fc800078ef816 */
[----:B------:R-:W-:-:S07]  /*8cf0*/  PRMT R0, R5, 0x7610, R0 ;  /* 0x0000761005007816 */ /* 0x000fce0000000000 */
.L_x_4128:
[----:B------:R-:W-:Y:S05]  /*8d00*/  BSYNC.RECONVERGENT B0 ;  /* 0x0000000000007941 */ /* 0x000fea0003800200 */
.L_x_4127:
[----:B------:R-:W-:Y:S01]  /*8d10*/  STG.E.U8 desc[UR36][R2.64], R0 ;  /* 0x0000000002007986 */ /* 0x000fe2000c101124 */
[----:B------:R-:W-:Y:S05]  /*8d20*/  EXIT ;  /* 0x000000000000794d */ /* 0x000fea0003800000 */
.L_x_4121:
        /* <DEDUP_REMOVED lines=21> */
.L_x_4131:
[----:B------:R-:W0:Y:S02]  /*8e80*/  F2I.U64.TRUNC R22, R22 ;  /* 0x0000001600167311 */ /* 0x000e24000020d800 */
[----:B0-----:R-:W-:Y:S01]  /*8e90*/  STG.E.64 desc[UR36][R2.64], R22 ;  /* 0x0000001602007986 */ /* 0x001fe2000c101b24 */
[----:B------:R-:W-:Y:S05]  /*8ea0*/  EXIT ;  /* 0x000000000000794d */ /* 0x000fea0003800000 */
.L_x_4130:
[----:B------:R-:W0:Y:S02]  /*8eb0*/  F2I.FTZ.U32.TRUNC.NTZ R5, R22 ;  /* 0x0000001600057305 */ /* 0x000e24000021f000 */
[----:B0-----:R-:W-:Y:S01]  /*8ec0*/  STG.E desc[UR36][R2.64], R5 ;  /* 0x0000000502007986 */ /* 0x001fe2000c101924 */
[----:B------:R-:W-:Y:S05]  /*8ed0*/  EXIT ;  /* 0x000000000000794d */ /* 0x000fea0003800000 */
.L_x_4120:
        /* <DEDUP_REMOVED lines=10> */
[----:B------:R-:W-:Y:S01]  /*8f80*/  STG.E.U8 desc[UR36][R2.64], R5 ;  /* 0x0000000502007986 */ /* 0x000fe2000c101124 */
[----:B------:R-:W-:Y:S05]  /*8f90*/  EXIT ;  /* 0x000000000000794d */ /* 0x000fea0003800000 */
.L_x_4133:
        /* <DEDUP_REMOVED lines=10> */
.L_x_4132:
[----:B------:R-:W-:-:S13]  /*9040*/  ISETP.NE.AND P0, PT, R0, 0xf, PT ;  /* 0x0000000f0000780c */ /* 0x000fda0003f05270 */
[----:B------:R-:W-:Y:S05]  /*9050*/  @!P0 BRA `(.L_x_4134) ;  /* 0x0000000000e08947 */ /* 0x000fea0003800000 */
[----:B------:R-:W-:-:S13]  /*9060*/  ISETP.NE.AND P0, PT, R0, 0x17, PT ;  /* 0x000000170000780c */ /* 0x000fda0003f05270 */
[----:B------:R-:W-:Y:S05]  /*9070*/  @!P0 BRA `(.L_x_4135) ;  /* 0x00000000008c8947 */ /* 0x000fea0003800000 */
[----:B------:R-:W-:-:S13]  /*9080*/  ISETP.NE.AND P0, PT, R0, 0x18, PT ;  /* 0x000000180000780c */ /* 0x000fda0003f05270 */
[----:B------:R-:W-:Y:S05]  /*9090*/  @!P0 BRA `(.L_x_4136) ;  /* 0x0000000000448947 */ /* 0x000fea0003800000 */
.L_x_4113:
        /* <DEDUP_REMOVED lines=16> */
.L_x_4137:
[----:B------:R-:W-:Y:S05]  /*91a0*/  EXIT ;  /* 0x000000000000794d */ /* 0x000fea0003800000 */
.L_x_4136:
        /* <DEDUP_REMOVED lines=12> */
.L_x_4139:
[----:B------:R-:W-:Y:S05]  /*9270*/  BSYNC.RECONVERGENT B0 ;  /* 0x0000000000007941 */ /* 0x000fea0003800200 */
.L_x_4138:
[----:B------:R-:W-:-:S05]  /*9280*/  LOP3.LUT R5, R0, 0x80, R7, 0xf8, !PT ;  /* 0x0000008000057812 */ /* 0x000fca00078ef807 */
[----:B------:R-:W-:Y:S01]  /*9290*/  STG.E.U8 desc[UR36][R2.64], R5 ;  /* 0x0000000502007986 */ /* 0x000fe2000c101124 */
[----:B------:R-:W-:Y:S05]  /*92a0*/  EXIT ;  /* 0x000000000000794d */ /* 0x000fea0003800000 */
.L_x_4135:
        /* <DEDUP_REMOVED lines=11> */
.L_x_4141:
[----:B------:R-:W-:Y:S01]  /*9360*/  IMAD.MOV.U32 R0, RZ, RZ, 0x7f ;  /* 0x0000007fff007424 */ /* 0x000fe200078e00ff */
[----:B------:R-:W-:-:S04]  /*9370*/  ISETP.GT.U32.AND P0, PT, R4, 0x7f800000, PT ;  /* 0x7f8000000400780c */ /* 0x000fc80003f04070 */
[----:B------:R-:W-:-:S09]  /*9380*/  SEL R0, R0, 0x7c, P0 ;  /* 0x0000007c00007807 */ /* 0x000fd20000000000 */
.L_x_4142:
[----:B------:R-:W-:Y:S05]  /*9390*/  BSYNC.RECONVERGENT B0 ;  /* 0x0000000000007941 */ /* 0x000fea0003800200 */
.L_x_4140:
[----:B------:R-:W-:-:S04]  /*93a0*/  SHF.R.U32.HI R5, RZ, 0x18, R22 ;  /* 0x00000018ff057819 */ /* 0x000fc80000011616 */
[----:B------:R-:W-:-:S05]  /*93b0*/  LOP3.LUT R5, R0, 0x80, R5, 0xf8, !PT ;  /* 0x0000008000057812 */ /* 0x000fca00078ef805 */
[----:B------:R-:W-:Y:S01]  /*93c0*/  STG.E.U8 desc[UR36][R2.64], R5 ;  /* 0x0000000502007986 */ /* 0x000fe2000c101124 */
[----:B------:R-:W-:Y:S05]  /*93d0*/  EXIT ;  /* 0x000000000000794d */ /* 0x000fea0003800000 */
.L_x_4134:
[----:B------:R-:W-:-:S05]  /*93e0*/  F2FP.BF16.F32.PACK_AB R22, RZ, R22 ;  /* 0x00000016ff16723e */ /* 0x000fca00000010ff */
[----:B------:R-:W-:Y:S01]  /*93f0*/  STG.E.U16 desc[UR36][R2.64], R22 ;  /* 0x0000001602007986 */ /* 0x000fe2000c101524 */
[----:B------:R-:W-:Y:S05]  /*9400*/  EXIT ;  /* 0x000000000000794d */ /* 0x000fea0003800000 */
.L_x_4143:
        /* <DEDUP_REMOVED lines=15> */
.L_x_6624:


//--------------------- .text._ZN2at6native18elementwise_kernelILi128ELi2EZNS0_22gpu_kernel_impl_nocastIZZZNS0_15tan_kernel_cudaERNS_18TensorIteratorBaseEENKUlvE_clEvENKUlvE0_clEvEUlN3c107complexIfEEE_EEvS4_RKT_EUliE_EEviT1_ --------------------------
	.section	.text._ZN2at6native18elementwise_kernelILi128ELi2EZNS0_22gpu_kernel_impl_nocastIZZZNS0_15tan_kernel_cudaERNS_18TensorIteratorBaseEENKUlvE_clEvENKUlvE0_clEvEUlN3c107complexIfEEE_EEvS4_RKT_EUliE_EEviT1_,"ax",@progbits
	.align	128
        .global         _ZN2at6native18elementwise_kernelILi128ELi2EZNS0_22gpu_kernel_impl_nocastIZZZNS0_15tan_kernel_cudaERNS_18TensorIteratorBaseEENKUlvE_clEvENKUlvE0_clEvEUlN3c107complexIfEEE_EEvS4_RKT_EUliE_EEviT1_
        .type           _ZN2at6native18elementwise_kernelILi128ELi2EZNS0_22gpu_kernel_impl_nocastIZZZNS0_15tan_kernel_cudaERNS_18TensorIteratorBaseEENKUlvE_clEvENKUlvE0_clEvEUlN3c107complexIfEEE_EEvS4_RKT_EUliE_EEviT1_,@function
        .size           _ZN2at6native18elementwise_kernelILi128ELi2EZNS0_22gpu_kernel_impl_nocastIZZZNS0_15tan_kernel_cudaERNS_18TensorIteratorBaseEENKUlvE_clEvENKUlvE0_clEvEUlN3c107complexIfEEE_EEvS4_RKT_EUliE_EEviT1_,(.L_x_6625 - _ZN2at6native18elementwise_kernelILi128ELi2EZNS0_22gpu_kernel_impl_nocastIZZZNS0_15tan_kernel_cudaERNS_18TensorIteratorBaseEENKUlvE_clEvENKUlvE0_clEvEUlN3c107complexIfEEE_EEvS4_RKT_EUliE_EEviT1_)
        .other          _ZN2at6native18elementwise_kernelILi128ELi2EZNS0_22gpu_kernel_impl_nocastIZZZNS0_15tan_kernel_cudaERNS_18TensorIteratorBaseEENKUlvE_clEvENKUlvE0_clEvEUlN3c107complexIfEEE_EEvS4_RKT_EUliE_EEviT1_,@"STO_CUDA_ENTRY STV_DEFAULT"
_ZN2at6native18elementwise_kernelILi128ELi2EZNS0_22gpu_kernel_impl_nocastIZZZNS0_15tan_kernel_cudaERNS_18TensorIteratorBaseEENKUlvE_clEvENKUlvE0_clEvEUlN3c107complexIfEEE_EEvS4_RKT_EUliE_EEviT1_:
.text._ZN2at6native18elementwise_kernelILi128ELi2EZNS0_22gpu_kernel_impl_nocastIZZZNS0_15tan_kernel_cudaERNS_18TensorIteratorBaseEENKUlvE_clEvENKUlvE0_clEvEUlN3c107complexIfEEE_EEvS4_RKT_EUliE_EEviT1_:
        /* <DEDUP_REMOVED lines=14> */
[----:B0-----:R-:W2:Y:S02]  /*00e0*/  LDG.E.64 R4, desc[UR6][R4.64] ;  /* 0x0000000604047981 */ /* 0x001ea4000c1e1b00 */
[----:B--2---:R-:W-:-:S05]  /*00f0*/  FADD.FTZ R7, -R5, -RZ ;  /* 0x800000ff05077221 */ /* 0x004fca0000010100 */
        /* <DEDUP_REMOVED lines=12> */
[----:B------:R-:W0:Y:S02]  /*01c0*/  FRND.TRUNC R0, R0 ;  /* 0x0000000000007307 */ /* 0x000e24000020d000 */
        /* <DEDUP_REMOVED lines=9> */
[----:B------:R-:W0:Y:S08]  /*0260*/  MUFU.COS R2, R10 ;  /* 0x0000000a00027308 */ /* 0x000e300000000000 */
[----:B------:R-:W1:Y:S04]  /*0270*/  MUFU.EX2 R9, R9 ;  /* 0x0000000900097308 */ /* 0x000e680000000800 */
[----:B0-----:R-:W-:Y:S01]  /*0280*/  MUFU.RCP R11, R2 ;  /* 0x00000002000b7308 */ /* 0x001fe20000001000 */
[----:B-1----:R-:W-:Y:S01]  /*0290*/  FMUL.FTZ R4, R0, R9 ;  /* 0x0000000900047220 */ /* 0x002fe20000410000 */
[----:B------:R-:W-:-:S06]  /*02a0*/  FFMA.FTZ R9, R8, R13, 0.00019836159481201320887 ;  /* 0x394fff4908097423 */ /* 0x000fcc000001000d */
[----:B------:R-:W0:Y:S01]  /*02b0*/  MUFU.RCP R6, R4 ;  /* 0x0000000400067308 */ /* 0x000e220000001000 */
[----:B------:R-:W-:-:S04]  /*02c0*/  FFMA.FTZ R9, R8, R9, 0.0083333496004343032837 ;  /* 0x3c08889a08097423 */ /* 0x000fc80000010009 */
[----:B------:R-:W-:-:S03]  /*02d0*/  FFMA.FTZ R9, R8, R9, 0.16666667163372039795 ;  /* 0x3e2aaaab08097423 */ /* 0x000fc60000010009 */
[----:B------:R-:W1:Y:S01]  /*02e0*/  MUFU.SIN R0, R10 ;  /* 0x0000000a00007308 */ /* 0x000e620000000400 */
[----:B------:R-:W-:Y:S01]  /*02f0*/  FMUL.FTZ R8, R8, R9 ;  /* 0x0000000908087220 */ /* 0x000fe20000410000 */
        /* <DEDUP_REMOVED lines=16> */
.L_x_4149:
        /* <DEDUP_REMOVED lines=12> */
.L_x_4148:
[----:B------:R-:W-:-:S05]  /*04c0*/  FADD.FTZ R7, R4, -R4 ;  /* 0x8000000404077221 */ /* 0x000fca0000010000 */
[----:B------:R-:W-:Y:S01]  /*04d0*/  MOV R8, R7 ;  /* 0x0000000700087202 */ /* 0x000fe20000000f00 */
[----:B------:R-:W-:Y:S06]  /*04e0*/  BRA `(.L_x_4150) ;  /* 0x0000000000307947 */ /* 0x000fec0003800000 */
.L_x_4147:
        /* <DEDUP_REMOVED lines=12> */
.L_x_4150:
[----:B------:R-:W0:Y:S01]  /*05b0*/  LDC.64 R4, c[0x0][0x580] ;  /* 0x00016000ff047b82 */ /* 0x000e220000000a00 */
[----:B------:R-:W-:Y:S01]  /*05c0*/  FADD.FTZ R9, -R7, -RZ ;  /* 0x800000ff07097221 */ /* 0x000fe20000010100 */
[----:B------:R-:W-:-:S04]  /*05d0*/  IADD3 R3, PT, PT, R3, 0x80, RZ ;  /* 0x0000008003037810 */ /* 0x000fc80007ffe0ff */
[----:B0-----:R0:W-:Y:S03]  /*05e0*/  STG.E.64 desc[UR6][R4.64], R8 ;  /* 0x0000000804007986 */ /* 0x0011e6000c101b06 */
.L_x_4146:
[----:B------:R-:W-:Y:S05]  /*05f0*/  BSYNC.RECONVERGENT B0 ;  /* 0x0000000000007941 */ /* 0x000fea0003800200 */
.L_x_4145:
[----:B------:R-:W-:-:S13]  /*0600*/  ISETP.GE.AND P0, PT, R3, UR4, PT ;  /* 0x0000000403007c0c */ /* 0x000fda000bf06270 */
[----:B------:R-:W-:Y:S05]  /*0610*/  @P0 EXIT ;  /* 0x000000000000094d */ /* 0x000fea0003800000 */
[----:B------:R-:W1:Y:S02]  /*0620*/  LDC.64 R2, c[0x0][0x588] ;  /* 0x00016200ff027b82 */ /* 0x000e640000000a00 */
[----:B-1----:R-:W0:Y:S02]  /*0630*/  LDG.E.64 R2, desc[UR6][R2.64] ;  /* 0x0000000602027981 */ /* 0x002e24000c1e1b00 */
[----:B0-----:R-:W-:-:S05]  /*0640*/  FADD.FTZ R5, -R3, -RZ ;  /* 0x800000ff03057221 */ /* 0x001fca0000010100 */
        /* <DEDUP_REMOVED lines=48> */
.L_x_4153:
        /* <DEDUP_REMOVED lines=12> */
.L_x_4152:
[----:B------:R-:W-:-:S05]  /*0a10*/  FADD.FTZ R5, R2, -R2 ;  /* 0x8000000202057221 */ /* 0x000fca0000010000 */
[----:B------:R-:W-:Y:S01]  /*0a20*/  MOV R8, R5 ;  /* 0x0000000500087202 */ /* 0x000fe20000000f00 */
[----:B------:R-:W-:Y:S06]  /*0a30*/  BRA `(.L_x_4154) ;  /* 0x0000000000307947 */ /* 0x000fec0003800000 */
.L_x_4151:
        /* <DEDUP_REMOVED lines=12> */
.L_x_4154:
[----:B------:R-:W0:Y:S01]  /*0b00*/  LDC.64 R2, c[0x0][0x580] ;  /* 0x00016000ff027b82 */ /* 0x000e220000000a00 */
[----:B------:R-:W-:-:S05]  /*0b10*/  FADD.FTZ R9, -R5, -RZ ;  /* 0x800000ff05097221 */ /* 0x000fca0000010100 */
[----:B0-----:R-:W-:Y:S01]  /*0b20*/  STG.E.64 desc[UR6][R2.64], R8 ;  /* 0x0000000802007986 */ /* 0x001fe2000c101b06 */
[----:B------:R-:W-:Y:S05]  /*0b30*/  EXIT ;  /* 0x000000000000794d */ /* 0x000fea0003800000 */
.L_x_4144:
        /* <DEDUP_REMOVED lines=305> */
.L_x_4157:
[----:B------:R-:W0:Y:S02]  /*1e50*/  LDCU.64 UR8, c[0x0][0x588] ;  /* 0x0000b100ff0877ac */ /* 0x000e240008000a00 */
[----:B0-----:R-:W-:-:S04]  /*1e60*/  IADD3 R6, P0, PT, R4, UR8, RZ ;  /* 0x0000000804067c10 */ /* 0x001fc8000ff1e0ff */
[----:B------:R-:W-:-:S06]  /*1e70*/  IADD3.X R7, PT, PT, RZ, UR9, RZ, P0, !PT ;  /* 0x00000009ff077c10 */ /* 0x000fcc00087fe4ff */
[----:B------:R-:W2:Y:S01]  /*1e80*/  LDG.E.64 R6, desc[UR6][R6.64] ;  /* 0x0000000606067981 */ /* 0x000ea2000c1e1b00 */
[----:B------:R-:W-:Y:S01]  /*1e90*/  BSSY.RECONVERGENT B1, `(.L_x_4158) ;  /* 0x000004c000017945 */ /* 0x000fe20003800200 */
[----:B--2---:R-:W-:-:S05]  /*1ea0*/  FADD.FTZ R9, -R7, -RZ ;  /* 0x800000ff07097221 */ /* 0x004fca0000010100 */
        /* <DEDUP_REMOVED lines=16> */
.L_x_4159:
        /* <DEDUP_REMOVED lines=18> */
.L_x_4161:
        /* <DEDUP_REMOVED lines=40> */
.L_x_4160:
[----:B------:R-:W-:Y:S05]  /*2350*/  BSYNC.RECONVERGENT B1 ;  /* 0x0000000000017941 */ /* 0x000fea0003800200 */
.L_x_4158:
[----:B------:R-:W0:Y:S01]  /*2360*/  LDCU.64 UR8, c[0x0][0x580] ;  /* 0x0000b000ff0877ac */ /* 0x000e220008000a00 */
[----:B------:R-:W-:Y:S01]  /*2370*/  FADD.FTZ R9, -R9, -RZ ;  /* 0x800000ff09097221 */ /* 0x000fe20000010100 */
[----:B------:R-:W-:Y:S02]  /*2380*/  IADD3 R3, PT, PT, R3, 0x80, RZ ;  /* 0x0000008003037810 */ /* 0x000fe40007ffe0ff */
[----:B0-----:R-:W-:-:S04]  /*2390*/  IADD3 R4, P0, PT, R5, UR8, RZ ;  /* 0x0000000805047c10 */ /* 0x001fc8000ff1e0ff */
[----:B------:R-:W-:-:S05]  /*23a0*/  IADD3.X R5, PT, PT, RZ, UR9, RZ, P0, !PT ;  /* 0x00000009ff057c10 */ /* 0x000fca00087fe4ff */
[----:B------:R0:W-:Y:S04]  /*23b0*/  STG.E.64 desc[UR6][R4.64], R8 ;  /* 0x0000000804007986 */ /* 0x0001e8000c101b06 */
.L_x_4156:
[----:B------:R-:W-:Y:S05]  /*23c0*/  BSYNC.RECONVERGENT B0 ;  /* 0x0000000000007941 */ /* 0x000fea0003800200 */
.L_x_4155:
        /* <DEDUP_REMOVED lines=300> */
.L_x_4162:
[----:B------:R-:W0:Y:S02]  /*3690*/  LDCU.128 UR8, c[0x0][0x580] ;  /* 0x0000b000ff0877ac */ /* 0x000e240008000c00 */
[----:B0-----:R-:W-:-:S04]  /*36a0*/  IADD3 R4, P0, PT, R2, UR10, RZ ;  /* 0x0000000a02047c10 */ /* 0x001fc8000ff1e0ff */
[----:B------:R-:W-:-:S06]  /*36b0*/  IADD3.X R5, PT, PT, RZ, UR11, RZ, P0, !PT ;  /* 0x0000000bff057c10 */ /* 0x000fcc00087fe4ff */
[----:B------:R-:W2:Y:S01]  /*36c0*/  LDG.E.64 R4, desc[UR6][R4.64] ;  /* 0x0000000604047981 */ /* 0x000ea2000c1e1b00 */
[----:B------:R-:W-:Y:S01]  /*36d0*/  IADD3 R2, P1, PT, R3, UR8, RZ ;  /* 0x0000000803027c10 */ /* 0x000fe2000ff3e0ff */
[----:B------:R-:W-:Y:S03]  /*36e0*/  BSSY.RECONVERGENT B0, `(.L_x_4163) ;  /* 0x000004e000007945 */ /* 0x000fe60003800200 */
[----:B------:R-:W-:Y:S01]  /*36f0*/  IADD3.X R3, PT, PT, RZ, UR9, RZ, P1, !PT ;  /* 0x00000009ff037c10 */ /* 0x000fe20008ffe4ff */
        /* <DEDUP_REMOVED lines=49> */
.L_x_4166:
        /* <DEDUP_REMOVED lines=12> */
.L_x_4165:
[----:B------:R-:W-:-:S05]  /*3ad0*/  FADD.FTZ R7, R4, -R4 ;  /* 0x8000000404077221 */ /* 0x000fca0000010000 */
[----:B------:R-:W-:Y:S01]  /*3ae0*/  MOV R10, R7 ;  /* 0x00000007000a7202 */ /* 0x000fe20000000f00 */
[----:B------:R-:W-:Y:S06]  /*3af0*/  BRA `(.L_x_4167) ;  /* 0x0000000000307947 */ /* 0x000fec0003800000 */
.L_x_4164:
        /* <DEDUP_REMOVED lines=12> */
.L_x_4167:
[----:B------:R-:W-:Y:S05]  /*3bc0*/  BSYNC.RECONVERGENT B0 ;  /* 0x0000000000007941 */ /* 0x000fea0003800200 */
.L_x_4163:
[----:B------:R-:W-:-:S05]  /*3bd0*/  FADD.FTZ R11, -R7, -RZ ;  /* 0x800000ff070b7221 */ /* 0x000fca0000010100 */
[----:B------:R-:W-:Y:S01]  /*3be0*/  STG.E.64 desc[UR6][R2.64], R10 ;  /* 0x0000000a02007986 */ /* 0x000fe2000c101b06 */
[----:B------:R-:W-:Y:S05]  /*3bf0*/  EXIT ;  /* 0x000000000000794d */ /* 0x000fea0003800000 */
.L_x_4168:
        /* <DEDUP_REMOVED lines=16> */
.L_x_6625:


//--------------------- .text._ZN2at6native27unrolled_elementwise_kernelIZZZNS0_15tan_kernel_cudaERNS_18TensorIteratorBaseEENKUlvE_clEvENKUlvE0_clEvEUlN3c107complexIfEEE_St5arrayIPcLm2EELi4E23TrivialOffsetCalculatorILi1EjESE_NS0_6memory15LoadWithoutCastENSF_16StoreWithoutCastEEEviT_T0_T2_T3_T4_T5_ --------------------------
	.section	.text._ZN2at6native27unrolled_elementwise_kernelIZZZNS0_15tan_kernel_cudaERNS_18TensorIteratorBaseEENKUlvE_clEvENKUlvE0_clEvEUlN3c107complexIfEEE_St5arrayIPcLm2EELi4E23TrivialOffsetCalculatorILi1EjESE_NS0_6memory15LoadWithoutCastENSF_16StoreWithoutCastEEEviT_T0_T2_T3_T4_T5_,"ax",@progbits
	.align	128
        .global         _ZN2at6native27unrolled_elementwise_kernelIZZZNS0_15tan_kernel_cudaERNS_18TensorIteratorBaseEENKUlvE_clEvENKUlvE0_clEvEUlN3c107complexIfEEE_St5arrayIPcLm2EELi4E23TrivialOffsetCalculatorILi1EjESE_NS0_6memory15LoadWithoutCastENSF_16StoreWithoutCastEEEviT_T0_T2_T3_T4_T5_
        .type           _ZN2at6native27unrolled_elementwise_kernelIZZZNS0_15tan_kernel_cudaERNS_18TensorIteratorBaseEENKUlvE_clEvENKUlvE0_clEvEUlN3c107complexIfEEE_St5arrayIPcLm2EELi4E23TrivialOffsetCalculatorILi1EjESE_NS0_6memory15LoadWithoutCastENSF_16StoreWithoutCastEEEviT_T0_T2_T3_T4_T5_,@function
        .size           _ZN2at6native27unrolled_elementwise_kernelIZZZNS0_15tan_kernel_cudaERNS_18TensorIteratorBaseEENKUlvE_clEvENKUlvE0_clEvEUlN3c107complexIfEEE_St5arrayIPcLm2EELi4E23TrivialOffsetCalculatorILi1EjESE_NS0_6memory15LoadWithoutCastENSF_16StoreWithoutCastEEEviT_T0_T2_T3_T4_T5_,(.L_x_6626 - _ZN2at6native27unrolled_elementwise_kernelIZZZNS0_15tan_kernel_cudaERNS_18TensorIteratorBaseEENKUlvE_clEvENKUlvE0_clEvEUlN3c107complexIfEEE_St5arrayIPcLm2EELi4E23TrivialOffsetCalculatorILi1EjESE_NS0_6memory15LoadWithoutCastENSF_16StoreWithoutCastEEEviT_T0_T2_T3_T4_T5_)
        .other          _ZN2at6native27unrolled_elementwise_kernelIZZZNS0_15tan_kernel_cudaERNS_18TensorIteratorBaseEENKUlvE_clEvENKUlvE0_clEvEUlN3c107complexIfEEE_St5arrayIPcLm2EELi4E23TrivialOffsetCalculatorILi1EjESE_NS0_6memory15LoadWithoutCastENSF_16StoreWithoutCastEEEviT_T0_T2_T3_T4_T5_,@"STO_CUDA_ENTRY STV_DEFAULT"
_ZN2at6native27unrolled_elementwise_kernelIZZZNS0_15tan_kernel_cudaERNS_18TensorIteratorBaseEENKUlvE_clEvENKUlvE0_clEvEUlN3c107complexIfEEE_St5arrayIPcLm2EELi4E23TrivialOffsetCalculatorILi1EjESE_NS0_6memory15LoadWithoutCastENSF_16StoreWithoutCastEEEviT_T0_T2_T3_T4_T5_:
.text._ZN2at6native27unrolled_elementwise_kernelIZZZNS0_15tan_kernel_cudaERNS_18TensorIteratorBaseEENKUlvE_clEvENKUlvE0_clEvEUlN3c107complexIfEEE_St5arrayIPcLm2EELi4E23TrivialOffsetCalculatorILi1EjESE_NS0_6memory15LoadWithoutCastENSF_16StoreWithoutCastEEEviT_T0_T2_T3_T4_T5_:
        /* <DEDUP_REMOVED lines=9> */
[----:B------:R-:W0:Y:S01]  /*0090*/  @!P0 LDC.64 R12, c[0x0][0x390] ;  /* 0x0000e400ff0c8b82 */ /* 0x000e220000000a00 */
[----:B------:R-:W-:Y:S02]  /*00a0*/  @!P0 LEA R11, R0, R9, 0x9 ;  /* 0x00000009000b8211 */ /* 0x000fe400078e48ff */
[----:B------:R-:W-:-:S13]  /*00b0*/  ISETP.GE.AND P1, PT, R7, R8, PT ;  /* 0x000000080700720c */ /* 0x000fda0003f26270 */
[----:B------:R-:W-:Y:S01]  /*00c0*/  @!P1 LEA R15, R0, R7, 0x9 ;  /* 0x00000007000f9211 */ /* 0x000fe200078e48ff */
[----:B------:R-:W2:Y:S01]  /*00d0*/  @!P1 LDC.64 R16, c[0x0][0x390] ;  /* 0x0000e400ff109b82 */ /* 0x000ea20000000a00 */
[----:B------:R-:W-:-:S04]  /*00e0*/  @!P1 IADD3 R7, PT, PT, R7, 0x80, RZ ;  /* 0x0000008007079810 */ /* 0x000fc80007ffe0ff */
[----:B------:R-:W-:Y:S01]  /*00f0*/  ISETP.GE.AND P3, PT, R7, R8, PT ;  /* 0x000000080700720c */ /* 0x000fe20003f66270 */
[----:B0-----:R-:W-:Y:S01]  /*0100*/  @!P0 IMAD.WIDE.U32 R12, R11, 0x8, R12 ;  /* 0x000000080b0c8825 */ /* 0x001fe200078e000c */
[----:B------:R-:W-:-:S11]  /*0110*/  CS2R R10, SRZ ;  /* 0x00000000000a7805 */ /* 0x000fd6000001ff00 */
[----:B------:R-:W-:Y:S01]  /*0120*/  @!P3 LEA R21, R0, R7, 0x9 ;  /* 0x000000070015b211 */ /* 0x000fe200078e48ff */
[----:B------:R-:W0:Y:S01]  /*0130*/  @!P3 LDC.64 R4, c[0x0][0x390] ;  /* 0x0000e400ff04bb82 */ /* 0x000e220000000a00 */
[----:B------:R-:W-:-:S04]  /*0140*/  @!P3 IADD3 R7, PT, PT, R7, 0x80, RZ ;  /* 0x000000800707b810 */ /* 0x000fc80007ffe0ff */
[----:B------:R-:W-:Y:S01]  /*0150*/  ISETP.GE.AND P2, PT, R7, R8, PT ;  /* 0x000000080700720c */ /* 0x000fe20003f46270 */
[----:B--2---:R-:W-:Y:S01]  /*0160*/  @!P1 IMAD.WIDE.U32 R16, R15, 0x8, R16 ;  /* 0x000000080f109825 */ /* 0x004fe200078e0010 */
[----:B------:R-:W-:-:S04]  /*0170*/  CS2R R14, SRZ ;  /* 0x00000000000e7805 */ /* 0x000fc8000001ff00 */
[----:B-1----:R1:W5:Y:S04]  /*0180*/  @!P1 LDG.E.64 R10, desc[UR4][R16.64] ;  /* 0x00000004100a9981 */ /* 0x002368000c1e1b00 */
[----:B------:R1:W5:Y:S03]  /*0190*/  @!P0 LDG.E.64 R14, desc[UR4][R12.64] ;  /* 0x000000040c0e8981 */ /* 0x000366000c1e1b00 */
[----:B------:R-:W2:Y:S01]  /*01a0*/  @!P2 LDC.64 R2, c[0x0][0x390] ;  /* 0x0000e400ff02ab82 */ /* 0x000ea20000000a00 */
[----:B------:R-:W-:Y:S02]  /*01b0*/  @!P2 LEA R19, R0, R7, 0x9 ;  /* 0x000000070013a211 */ /* 0x000fe400078e48ff */
[----:B------:R-:W-:Y:S01]  /*01c0*/  CS2R R6, SRZ ;  /* 0x0000000000067805 */ /* 0x000fe2000001ff00 */
[----:B0-----:R-:W-:-:S05]  /*01d0*/  @!P3 IMAD.WIDE.U32 R20, R21, 0x8, R4 ;  /* 0x000000081514b825 */ /* 0x001fca00078e0004 */
[----:B------:R1:W5:Y:S01]  /*01e0*/  @!P3 LDG.E.64 R6, desc[UR4][R20.64] ;  /* 0x000000041406b981 */ /* 0x000362000c1e1b00 */
[----:B--2---:R-:W-:Y:S01]  /*01f0*/  @!P2 IMAD.WIDE.U32 R18, R19, 0x8, R2 ;  /* 0x000000081312a825 */ /* 0x004fe200078e0002 */
[----:B------:R-:W-:-:S06]  /*0200*/  CS2R R2, SRZ ;  /* 0x0000000000027805 */ /* 0x000fcc000001ff00 */
[----:B------:R1:W5:Y:S01]  /*0210*/  @!P2 LDG.E.64 R2, desc[UR4][R18.64] ;  /* 0x000000041202a981 */ /* 0x000362000c1e1b00 */
[----:B------:R-:W-:Y:S01]  /*0220*/  ISETP.GE.AND P0, PT, R9, R8, PT ;  /* 0x000000080900720c */ /* 0x000fe20003f06270 */
[----:B------:R-:W-:Y:S01]  /*0230*/  BSSY.RECONVERGENT B0, `(.L_x_4169) ;  /* 0x0000052000007945 */ /* 0x000fe20003800200 */
[----:B------:R-:W-:-:S11]  /*0240*/  CS2R R4, SRZ ;  /* 0x0000000000047805 */ /* 0x000fd6000001ff00 */
[----:B-1----:R-:W-:Y:S05]  /*0250*/  @P0 BRA `(.L_x_4170) ;  /* 0x00000004003c0947 */ /* 0x002fea0003800000 */
[----:B-----5:R-:W-:Y:S01]  /*0260*/  FADD.FTZ R16, -R15, -RZ ;  /* 0x800000ff0f107221 */ /* 0x020fe20000010100 */
[----:B------:R-:W-:Y:S04]  /*0270*/  BSSY.RECONVERGENT B1, `(.L_x_4171) ;  /* 0x000004c000017945 */ /* 0x000fe80003800200 */
        /* <DEDUP_REMOVED lines=17> */
.L_x_4172:
        /* <DEDUP_REMOVED lines=18> */
.L_x_4174:
[----:B------:R-:W-:Y:S01]  /*04b0*/  FMUL.FTZ R4, |R5|, 1.4426950216293334961 ;  /* 0x3fb8aa3b05047820 */ /* 0x000fe20000410200 */
[----:B------:R-:W-:Y:S01]  /*04c0*/  MOV R13, 0x42fc0000 ;  /* 0x42fc0000000d7802 */ /* 0x000fe20000000f00 */
[----:B------:R-:W-:Y:S01]  /*04d0*/  FMUL.RZ R17, R14, 0.15915493667125701904 ;  /* 0x3e22f9830e117820 */ /* 0x000fe2000040c000 */
[----:B------:R-:W-:-:S03]  /*04e0*/  FMUL.FTZ R15, R15, R15 ;  /* 0x0000000f0f0f7220 */ /* 0x000fc60000410000 */
[----:B------:R-:W0:Y:S08]  /*04f0*/  FRND.TRUNC R4, R4 ;  /* 0x0000000400047307 */ /* 0x000e30000020d000 */
[----:B------:R-:W1:Y:S01]  /*0500*/  MUFU.COS R16, R17 ;  /* 0x0000001100107308 */ /* 0x000e620000000000 */
[----:B0-----:R-:W-:-:S07]  /*0510*/  FSETP.GT.FTZ.AND P1, PT, |R4|, 126, PT ;  /* 0x42fc00000400780b */ /* 0x001fce0003f34200 */
[----:B------:R-:W-:Y:S01]  /*0520*/  MUFU.SIN R19, R17 ;  /* 0x0000001100137308 */ /* 0x000fe20000000400 */
[----:B------:R-:W-:-:S04]  /*0530*/  LOP3.LUT R13, R13, 0x80000000, R4, 0xb8, !PT ;  /* 0x800000000d0d7812 */ /* 0x000fc800078eb804 */
[----:B------:R-:W-:Y:S01]  /*0540*/  FSEL R12, R13, R4, P1 ;  /* 0x000000040d0c7208 */ /* 0x000fe20000800000 */
[----:B------:R-:W-:Y:S01]  /*0550*/  HFMA2 R4, -RZ, RZ, 0.389892578125, 0.0002090930938720703125 ;  /* 0x363d0adaff047431 */ /* 0x000fe200000001ff */
[----:B------:R-:W-:-:S03]  /*0560*/  FSETP.GE.FTZ.AND P1, PT, |R5|, 1, PT ;  /* 0x3f8000000500780b */ /* 0x000fc60003f36200 */
[C---:B------:R-:W-:Y:S01]  /*0570*/  FFMA.FTZ R13, R12.reuse, -0.69314718246459960938, |R5| ;  /* 0xbf3172180c0d7823 */ /* 0x040fe20000010405 */
[----:B-1----:R-:W-:Y:S01]  /*0580*/  MUFU.RCP R16, R16 ;  /* 0x0000001000107308 */ /* 0x002fe20000001000 */
[----:B------:R-:W-:Y:S02]  /*0590*/  FFMA.FTZ R4, R15, R4, 0.00019836159481201320887 ;  /* 0x394fff490f047423 */ /* 0x000fe40000010004 */
[C---:B------:R-:W-:Y:S01]  /*05a0*/  FFMA.FTZ R13, R12.reuse, 1.9046542121259335545e-09, R13 ;  /* 0x3102e3080c0d7823 */ /* 0x040fe2000001000d */
[----:B------:R-:W-:-:S03]  /*05b0*/  FADD.FTZ R12, R12, 12583037 ;  /* 0x4b40007d0c0c7421 */ /* 0x000fc60000010000 */
[----:B------:R-:W-:Y:S02]  /*05c0*/  FMUL.FTZ R13, R13, 1.4426950216293334961 ;  /* 0x3fb8aa3b0d0d7820 */ /* 0x000fe40000410000 */
[----:B------:R-:W-:-:S04]  /*05d0*/  SHF.L.U32 R12, R12, 0x17, RZ ;  /* 0x000000170c0c7819 */ /* 0x000fc800000006ff */
[----:B------:R-:W0:Y:S02]  /*05e0*/  MUFU.EX2 R13, R13 ;  /* 0x0000000d000d7308 */ /* 0x000e240000000800 */
[----:B0-----:R-:W-:-:S04]  /*05f0*/  FMUL.FTZ R12, R12, R13 ;  /* 0x0000000d0c0c7220 */ /* 0x001fc80000410000 */
[----:B------:R-:W0:Y:S02]  /*0600*/  MUFU.RCP R14, R12 ;  /* 0x0000000c000e7308 */ /* 0x000e240000001000 */
[----:B0-----:R-:W-:Y:S01]  /*0610*/  FMUL.FTZ R13, R14, -0.125 ;  /* 0xbe0000000e0d7820 */ /* 0x001fe20000410000 */
[----:B------:R-:W-:-:S03]  /*0620*/  FFMA.FTZ R14, R15, R4, 0.0083333496004343032837 ;  /* 0x3c08889a0f0e7423 */ /* 0x000fc60000010004 */
[----:B------:R-:W-:Y:S01]  /*0630*/  FFMA.FTZ R4, R12, 2, R13 ;  /* 0x400000000c047823 */ /* 0x000fe2000001000d */
[----:B------:R-:W-:-:S04]  /*0640*/  FFMA.FTZ R14, R15, R14, 0.16666667163372039795 ;  /* 0x3e2aaaab0f0e7423 */ /* 0x000fc8000001000e */
[----:B------:R-:W-:Y:S01]  /*0650*/  FMUL.FTZ R14, R15, R14 ;  /* 0x0000000e0f0e7220 */ /* 0x000fe20000410000 */
[--C-:B------:R-:W-:Y:S01]  /*0660*/  LOP3.LUT R12, R4, 0x80000000, R5.reuse, 0xb8, !PT ;  /* 0x80000000040c7812 */ /* 0x100fe200078eb805 */
[----:B------:R-:W-:Y:S02]  /*0670*/  FMUL.FTZ R4, R19, R16 ;  /* 0x0000001013047220 */ /* 0x000fe40000410000 */
[----:B------:R-:W-:Y:S02]  /*0680*/  @!P1 FFMA.FTZ R12, R5, R14, R5 ;  /* 0x0000000e050c9223 */ /* 0x000fe40000010005 */
[----:B------:R-:W-:Y:S02]  /*0690*/  FFMA.FTZ R5, R4, R4, 1 ;  /* 0x3f80000004057423 */ /* 0x000fe40000010004 */
[-C--:B------:R-:W-:Y:S02]  /*06a0*/  FFMA.FTZ R13, R12, R12.reuse, 1 ;  /* 0x3f8000000c0d7423 */ /* 0x080fe4000001000c */
[----:B------:R-:W-:-:S02]  /*06b0*/  FMUL.FTZ R15, R5, R12 ;  /* 0x0000000c050f7220 */ /* 0x000fc40000410000 */
[----:B------:R-:W0:Y:S02]  /*06c0*/  MUFU.SQRT R14, R13 ;  /* 0x0000000d000e7308 */ /* 0x000e240000002000 */
[----:B------:R-:W-:-:S06]  /*06d0*/  FFMA.FTZ R15, R12, R15, 1 ;  /* 0x3f8000000c0f7423 */ /* 0x000fcc000001000f */
[----:B------:R-:W1:Y:S01]  /*06e0*/  MUFU.RCP R15, R15 ;  /* 0x0000000f000f7308 */ /* 0x000e620000001000 */
[----:B0-----:R-:W-:-:S04]  /*06f0*/  FMUL.FTZ R5, R5, R14 ;  /* 0x0000000e05057220 */ /* 0x001fc80000410000 */
[----:B------:R-:W-:Y:S01]  /*0700*/  FMUL.FTZ R5, R12, R5 ;  /* 0x000000050c057220 */ /* 0x000fe20000410000 */
[----:B-1----:R-:W-:-:S03]  /*0710*/  FMUL.FTZ R4, R4, R15 ;  /* 0x0000000f04047220 */ /* 0x002fc60000410000 */
[----:B------:R-:W-:-:S07]  /*0720*/  FMUL.FTZ R5, R5, R15 ;  /* 0x0000000f05057220 */ /* 0x000fce0000410000 */
.L_x_4173:
[----:B------:R-:W-:Y:S05]  /*0730*/  BSYNC.RECONVERGENT B1 ;  /* 0x0000000000017941 */ /* 0x000fea0003800200 */
.L_x_4171:
[----:B------:R-:W-:-:S07]  /*0740*/  FADD.FTZ R5, -R5, -RZ ;  /* 0x800000ff05057221 */ /* 0x000fce0000010100 */
.L_x_4170:
[----:B------:R-:W-:Y:S05]  /*0750*/  BSYNC.RECONVERGENT B0 ;  /* 0x0000000000007941 */ /* 0x000fea0003800200 */
.L_x_4169:
[----:B-----5:R-:W-:Y:S01]  /*0760*/  IADD3 R15, PT, PT, R9, 0x80, RZ ;  /* 0x00000080090f7810 */ /* 0x020fe20007ffe0ff */
[----:B------:R-:W-:Y:S01]  /*0770*/  BSSY.RECONVERGENT B0, `(.L_x_4175) ;  /* 0x0000053000007945 */ /* 0x000fe20003800200 */
[----:B------:R-:W-:Y:S02]  /*0780*/  CS2R R12, SRZ ;  /* 0x00000000000c7805 */ /* 0x000fe4000001ff00 */
        /* <DEDUP_REMOVED lines=17> */
[----:B------:R-:W-:Y:S01]  /*08a0*/  MUFU.SIN R10, R20 ;  /* 0x00000014000a7308 */ /* 0x000fe20000000400 */
[----:B0-----:R-:W-:-:S02]  /*08b0*/  FSETP.GT.FTZ.AND P1, PT, |R12|, 126, PT ;  /* 0x42fc00000c00780b */ /* 0x001fc40003f34200 */
        /* <DEDUP_REMOVED lines=11> */
[----:B-1----:R-:W-:Y:S01]  /*0970*/  FMUL.FTZ R14, R14, R17 ;  /* 0x000000110e0e7220 */ /* 0x002fe20000410000 */
[----:B------:R-:W-:-:S06]  /*0980*/  FFMA.FTZ R17, R18, R21, 0.00019836159481201320887 ;  /* 0x394fff4912117423 */ /* 0x000fcc0000010015 */
[----:B------:R-:W1:Y:S01]  /*0990*/  MUFU.RCP R16, R14 ;  /* 0x0000000e00107308 */ /* 0x000e620000001000 */
[----:B------:R-:W-:Y:S01]  /*09a0*/  FFMA.FTZ R17, R18, R17, 0.0083333496004343032837 ;  /* 0x3c08889a12117423 */ /* 0x000fe20000010011 */
[----:B0-----:R-:W-:-:S03]  /*09b0*/  FMUL.FTZ R10, R10, R19 ;  /* 0x000000130a0a7220 */ /* 0x001fc60000410000 */
[----:B------:R-:W-:-:S04]  /*09c0*/  FFMA.FTZ R17, R18, R17, 0.16666667163372039795 ;  /* 0x3e2aaaab12117423 */ /* 0x000fc80000010011 */
[----:B------:R-:W-:Y:S01]  /*09d0*/  FMUL.FTZ R18, R18, R17 ;  /* 0x0000001112127220 */ /* 0x000fe20000410000 */
[----:B-1----:R-:W-:-:S04]  /*09e0*/  FMUL.FTZ R11, R16, -0.125 ;  /* 0xbe000000100b7820 */ /* 0x002fc80000410000 */
[----:B------:R-:W-:Y:S01]  /*09f0*/  FFMA.FTZ R16, R14, 2, R11 ;  /* 0x400000000e107823 */ /* 0x000fe2000001000b */
[----:B------:R-:W-:-:S04]  /*0a00*/  FFMA.FTZ R11, R10, R10, 1 ;  /* 0x3f8000000a0b7423 */ /* 0x000fc8000001000a */
        /* <DEDUP_REMOVED lines=12> */
.L_x_4180:
        /* <DEDUP_REMOVED lines=12> */
.L_x_4179:
[----:B------:R-:W-:-:S05]  /*0b90*/  FADD.FTZ R13, R10, -R10 ;  /* 0x8000000a0a0d7221 */ /* 0x000fca0000010000 */
[----:B------:R-:W-:Y:S01]  /*0ba0*/  MOV R12, R13 ;  /* 0x0000000d000c7202 */ /* 0x000fe20000000f00 */
[----:B------:R-:W-:Y:S06]  /*0bb0*/  BRA `(.L_x_4181) ;  /* 0x0000000000307947 */ /* 0x000fec0003800000 */
.L_x_4178:
        /* <DEDUP_REMOVED lines=12> */
.L_x_4181:
[----:B------:R-:W-:Y:S05]  /*0c80*/  BSYNC.RECONVERGENT B1 ;  /* 0x0000000000017941 */ /* 0x000fea0003800200 */
.L_x_4177:
[----:B------:R-:W-:-:S07]  /*0c90*/  FADD.FTZ R13, -R13, -RZ ;  /* 0x800000ff0d0d7221 */ /* 0x000fce0000010100 */
.L_x_4176:
[----:B------:R-:W-:Y:S05]  /*0ca0*/  BSYNC.RECONVERGENT B0 ;  /* 0x0000000000007941 */ /* 0x000fea0003800200 */
.L_x_4175:
[----:B------:R-:W-:Y:S01]  /*0cb0*/  IADD3 R11, PT, PT, R9, 0x100, RZ ;  /* 0x00000100090b7810 */ /* 0x000fe20007ffe0ff */
[----:B------:R-:W-:Y:S03]  /*0cc0*/  BSSY.RECONVERGENT B0, `(.L_x_4182) ;  /* 0x0000053000007945 */ /* 0x000fe60003800200 */
[----:B------:R-:W-:Y:S02]  /*0cd0*/  ISETP.GE.AND P1, PT, R11, R8, PT ;  /* 0x000000080b00720c */ /* 0x000fe40003f26270 */
[----:B------:R-:W-:-:S11]  /*0ce0*/  CS2R R10, SRZ ;  /* 0x00000000000a7805 */ /* 0x000fd6000001ff00 */
        /* <DEDUP_REMOVED lines=51> */
.L_x_4187:
        /* <DEDUP_REMOVED lines=12> */
.L_x_4186:
[----:B------:R-:W-:-:S05]  /*10e0*/  FADD.FTZ R11, R6, -R6 ;  /* 0x80000006060b7221 */ /* 0x000fca0000010000 */
[----:B------:R-:W-:Y:S01]  /*10f0*/  MOV R10, R11 ;  /* 0x0000000b000a7202 */ /* 0x000fe20000000f00 */
[----:B------:R-:W-:Y:S06]  /*1100*/  BRA `(.L_x_4188) ;  /* 0x0000000000307947 */ /* 0x000fec0003800000 */
.L_x_4185:
        /* <DEDUP_REMOVED lines=12> */
.L_x_4188:
[----:B------:R-:W-:Y:S05]  /*11d0*/  BSYNC.RECONVERGENT B1 ;  /* 0x0000000000017941 */ /* 0x000fea0003800200 */
.L_x_4184:
[----:B------:R-:W-:-:S07]  /*11e0*/  FADD.FTZ R11, -R11, -RZ ;  /* 0x800000ff0b0b7221 */ /* 0x000fce0000010100 */
.L_x_4183:
[----:B------:R-:W-:Y:S05]  /*11f0*/  BSYNC.RECONVERGENT B0 ;  /* 0x0000000000007941 */ /* 0x000fea0003800200 */
.L_x_4182:
        /* <DEDUP_REMOVED lines=55> */
.L_x_4194:
        /* <DEDUP_REMOVED lines=12> */
.L_x_4193:
[----:B------:R-:W-:-:S05]  /*1630*/  FADD.FTZ R7, R2, -R2 ;  /* 0x8000000202077221 */ /* 0x000fca0000010000 */
[----:B------:R-:W-:Y:S01]  /*1640*/  MOV R6, R7 ;  /* 0x0000000700067202 */ /* 0x000fe20000000f00 */
[----:B------:R-:W-:Y:S06]  /*1650*/  BRA `(.L_x_4195) ;  /* 0x0000000000307947 */ /* 0x000fec0003800000 */
.L_x_4192:
        /* <DEDUP_REMOVED lines=12> */
.L_x_4195:
[----:B------:R-:W-:Y:S05]  /*1720*/  BSYNC.RECONVERGENT B1 ;  /* 0x0000000000017941 */ /* 0x000fea0003800200 */
.L_x_4191:
[----:B------:R-:W-:-:S07]  /*1730*/  FADD.FTZ R7, -R7, -RZ ;  /* 0x800000ff07077221 */ /* 0x000fce0000010100 */
.L_x_4190:
[----:B------:R-:W-:Y:S05]  /*1740*/  BSYNC.RECONVERGENT B0 ;  /* 0x0000000000007941 */ /* 0x000fea0003800200 */
.L_x_4189:
[----:B------:R-:W0:Y:S01]  /*1750*/  @!P0 LDC.64 R2, c[0x0][0x388] ;  /* 0x0000e200ff028b82 */ /* 0x000e220000000a00 */
[----:B------:R-:W-:Y:S01]  /*1760*/  @!P0 LEA R17, R0, R9, 0x9 ;  /* 0x0000000900118211 */ /* 0x000fe200078e48ff */
[----:B------:R-:W-:Y:S01]  /*1770*/  BSSY.RECONVERGENT B0, `(.L_x_4196) ;  /* 0x0000010000007945 */ /* 0x000fe20003800200 */
[----:B------:R-:W-:-:S04]  /*1780*/  @!P0 MOV R9, R15 ;  /* 0x0000000f00098202 */ /* 0x000fc80000000f00 */
[----:B------:R-:W-:Y:S01]  /*1790*/  ISETP.GE.AND P1, PT, R9, R8, PT ;  /* 0x000000080900720c */ /* 0x000fe20003f26270 */
[----:B0-----:R-:W-:-:S05]  /*17a0*/  @!P0 IMAD.WIDE.U32 R2, R17, 0x8, R2 ;  /* 0x0000000811028825 */ /* 0x001fca00078e0002 */
[----:B------:R0:W-:Y:S07]  /*17b0*/  @!P0 STG.E.64 desc[UR4][R2.64], R4 ;  /* 0x0000000402008986 */ /* 0x0001ee000c101b04 */
[----:B------:R-:W-:Y:S05]  /*17c0*/  @P1 BRA `(.L_x_4197) ;  /* 0x0000000000281947 */ /* 0x000fea0003800000 */
[----:B0-----:R-:W0:Y:S01]  /*17d0*/  LDC.64 R2, c[0x0][0x388] ;  /* 0x0000e200ff027b82 */ /* 0x001e220000000a00 */
[----:B------:R-:W-:Y:S02]  /*17e0*/  LEA R5, R0, R9, 0x9 ;  /* 0x0000000900057211 */ /* 0x000fe400078e48ff */
[----:B------:R-:W-:-:S04]  /*17f0*/  IADD3 R9, PT, PT, R9, 0x80, RZ ;  /* 0x0000008009097810 */ /* 0x000fc80007ffe0ff */
[----:B------:R-:W-:-:S13]  /*1800*/  ISETP.GE.AND P0, PT, R9, R8, PT ;  /* 0x000000080900720c */ /* 0x000fda0003f06270 */
[----:B------:R-:W-:Y:S02]  /*1810*/  @!P0 LEA R15, R0, R9, 0x9 ;  /* 0x00000009000f8211 */ /* 0x000fe400078e48ff */
[----:B------:R-:W-:Y:S01]  /*1820*/  @!P0 IADD3 R9, PT, PT, R9, 0x80, RZ ;  /* 0x0000008009098810 */ /* 0x000fe20007ffe0ff */
[----:B0-----:R-:W-:-:S04]  /*1830*/  IMAD.WIDE.U32 R4, R5, 0x8, R2 ;  /* 0x0000000805047825 */ /* 0x001fc800078e0002 */
[----:B------:R-:W-:Y:S01]  /*1840*/  @!P0 IMAD.WIDE.U32 R2, R15, 0x8, R2 ;  /* 0x000000080f028825 */ /* 0x000fe200078e0002 */
[----:B------:R1:W-:Y:S04]  /*1850*/  STG.E.64 desc[UR4][R4.64], R12 ;  /* 0x0000000c04007986 */ /* 0x0003e8000c101b04 */
[----:B------:R1:W-:Y:S02]  /*1860*/  @!P0 STG.E.64 desc[UR4][R2.64], R10 ;  /* 0x0000000a02008986 */ /* 0x0003e4000c101b04 */
.L_x_4197:
[----:B------:R-:W-:Y:S05]  /*1870*/  BSYNC.RECONVERGENT B0 ;  /* 0x0000000000007941 */ /* 0x000fea0003800200 */
.L_x_4196:
[----:B------:R-:W-:-:S13]  /*1880*/  ISETP.GE.AND P0, PT, R9, R8, PT ;  /* 0x000000080900720c */ /* 0x000fda0003f06270 */
[----:B------:R-:W-:Y:S05]  /*1890*/  @P0 EXIT ;  /* 0x000000000000094d */ /* 0x000fea0003800000 */
[----:B01----:R-:W0:Y:S01]  /*18a0*/  LDC.64 R2, c[0x0][0x388] ;  /* 0x0000e200ff027b82 */ /* 0x003e220000000a00 */
[----:B------:R-:W-:-:S05]  /*18b0*/  LEA R9, R0, R9, 0x9 ;  /* 0x0000000900097211 */ /* 0x000fca00078e48ff */
[----:B0-----:R-:W-:-:S05]  /*18c0*/  IMAD.WIDE.U32 R2, R9, 0x8, R2 ;  /* 0x0000000809027825 */ /* 0x001fca00078e0002 */
[----:B------:R-:W-:Y:S01]  /*18d0*/  STG.E.64 desc[UR4][R2.64], R6 ;  /* 0x0000000602007986 */ /* 0x000fe2000c101b04 */
[----:B------:R-:W-:Y:S05]  /*18e0*/  EXIT ;  /* 0x000000000000794d */ /* 0x000fea0003800000 */
.L_x_4198:
        /* <DEDUP_REMOVED lines=9> */
.L_x_6626:


//--------------------- .text._ZN2at6native29vectorized_elementwise_kernelILi2EZZZNS0_15tan_kernel_cudaERNS_18TensorIteratorBaseEENKUlvE_clEvENKUlvE0_clEvEUlN3c107complexIfEEE_St5arrayIPcLm2EEEEviT0_T1_ --------------------------
	.section	.text._ZN2at6native29vectorized_elementwise_kernelILi2EZZZNS0_15tan_kernel_cudaERNS_18TensorIteratorBaseEENKUlvE_clEvENKUlvE0_clEvEUlN3c107complexIfEEE_St5arrayIPcLm2EEEEviT0_T1_,"ax",@progbits
	.align	128
        .global         _ZN2at6native29vectorized_elementwise_kernelILi2EZZZNS0_15tan_kernel_cudaERNS_18TensorIteratorBaseEENKUlvE_clEvENKUlvE0_clEvEUlN3c107complexIfEEE_St5arrayIPcLm2EEEEviT0_T1_
        .type           _ZN2at6native29vectorized_elementwise_kernelILi2EZZZNS0_15tan_kernel_cudaERNS_18TensorIteratorBaseEENKUlvE_clEvENKUlvE0_clEvEUlN3c107complexIfEEE_St5arrayIPcLm2EEEEviT0_T1_,@function
        .size           _ZN2at6native29vectorized_elementwise_kernelILi2EZZZNS0_15tan_kernel_cudaERNS_18TensorIteratorBaseEENKUlvE_clEvENKUlvE0_clEvEUlN3c107complexIfEEE_St5arrayIPcLm2EEEEviT0_T1_,(.L_x_6627 - _ZN2at6native29vectorized_elementwise_kernelILi2EZZZNS0_15tan_kernel_cudaERNS_18TensorIteratorBaseEENKUlvE_clEvENKUlvE0_clEvEUlN3c107complexIfEEE_St5arrayIPcLm2EEEEviT0_T1_)
        .other          _ZN2at6native29vectorized_elementwise_kernelILi2EZZZNS0_15tan_kernel_cudaERNS_18TensorIteratorBaseEENKUlvE_clEvENKUlvE0_clEvEUlN3c107complexIfEEE_St5arrayIPcLm2EEEEviT0_T1_,@"STO_CUDA_ENTRY STV_DEFAULT"
_ZN2at6native29vectorized_elementwise_kernelILi2EZZZNS0_15tan_kernel_cudaERNS_18TensorIteratorBaseEENKUlvE_clEvENKUlvE0_clEvEUlN3c107complexIfEEE_St5arrayIPcLm2EEEEviT0_T1_:
.text._ZN2at6native29vectorized_elementwise_kernelILi2EZZZNS0_15tan_kernel_cudaERNS_18TensorIteratorBaseEENKUlvE_clEvENKUlvE0_clEvEUlN3c107complexIfEEE_St5arrayIPcLm2EEEEviT0_T1_:
        /* <DEDUP_REMOVED lines=17> */
[----:B------:R-:W1:Y:S01]  /*0110*/  @!P5 LDC.64 R10, c[0x0][0x390] ;  /* 0x0000e400ff0adb82 */ /* 0x000e620000000a00 */
[----:B------:R-:W-:-:S04]  /*0120*/  @!P5 IADD3 R27, PT, PT, R27, 0x80, RZ ;  /* 0x000000801b1bd810 */ /* 0x000fc80007ffe0ff */
[----:B------:R-:W-:Y:S01]  /*0130*/  ISETP.GE.U32.AND P4, PT, R27, R0, PT ;  /* 0x000000001b00720c */ /* 0x000fe20003f86070 */
[----:B0-----:R-:W-:-:S05]  /*0140*/  @!P6 IMAD.WIDE.U32 R12, R7, 0x8, R12 ;  /* 0x00000008070ce825 */ /* 0x001fca00078e000c */
[----:B------:R0:W5:Y:S07]  /*0150*/  @!P6 LDG.E.64 R8, desc[UR4][R12.64] ;  /* 0x000000040c08e981 */ /* 0x00016e000c1e1b00 */
[----:B------:R-:W-:Y:S01]  /*0160*/  @!P4 IADD3 R4, PT, PT, R2, R27, RZ ;  /* 0x0000001b0204c210 */ /* 0x000fe20007ffe0ff */
[----:B------:R-:W2:Y:S01]  /*0170*/  @!P4 LDC.64 R22, c[0x0][0x390] ;  /* 0x0000e400ff16cb82 */ /* 0x000ea20000000a00 */
[----:B------:R-:W-:-:S04]  /*0180*/  @!P4 IADD3 R27, PT, PT, R27, 0x80, RZ ;  /* 0x000000801b1bc810 */ /* 0x000fc80007ffe0ff */
[----:B------:R-:W-:-:S13]  /*0190*/  ISETP.GE.U32.AND P3, PT, R27, R0, PT ;  /* 0x000000001b00720c */ /* 0x000fda0003f66070 */
[----:B------:R-:W-:Y:S01]  /*01a0*/  @!P3 IADD3 R5, PT, PT, R2, R27, RZ ;  /* 0x0000001b0205b210 */ /* 0x000fe20007ffe0ff */
[----:B------:R-:W3:Y:S01]  /*01b0*/  @!P3 LDC.64 R14, c[0x0][0x390] ;  /* 0x0000e400ff0ebb82 */ /* 0x000ee20000000a00 */
[----:B------:R-:W-:-:S04]  /*01c0*/  @!P3 IADD3 R27, PT, PT, R27, 0x80, RZ ;  /* 0x000000801b1bb810 */ /* 0x000fc80007ffe0ff */
[----:B------:R-:W-:-:S13]  /*01d0*/  ISETP.GE.U32.AND P2, PT, R27, R0, PT ;  /* 0x000000001b00720c */ /* 0x000fda0003f46070 */
[----:B------:R-:W-:Y:S02]  /*01e0*/  @!P2 IADD3 R29, PT, PT, R2, R27, RZ ;  /* 0x0000001b021da210 */ /* 0x000fe40007ffe0ff */
[----:B------:R-:W-:-:S04]  /*01f0*/  @!P2 IADD3 R27, PT, PT, R27, 0x80, RZ ;  /* 0x000000801b1ba810 */ /* 0x000fc80007ffe0ff */
[----:B------:R-:W-:-:S13]  /*0200*/  ISETP.GE.U32.AND P1, PT, R27, R0, PT ;  /* 0x000000001b00720c */ /* 0x000fda0003f26070 */
[----:B------:R-:W-:Y:S01]  /*0210*/  @!P1 IADD3 R21, PT, PT, R2, R27, RZ ;  /* 0x0000001b02159210 */ /* 0x000fe20007ffe0ff */
[----:B-1----:R-:W-:Y:S01]  /*0220*/  @!P5 IMAD.WIDE.U32 R10, R17, 0x8, R10 ;  /* 0x00000008110ad825 */ /* 0x002fe200078e000a */
[----:B------:R-:W-:Y:S01]  /*0230*/  @!P1 IADD3 R27, PT, PT, R27, 0x80, RZ ;  /* 0x000000801b1b9810 */ /* 0x000fe20007ffe0ff */
[----:B------:R-:W1:Y:S03]  /*0240*/  @!P2 LDC.64 R16, c[0x0][0x390] ;  /* 0x0000e400ff10ab82 */ /* 0x000e660000000a00 */
[----:B------:R-:W-:-:S05]  /*0250*/  ISETP.GE.U32.AND P0, PT, R27, R0, PT ;  /* 0x000000001b00720c */ /* 0x000fca0003f06070 */
[----:B------:R-:W4:Y:S08]  /*0260*/  @!P1 LDC.64 R18, c[0x0][0x390] ;  /* 0x0000e400ff129b82 */ /* 0x000f300000000a00 */
[----:B------:R-:W-:Y:S02]  /*0270*/  @!P0 IADD3 R25, PT, PT, R2, R27, RZ ;  /* 0x0000001b02198210 */ /* 0x000fe40007ffe0ff */
[----:B------:R-:W-:-:S04]  /*0280*/  @!P0 IADD3 R27, PT, PT, R27, 0x80, RZ ;  /* 0x000000801b1b8810 */ /* 0x000fc80007ffe0ff */
[----:B------:R-:W-:-:S13]  /*0290*/  ISETP.GE.U32.AND P6, PT, R27, R0, PT ;  /* 0x000000001b00720c */ /* 0x000fda0003fc6070 */
[----:B0-----:R-:W0:Y:S01]  /*02a0*/  @!P6 LDC.64 R12, c[0x0][0x390] ;  /* 0x0000e400ff0ceb82 */ /* 0x001e220000000a00 */
[----:B--2---:R-:W-:-:S04]  /*02b0*/  @!P4 IMAD.WIDE.U32 R22, R4, 0x8, R22 ;  /* 0x000000080416c825 */ /* 0x004fc800078e0016 */
[----:B---3--:R-:W-:Y:S01]  /*02c0*/  @!P3 IMAD.WIDE.U32 R14, R5, 0x8, R14 ;  /* 0x00000008050eb825 */ /* 0x008fe200078e000e */
[----:B------:R-:W-:-:S03]  /*02d0*/  CS2R R4, SRZ ;  /* 0x0000000000047805 */ /* 0x000fc6000001ff00 */
[----:B-1----:R-:W-:Y:S01]  /*02e0*/  @!P2 IMAD.WIDE.U32 R16, R29, 0x8, R16 ;  /* 0x000000081d10a825 */ /* 0x002fe200078e0010 */
[----:B------:R-:W-:Y:S02]  /*02f0*/  @!P6 IADD3 R29, PT, PT, R2, R27, RZ ;  /* 0x0000001b021de210 */ /* 0x000fe40007ffe0ff */
[----:B------:R-:W-:Y:S01]  /*0300*/  CS2R R26, SRZ ;  /* 0x00000000001a7805 */ /* 0x000fe2000001ff00 */
[----:B------:R1:W5:Y:S01]  /*0310*/  @!P4 LDG.E.64 R4, desc[UR4][R22.64] ;  /* 0x000000041604c981 */ /* 0x000362000c1e1b00 */
[----:B----4-:R-:W-:-:S04]  /*0320*/  @!P1 IMAD.WIDE.U32 R18, R21, 0x8, R18 ;  /* 0x0000000815129825 */ /* 0x010fc800078e0012 */
[----:B------:R-:W5:Y:S01]  /*0330*/  @!P2 LDG.E.64 R26, desc[UR4][R16.64] ;  /* 0x00000004101aa981 */ /* 0x000f62000c1e1b00 */
[----:B-1----:R-:W-:Y:S01]  /*0340*/  CS2R R22, SRZ ;  /* 0x0000000000167805 */ /* 0x002fe2000001ff00 */
[----:B0-----:R-:W-:Y:S01]  /*0350*/  @!P6 IMAD.WIDE.U32 R12, R29, 0x8, R12 ;  /* 0x000000081d0ce825 */ /* 0x001fe200078e000c */
[----:B------:R-:W-:-:S04]  /*0360*/  CS2R R28, SRZ ;  /* 0x00000000001c7805 */ /* 0x000fc8000001ff00 */
[----:B------:R-:W5:Y:S04]  /*0370*/  @!P6 LDG.E.64 R22, desc[UR4][R12.64] ;  /* 0x000000040c16e981 */ /* 0x000f68000c1e1b00 */
[----:B------:R-:W5:Y:S01]  /*0380*/  @!P1 LDG.E.64 R28, desc[UR4][R18.64] ;  /* 0x00000004121c9981 */ /* 0x000f62000c1e1b00 */
[----:B------:R-:W-:-:S06]  /*0390*/  CS2R R6, SRZ ;  /* 0x0000000000067805 */ /* 0x000fcc000001ff00 */
[----:B------:R0:W5:Y:S02]  /*03a0*/  @!P5 LDG.E.64 R6, desc[UR4][R10.64] ;  /* 0x000000040a06d981 */ /* 0x000164000c1e1b00 */
[----:B0-----:R-:W0:Y:S01]  /*03b0*/  @!P0 LDC.64 R10, c[0x0][0x390] ;  /* 0x0000e400ff0a8b82 */ /* 0x001e220000000a00 */
[----:B------:R-:W-:Y:S01]  /*03c0*/  CS2R R20, SRZ ;  /* 0x0000000000147805 */ /* 0x000fe2000001ff00 */
[----:B------:R-:W-:Y:S05]  /*03d0*/  BSSY.RECONVERGENT B0, `(.L_x_4200) ;  /* 0x0000056000007945 */ /* 0x000fea0003800200 */
[----:B------:R1:W5:Y:S01]  /*03e0*/  @!P3 LDG.E.64 R20, desc[UR4][R14.64] ;  /* 0x000000040e14b981 */ /* 0x000362000c1e1b00 */
[----:B0-----:R-:W-:Y:S01]  /*03f0*/  @!P0 IMAD.WIDE.U32 R10, R25, 0x8, R10 ;  /* 0x00000008190a8825 */ /* 0x001fe200078e000a */
[----:B------:R-:W-:-:S06]  /*0400*/  CS2R R24, SRZ ;  /* 0x0000000000187805 */ /* 0x000fcc000001ff00 */
[----:B------:R0:W5:Y:S01]  /*0410*/  @!P0 LDG.E.64 R24, desc[UR4][R10.64] ;  /* 0x000000040a188981 */ /* 0x000162000c1e1b00 */
[----:B------:R-:W-:Y:S02]  /*0420*/  ISETP.GE.U32.AND P0, PT, R3, R0, PT ;  /* 0x000000000300720c */ /* 0x000fe40003f06070 */
[----:B-1----:R-:W-:-:S11]  /*0430*/  CS2R R14, SRZ ;  /* 0x00000000000e7805 */ /* 0x002fd6000001ff00 */
[----:B0-----:R-:W-:Y:S05]  /*0440*/  @P0 BRA `(.L_x_4201) ;  /* 0x0000000400380947 */ /* 0x001fea0003800000 */
[----:B-----5:R-:W-:Y:S01]  /*0450*/  FADD.FTZ R11, -R9, -RZ ;  /* 0x800000ff090b7221 */ /* 0x020fe20000010100 */
[----:B------:R-:W-:Y:S04]  /*0460*/  BSSY.RECONVERGENT B1, `(.L_x_4202) ;  /* 0x000004b000017945 */ /* 0x000fe80003800200 */
        /* <DEDUP_REMOVED lines=16> */
.L_x_4203:
        /* <DEDUP_REMOVED lines=18> */
.L_x_4205:
[----:B------:R-:W-:Y:S01]  /*0690*/  FMUL.FTZ R10, |R11|, 1.4426950216293334961 ;  /* 0x3fb8aa3b0b0a7820 */ /* 0x000fe20000410200 */
[----:B------:R-:W-:Y:S01]  /*06a0*/  MOV R13, 0x42fc0000 ;  /* 0x42fc0000000d7802 */ /* 0x000fe20000000f00 */
[----:B------:R-:W-:Y:S01]  /*06b0*/  FMUL.RZ R17, R8, 0.15915493667125701904 ;  /* 0x3e22f98308117820 */ /* 0x000fe2000040c000 */
[----:B------:R-:W-:-:S03]  /*06c0*/  HFMA2 R15, -RZ, RZ, 0.389892578125, 0.0002090930938720703125 ;  /* 0x363d0adaff0f7431 */ /* 0x000fc600000001ff */
[----:B------:R-:W0:Y:S08]  /*06d0*/  FRND.TRUNC R10, R10 ;  /* 0x0000000a000a7307 */ /* 0x000e30000020d000 */
[----:B------:R-:W1:Y:S01]  /*06e0*/  MUFU.COS R18, R17 ;  /* 0x0000001100127308 */ /* 0x000e620000000000 */
[----:B0-----:R-:W-:-:S07]  /*06f0*/  FSETP.GT.FTZ.AND P1, PT, |R10|, 126, PT ;  /* 0x42fc00000a00780b */ /* 0x001fce0003f34200 */
[----:B------:R-:W-:Y:S01]  /*0700*/  MUFU.SIN R8, R17 ;  /* 0x0000001100087308 */ /* 0x000fe20000000400 */
[----:B------:R-:W-:-:S04]  /*0710*/  LOP3.LUT R13, R13, 0x80000000, R10, 0xb8, !PT ;  /* 0x800000000d0d7812 */ /* 0x000fc800078eb80a */
[----:B------:R-:W-:Y:S01]  /*0720*/  FSEL R12, R13, R10, P1 ;  /* 0x0000000a0d0c7208 */ /* 0x000fe20000800000 */
[----:B------:R-:W-:Y:S01]  /*0730*/  FMUL.FTZ R10, R9, R9 ;  /* 0x00000009090a7220 */ /* 0x000fe20000410000 */
[----:B------:R-:W-:-:S03]  /*0740*/  FSETP.GE.FTZ.AND P1, PT, |R11|, 1, PT ;  /* 0x3f8000000b00780b */ /* 0x000fc60003f36200 */
[----:B------:R-:W-:Y:S01]  /*0750*/  FFMA.FTZ R13, R12, -0.69314718246459960938, |R11| ;  /* 0xbf3172180c0d7823 */ /* 0x000fe2000001040b */
[----:B------:R-:W-:-:S03]  /*0760*/  FFMA.FTZ R15, R10, R15, 0.00019836159481201320887 ;  /* 0x394fff490a0f7423 */ /* 0x000fc6000001000f */
[C---:B------:R-:W-:Y:S01]  /*0770*/  FFMA.FTZ R13, R12.reuse, 1.9046542121259335545e-09, R13 ;  /* 0x3102e3080c0d7823 */ /* 0x040fe2000001000d */
[----:B------:R-:W-:Y:S01]  /*0780*/  FADD.FTZ R12, R12, 12583037 ;  /* 0x4b40007d0c0c7421 */ /* 0x000fe20000010000 */
[----:B------:R-:W-:Y:S02]  /*0790*/  FFMA.FTZ R15, R10, R15, 0.0083333496004343032837 ;  /* 0x3c08889a0a0f7423 */ /* 0x000fe4000001000f */
[----:B------:R-:W-:Y:S02]  /*07a0*/  FMUL.FTZ R14, R13, 1.4426950216293334961 ;  /* 0x3fb8aa3b0d0e7820 */ /* 0x000fe40000410000 */
[----:B------:R-:W-:Y:S01]  /*07b0*/  SHF.L.U32 R12, R12, 0x17, RZ ;  /* 0x000000170c0c7819 */ /* 0x000fe200000006ff */
[C---:B------:R-:W-:Y:S01]  /*07c0*/  FFMA.FTZ R15, R10.reuse, R15, 0.16666667163372039795 ;  /* 0x3e2aaaab0a0f7423 */ /* 0x040fe2000001000f */
[----:B------:R-:W0:Y:S03]  /*07d0*/  MUFU.EX2 R13, R14 ;  /* 0x0000000e000d7308 */ /* 0x000e260000000800 */
[----:B------:R-:W-:Y:S01]  /*07e0*/  FMUL.FTZ R10, R10, R15 ;  /* 0x0000000f0a0a7220 */ /* 0x000fe20000410000 */
[----:B0-----:R-:W-:-:S02]  /*07f0*/  FMUL.FTZ R12, R12, R13 ;  /* 0x0000000d0c0c7220 */ /* 0x001fc40000410000 */
[----:B-1----:R-:W0:Y:S08]  /*0800*/  MUFU.RCP R13, R18 ;  /* 0x00000012000d7308 */ /* 0x002e300000001000 */
        /* <DEDUP_REMOVED lines=16> */
.L_x_4204:
[----:B------:R-:W-:Y:S05]  /*0910*/  BSYNC.RECONVERGENT B1 ;  /* 0x0000000000017941 */ /* 0x000fea0003800200 */
.L_x_4202:
[----:B------:R-:W-:-:S07]  /*0920*/  FADD.FTZ R15, -R11, -RZ ;  /* 0x800000ff0b0f7221 */ /* 0x000fce0000010100 */
.L_x_4201:
[----:B------:R-:W-:Y:S05]  /*0930*/  BSYNC.RECONVERGENT B0 ;  /* 0x0000000000007941 */ /* 0x000fea0003800200 */
.L_x_4200:
[----:B------:R-:W-:Y:S01]  /*0940*/  IADD3 R11, PT, PT, R3, 0x80, RZ ;  /* 0x00000080030b7810 */ /* 0x000fe20007ffe0ff */
[----:B------:R-:W-:Y:S01]  /*0950*/  BSSY.RECONVERGENT B0, `(.L_x_4206) ;  /* 0x0000053000007945 */ /* 0x000fe20003800200 */
[----:B-----5:R-:W-:Y:S02]  /*0960*/  CS2R R8, SRZ ;  /* 0x0000000000087805 */ /* 0x020fe4000001ff00 */
[----:B------:R-:W-:-:S13]  /*0970*/  ISETP.GE.U32.AND P1, PT, R11, R0, PT ;  /* 0x000000000b00720c */ /* 0x000fda0003f26070 */
        /* <DEDUP_REMOVED lines=13> */
[----:B------:R-:W-:-:S03]  /*0a50*/  FMUL.FTZ R7, R7, R7 ;  /* 0x0000000707077220 */ /* 0x000fc60000410000 */
[----:B------:R-:W0:Y:S08]  /*0a60*/  FRND.TRUNC R8, R8 ;  /* 0x0000000800087307 */ /* 0x000e30000020d000 */
[----:B------:R-:W-:Y:S01]  /*0a70*/  MUFU.SIN R6, R16 ;  /* 0x0000001000067308 */ /* 0x000fe20000000400 */
        /* <DEDUP_REMOVED lines=9> */
[----:B------:R-:W0:Y:S01]  /*0b10*/  MUFU.COS R13, R16 ;  /* 0x00000010000d7308 */ /* 0x000e220000000000 */
[----:B------:R-:W-:-:S05]  /*0b20*/  HFMA2 R10, -RZ, RZ, 0.389892578125, 0.0002090930938720703125 ;  /* 0x363d0adaff0a7431 */ /* 0x000fca00000001ff */
[C---:B------:R-:W-:Y:S02]  /*0b30*/  FFMA.FTZ R10, R7.reuse, R10, 0.00019836159481201320887 ;  /* 0x394fff49070a7423 */ /* 0x040fe4000001000a */
[----:B------:R1:W2:Y:S02]  /*0b40*/  MUFU.EX2 R17, R12 ;  /* 0x0000000c00117308 */ /* 0x0002a40000000800 */
[C---:B-1----:R-:W-:Y:S02]  /*0b50*/  FFMA.FTZ R12, R7.reuse, R10, 0.0083333496004343032837 ;  /* 0x3c08889a070c7423 */ /* 0x042fe4000001000a */
[----:B0-----:R-:W0:Y:S02]  /*0b60*/  MUFU.RCP R13, R13 ;  /* 0x0000000d000d7308 */ /* 0x001e240000001000 */
[----:B------:R-:W-:Y:S01]  /*0b70*/  FFMA.FTZ R12, R7, R12, 0.16666667163372039795 ;  /* 0x3e2aaaab070c7423 */ /* 0x000fe2000001000c */
[----:B--2---:R-:W-:-:S03]  /*0b80*/  FMUL.FTZ R8, R8, R17 ;  /* 0x0000001108087220 */ /* 0x004fc60000410000 */
[----:B------:R-:W-:Y:S02]  /*0b90*/  FMUL.FTZ R12, R7, R12 ;  /* 0x0000000c070c7220 */ /* 0x000fe40000410000 */
[----:B------:R-:W1:Y:S01]  /*0ba0*/  MUFU.RCP R17, R8 ;  /* 0x0000000800117308 */ /* 0x000e620000001000 */
[----:B0-----:R-:W-:-:S04]  /*0bb0*/  FMUL.FTZ R6, R6, R13 ;  /* 0x0000000d06067220 */ /* 0x001fc80000410000 */
[----:B------:R-:W-:Y:S01]  /*0bc0*/  FFMA.FTZ R7, R6, R6, 1 ;  /* 0x3f80000006077423 */ /* 0x000fe20000010006 */
[----:B-1----:R-:W-:-:S04]  /*0bd0*/  FMUL.FTZ R17, R17, -0.125 ;  /* 0xbe00000011117820 */ /* 0x002fc80000410000 */
        /* <DEDUP_REMOVED lines=13> */
.L_x_4211:
        /* <DEDUP_REMOVED lines=12> */
.L_x_4210:
[----:B------:R-:W-:-:S05]  /*0d70*/  FADD.FTZ R9, R6, -R6 ;  /* 0x8000000606097221 */ /* 0x000fca0000010000 */
[----:B------:R-:W-:Y:S01]  /*0d80*/  MOV R8, R9 ;  /* 0x0000000900087202 */ /* 0x000fe20000000f00 */
[----:B------:R-:W-:Y:S06]  /*0d90*/  BRA `(.L_x_4212) ;  /* 0x0000000000307947 */ /* 0x000fec0003800000 */
.L_x_4209:
        /* <DEDUP_REMOVED lines=12> */
.L_x_4212:
[----:B------:R-:W-:Y:S05]  /*0e60*/  BSYNC.RECONVERGENT B1 ;  /* 0x0000000000017941 */ /* 0x000fea0003800200 */
.L_x_4208:
[----:B------:R-:W-:-:S07]  /*0e70*/  FADD.FTZ R9, -R9, -RZ ;  /* 0x800000ff09097221 */ /* 0x000fce0000010100 */
.L_x_4207:
[----:B------:R-:W-:Y:S05]  /*0e80*/  BSYNC.RECONVERGENT B0 ;  /* 0x0000000000007941 */ /* 0x000fea0003800200 */
.L_x_4206:
[----:B------:R-:W-:Y:S01]  /*0e90*/  IADD3 R7, PT, PT, R3, 0x100, RZ ;  /* 0x0000010003077810 */ /* 0x000fe20007ffe0ff */
[----:B------:R-:W-:Y:S03]  /*0ea0*/  BSSY.RECONVERGENT B0, `(.L_x_4213) ;  /* 0x0000053000007945 */ /* 0x000fe60003800200 */
[----:B------:R-:W-:Y:S02]  /*0eb0*/  ISETP.GE.U32.AND P1, PT, R7, R0, PT ;  /* 0x000000000700720c */ /* 0x000fe40003f26070 */
        /* <DEDUP_REMOVED lines=15> */
[----:B------:R-:W0:Y:S08]  /*0fb0*/  FRND.TRUNC R6, R6 ;  /* 0x0000000600067307 */ /* 0x000e30000020d000 */
[----:B------:R-:W-:Y:S01]  /*0fc0*/  MUFU.SIN R4, R16 ;  /* 0x0000001000047308 */ /* 0x000fe20000000400 */
        /* <DEDUP_REMOVED lines=10> */
[----:B------:R-:W-:-:S05]  /*1070*/  MOV R10, 0x363d0ada ;  /* 0x363d0ada000a7802 */ /* 0x000fca0000000f00 */
        /* <DEDUP_REMOVED lines=24> */
.L_x_4218:
        /* <DEDUP_REMOVED lines=12> */
.L_x_4217:
[----:B------:R-:W-:-:S05]  /*12c0*/  FADD.FTZ R7, R4, -R4 ;  /* 0x8000000404077221 */ /* 0x000fca0000010000 */
[----:B------:R-:W-:Y:S01]  /*12d0*/  MOV R6, R7 ;  /* 0x0000000700067202 */ /* 0x000fe20000000f00 */
[----:B------:R-:W-:Y:S06]  /*12e0*/  BRA `(.L_x_4219) ;  /* 0x0000000000307947 */ /* 0x000fec0003800000 */
.L_x_4216:
        /* <DEDUP_REMOVED lines=12> */
.L_x_4219:
[----:B------:R-:W-:Y:S05]  /*13b0*/  BSYNC.RECONVERGENT B1 ;  /* 0x0000000000017941 */ /* 0x000fea0003800200 */
.L_x_4215:
[----:B------:R-:W-:-:S07]  /*13c0*/  FADD.FTZ R7, -R7, -RZ ;  /* 0x800000ff07077221 */ /* 0x000fce0000010100 */
.L_x_4214:
[----:B------:R-:W-:Y:S05]  /*13d0*/  BSYNC.RECONVERGENT B0 ;  /* 0x0000000000007941 */ /* 0x000fea0003800200 */
.L_x_4213:
        /* <DEDUP_REMOVED lines=31> */
[----:B------:R1:W2:Y:S02]  /*15d0*/  MUFU.EX2 R17, R12 ;  /* 0x0000000c00117308 */ /* 0x0002a40000000800 */
[----:B-1----:R-:W-:-:S02]  /*15e0*/  FFMA.FTZ R12, R21, R16, 0.00019836159481201320887 ;  /* 0x394fff49150c7423 */ /* 0x002fc40000010010 */
[----:B0-----:R-:W0:Y:S02]  /*15f0*/  MUFU.RCP R13, R13 ;  /* 0x0000000d000d7308 */ /* 0x001e240000001000 */
[----:B------:R-:W-:Y:S01]  /*1600*/  FFMA.FTZ R16, R21, R12, 0.0083333496004343032837 ;  /* 0x3c08889a15107423 */ /* 0x000fe2000001000c */
[----:B--2---:R-:W-:-:S03]  /*1610*/  FMUL.FTZ R10, R10, R17 ;  /* 0x000000110a0a7220 */ /* 0x004fc60000410000 */
[C---:B------:R-:W-:Y:S02]  /*1620*/  FFMA.FTZ R16, R21.reuse, R16, 0.16666667163372039795 ;  /* 0x3e2aaaab15107423 */ /* 0x040fe40000010010 */
[----:B------:R-:W1:Y:S02]  /*1630*/  MUFU.RCP R17, R10 ;  /* 0x0000000a00117308 */ /* 0x000e640000001000 */
[----:B------:R-:W-:Y:S01]  /*1640*/  FMUL.FTZ R16, R21, R16 ;  /* 0x0000001015107220 */ /* 0x000fe20000410000 */
        /* <DEDUP_REMOVED lines=16> */
.L_x_4225:
        /* <DEDUP_REMOVED lines=12> */
.L_x_4224:
[----:B------:R-:W-:-:S05]  /*1810*/  FADD.FTZ R5, R20, -R20 ;  /* 0x8000001414057221 */ /* 0x000fca0000010000 */
[----:B------:R-:W-:Y:S01]  /*1820*/  MOV R4, R5 ;  /* 0x0000000500047202 */ /* 0x000fe20000000f00 */
[----:B------:R-:W-:Y:S06]  /*1830*/  BRA `(.L_x_4226) ;  /* 0x0000000000307947 */ /* 0x000fec0003800000 */
.L_x_4223:
        /* <DEDUP_REMOVED lines=12> */
.L_x_4226:
[----:B------:R-:W-:Y:S05]  /*1900*/  BSYNC.RECONVERGENT B1 ;  /* 0x0000000000017941 */ /* 0x000fea0003800200 */
.L_x_4222:
[----:B------:R-:W-:-:S07]  /*1910*/  FADD.FTZ R5, -R5, -RZ ;  /* 0x800000ff05057221 */ /* 0x000fce0000010100 */
.L_x_4221:
[----:B------:R-:W-:Y:S05]  /*1920*/  BSYNC.RECONVERGENT B0 ;  /* 0x0000000000007941 */ /* 0x000fea0003800200 */
.L_x_4220:
        /* <DEDUP_REMOVED lines=55> */
.L_x_4232:
        /* <DEDUP_REMOVED lines=12> */
.L_x_4231:
[----:B------:R-:W-:-:S05]  /*1d60*/  FADD.FTZ R13, R26, -R26 ;  /* 0x8000001a1a0d7221 */ /* 0x000fca0000010000 */
[----:B------:R-:W-:Y:S01]  /*1d70*/  MOV R12, R13 ;  /* 0x0000000d000c7202 */ /* 0x000fe20000000f00 */
[----:B------:R-:W-:Y:S06]  /*1d80*/  BRA `(.L_x_4233) ;  /* 0x0000000000307947 */ /* 0x000fec0003800000 */
.L_x_4230:
        /* <DEDUP_REMOVED lines=12> */
.L_x_4233:
[----:B------:R-:W-:Y:S05]  /*1e50*/  BSYNC.RECONVERGENT B1 ;  /* 0x0000000000017941 */ /* 0x000fea0003800200 */
.L_x_4229:
[----:B------:R-:W-:-:S07]  /*1e60*/  FADD.FTZ R13, -R13, -RZ ;  /* 0x800000ff0d0d7221 */ /* 0x000fce0000010100 */
.L_x_4228:
[----:B------:R-:W-:Y:S05]  /*1e70*/  BSYNC.RECONVERGENT B0 ;  /* 0x0000000000007941 */ /* 0x000fea0003800200 */
.L_x_4227:
        /* <DEDUP_REMOVED lines=55> */
.L_x_4239:
        /* <DEDUP_REMOVED lines=12> */
.L_x_4238:
[----:B------:R-:W-:-:S05]  /*22b0*/  FADD.FTZ R17, R28, -R28 ;  /* 0x8000001c1c117221 */ /* 0x000fca0000010000 */
[----:B------:R-:W-:Y:S01]  /*22c0*/  MOV R16, R17 ;  /* 0x0000001100107202 */ /* 0x000fe20000000f00 */
[----:B------:R-:W-:Y:S06]  /*22d0*/  BRA `(.L_x_4240) ;  /* 0x0000000000307947 */ /* 0x000fec0003800000 */
.L_x_4237:
        /* <DEDUP_REMOVED lines=12> */
.L_x_4240:
[----:B------:R-:W-:Y:S05]  /*23a0*/  BSYNC.RECONVERGENT B1 ;  /* 0x0000000000017941 */ /* 0x000fea0003800200 */
.L_x_4236:
[----:B------:R-:W-:-:S07]  /*23b0*/  FADD.FTZ R17, -R17, -RZ ;  /* 0x800000ff11117221 */ /* 0x000fce0000010100 */
.L_x_4235:
[----:B------:R-:W-:Y:S05]  /*23c0*/  BSYNC.RECONVERGENT B0 ;  /* 0x0000000000007941 */ /* 0x000fea0003800200 */
.L_x_4234:
        /* <DEDUP_REMOVED lines=55> */
.L_x_4246:
        /* <DEDUP_REMOVED lines=12> */
.L_x_4245:
[----:B------:R-:W-:-:S05]  /*2800*/  FADD.FTZ R19, R24, -R24 ;  /* 0x8000001818137221 */ /* 0x000fca0000010000 */
[----:B------:R-:W-:Y:S01]  /*2810*/  MOV R18, R19 ;  /* 0x0000001300127202 */ /* 0x000fe20000000f00 */
[----:B------:R-:W-:Y:S06]  /*2820*/  BRA `(.L_x_4247) ;  /* 0x0000000000307947 */ /* 0x000fec0003800000 */
.L_x_4244:
        /* <DEDUP_REMOVED lines=12> */
.L_x_4247:
[----:B------:R-:W-:Y:S05]  /*28f0*/  BSYNC.RECONVERGENT B1 ;  /* 0x0000000000017941 */ /* 0x000fea0003800200 */
.L_x_4243:
[----:B------:R-:W-:-:S07]  /*2900*/  FADD.FTZ R19, -R19, -RZ ;  /* 0x800000ff13137221 */ /* 0x000fce0000010100 */
.L_x_4242:
[----:B------:R-:W-:Y:S05]  /*2910*/  BSYNC.RECONVERGENT B0 ;  /* 0x0000000000007941 */ /* 0x000fea0003800200 */
.L_x_4241:
        /* <DEDUP_REMOVED lines=33> */
[----:B-1----:R-:W-:-:S02]  /*2b30*/  FFMA.FTZ R24, R23, R22, 0.0083333496004343032837 ;  /* 0x3c08889a17187423 */ /* 0x002fc40000010016 */
[----:B0-----:R-:W0:Y:S02]  /*2b40*/  MUFU.RCP R25, R25 ;  /* 0x0000001900197308 */ /* 0x001e240000001000 */
[----:B------:R-:W-:Y:S01]  /*2b50*/  FFMA.FTZ R24, R23, R24, 0.16666667163372039795 ;  /* 0x3e2aaaab17187423 */ /* 0x000fe20000010018 */
[----:B--2---:R-:W-:-:S03]  /*2b60*/  FMUL.FTZ R20, R20, R27 ;  /* 0x0000001b14147220 */ /* 0x004fc60000410000 */
[----:B------:R-:W-:Y:S02]  /*2b70*/  FMUL.FTZ R24, R23, R24 ;  /* 0x0000001817187220 */ /* 0x000fe40000410000 */
        /* <DEDUP_REMOVED lines=17> */
.L_x_4253:
        /* <DEDUP_REMOVED lines=12> */
.L_x_4252:
[----:B------:R-:W-:-:S05]  /*2d50*/  FADD.FTZ R21, R22, -R22 ;  /* 0x8000001616157221 */ /* 0x000fca0000010000 */
[----:B------:R-:W-:Y:S01]  /*2d60*/  MOV R20, R21 ;  /* 0x0000001500147202 */ /* 0x000fe20000000f00 */
[----:B------:R-:W-:Y:S06]  /*2d70*/  BRA `(.L_x_4254) ;  /* 0x0000000000307947 */ /* 0x000fec0003800000 */
.L_x_4251:
        /* <DEDUP_REMOVED lines=12> */
.L_x_4254:
[----:B------:R-:W-:Y:S05]  /*2e40*/  BSYNC.RECONVERGENT B1 ;  /* 0x0000000000017941 */ /* 0x000fea0003800200 */
.L_x_4250:
[----:B------:R-:W-:-:S07]  /*2e50*/  FADD.FTZ R21, -R21, -RZ ;  /* 0x800000ff15157221 */ /* 0x000fce0000010100 */
.L_x_4249:
[----:B------:R-:W-:Y:S05]  /*2e60*/  BSYNC.RECONVERGENT B0 ;  /* 0x0000000000007941 */ /* 0x000fea0003800200 */
.L_x_4248:
[----:B------:R-:W0:Y:S01]  /*2e70*/  @!P0 LDC.64 R22, c[0x0][0x388] ;  /* 0x0000e200ff168b82 */ /* 0x000e220000000a00 */
[----:B------:R-:W-:Y:S01]  /*2e80*/  @!P0 IADD3 R25, PT, PT, R2, R3, RZ ;  /* 0x0000000302198210 */ /* 0x000fe20007ffe0ff */
[----:B------:R-:W-:Y:S01]  /*2e90*/  BSSY.RECONVERGENT B0, `(.L_x_4255) ;  /* 0x0000030000007945 */ /* 0x000fe20003800200 */
[----:B------:R-:W-:-:S03]  /*2ea0*/  @!P0 MOV R3, R11 ;  /* 0x0000000b00038202 */ /* 0x000fc60000000f00 */
[----:B------:R-:W-:Y:S01]  /*2eb0*/  BSSY.RELIABLE B1, `(.L_x_4256) ;  /* 0x0000027000017945 */ /* 0x000fe20003800100 */
[----:B0-----:R-:W-:-:S05]  /*2ec0*/  @!P0 IMAD.WIDE.U32 R22, R25, 0x8, R22 ;  /* 0x0000000819168825 */ /* 0x001fca00078e0016 */
[----:B------:R0:W-:Y:S01]  /*2ed0*/  @!P0 STG.E.64 desc[UR4][R22.64], R14 ;  /* 0x0000000e16008986 */ /* 0x0001e2000c101b04 */
[----:B------:R-:W-:-:S13]  /*2ee0*/  ISETP.GE.U32.AND P0, PT, R3, R0, PT ;  /* 0x000000000300720c */ /* 0x000fda0003f06070 */
[----:B0-----:R-:W-:Y:S05]  /*2ef0*/  @P0 BRA `(.L_x_4257) ;  /* 0x0000000000300947 */ /* 0x001fea0003800000 */
[----:B------:R-:W0:Y:S01]  /*2f00*/  LDC.64 R10, c[0x0][0x388] ;  /* 0x0000e200ff0a7b82 */ /* 0x000e220000000a00 */
[----:B------:R-:W-:Y:S02]  /*2f10*/  IADD3 R15, PT, PT, R2, R3, RZ ;  /* 0x00000003020f7210 */ /* 0x000fe40007ffe0ff */
[----:B------:R-:W-:-:S04]  /*2f20*/  IADD3 R3, PT, PT, R3, 0x80, RZ ;  /* 0x0000008003037810 */ /* 0x000fc80007ffe0ff */
[----:B------:R-:W-:Y:S01]  /*2f30*/  ISETP.GE.U32.AND P0, PT, R3, R0, PT ;  /* 0x000000000300720c */ /* 0x000fe20003f06070 */
[----:B0-----:R-:W-:-:S05]  /*2f40*/  IMAD.WIDE.U32 R10, R15, 0x8, R10 ;  /* 0x000000080f0a7825 */ /* 0x001fca00078e000a */
[----:B------:R0:W-:Y:S07]  /*2f50*/  STG.E.64 desc[UR4][R10.64], R8 ;  /* 0x000000080a007986 */ /* 0x0001ee000c101b04 */
[----:B------:R-:W-:Y:S05]  /*2f60*/  @P0 BRA `(.L_x_4258) ;  /* 0x0000000000300947 */ /* 0x000fea0003800000 */
[----:B0-----:R-:W0:Y:S01]  /*2f70*/  LDC.64 R8, c[0x0][0x388] ;  /* 0x0000e200ff087b82 */ /* 0x001e220000000a00 */
[----:B------:R-:W-:Y:S02]  /*2f80*/  IADD3 R11, PT, PT, R2, R3, RZ ;  /* 0x00000003020b7210 */ /* 0x000fe40007ffe0ff */
[----:B------:R-:W-:-:S03]  /*2f90*/  IADD3 R3, PT, PT, R3, 0x80, RZ ;  /* 0x0000008003037810 */ /* 0x000fc60007ffe0ff */
[----:B0-----:R-:W-:-:S05]  /*2fa0*/  IMAD.WIDE.U32 R8, R11, 0x8, R8 ;  /* 0x000000080b087825 */ /* 0x001fca00078e0008 */
[----:B------:R0:W-:Y:S02]  /*2fb0*/  STG.E.64 desc[UR4][R8.64], R6 ;  /* 0x0000000608007986 */ /* 0x0001e4000c101b04 */
.L_x_4257:
[----:B------:R-:W-:-:S13]  /*2fc0*/  ISETP.GE.U32.AND P0, PT, R3, R0, PT ;  /* 0x000000000300720c */ /* 0x000fda0003f06070 */
[----:B------:R-:W-:Y:S05]  /*2fd0*/  @P0 BRA `(.L_x_4259) ;  /* 0x0000000000300947 */ /* 0x000fea0003800000 */
[----:B0-----:R-:W0:Y:S01]  /*2fe0*/  LDC.64 R6, c[0x0][0x388] ;  /* 0x0000e200ff067b82 */ /* 0x001e220000000a00 */
[----:B------:R-:W-:Y:S02]  /*2ff0*/  IADD3 R9, PT, PT, R2, R3, RZ ;  /* 0x0000000302097210 */ /* 0x000fe40007ffe0ff */
[----:B------:R-:W-:-:S03]  /*3000*/  IADD3 R3, PT, PT, R3, 0x80, RZ ;  /* 0x0000008003037810 */ /* 0x000fc60007ffe0ff */
[----:B0-----:R-:W-:-:S05]  /*3010*/  IMAD.WIDE.U32 R6, R9, 0x8, R6 ;  /* 0x0000000809067825 */ /* 0x001fca00078e0006 */
[----:B------:R1:W-:Y:S02]  /*3020*/  STG.E.64 desc[UR4][R6.64], R4 ;  /* 0x0000000406007986 */ /* 0x0003e4000c101b04 */
.L_x_4258:
[----:B------:R-:W-:-:S13]  /*3030*/  ISETP.GE.U32.AND P0, PT, R3, R0, PT ;  /* 0x000000000300720c */ /* 0x000fda0003f06070 */
[----:B------:R-:W-:Y:S05]  /*3040*/  @P0 BRA `(.L_x_4260) ;  /* 0x0000000000340947 */ /* 0x000fea0003800000 */
[----:B-1----:R-:W1:Y:S01]  /*3050*/  LDC.64 R4, c[0x0][0x388] ;  /* 0x0000e200ff047b82 */ /* 0x002e620000000a00 */
[----:B------:R-:W-:Y:S02]  /*3060*/  IADD3 R7, PT, PT, R2, R3, RZ ;  /* 0x0000000302077210 */ /* 0x000fe40007ffe0ff */
[----:B------:R-:W-:-:S03]  /*3070*/  IADD3 R3, PT, PT, R3, 0x80, RZ ;  /* 0x0000008003037810 */ /* 0x000fc60007ffe0ff */
[----:B-1----:R-:W-:-:S05]  /*3080*/  IMAD.WIDE.U32 R4, R7, 0x8, R4 ;  /* 0x0000000807047825 */ /* 0x002fca00078e0004 */
[----:B------:R1:W-:Y:S02]  /*3090*/  STG.E.64 desc[UR4][R4.64], R12 ;  /* 0x0000000c04007986 */ /* 0x0003e4000c101b04 */
.L_x_4259:
[----:B------:R-:W-:-:S13]  /*30a0*/  ISETP.GE.U32.AND P0, PT, R3, R0, PT ;  /* 0x000000000300720c */ /* 0x000fda0003f06070 */
[----:B------:R-:W-:Y:S05]  /*30b0*/  @P0 BREAK.RELIABLE B1 ;  /* 0x0000000000010942 */ /* 0x000fea0003800100 */
[----:B------:R-:W-:Y:S05]  /*30c0*/  @P0 BRA `(.L_x_4261) ;  /* 0x0000000000300947 */ /* 0x000fea0003800000 */
[----:B-1----:R-:W1:Y:S01]  /*30d0*/  LDC.64 R4, c[0x0][0x388] ;  /* 0x0000e200ff047b82 */ /* 0x002e620000000a00 */
[----:B0-----:R-:W-:Y:S02]  /*30e0*/  IADD3 R7, PT, PT, R2, R3, RZ ;  /* 0x0000000302077210 */ /* 0x001fe40007ffe0ff */
[----:B------:R-:W-:-:S03]  /*30f0*/  IADD3 R3, PT, PT, R3, 0x80, RZ ;  /* 0x0000008003037810 */ /* 0x000fc60007ffe0ff */
[----:B-1----:R-:W-:-:S05]  /*3100*/  IMAD.WIDE.U32 R4, R7, 0x8, R4 ;  /* 0x0000000807047825 */ /* 0x002fca00078e0004 */
[----:B------:R2:W-:Y:S02]  /*3110*/  STG.E.64 desc[UR4][R4.64], R16 ;  /* 0x0000001004007986 */ /* 0x0005e4000c101b04 */
.L_x_4260:
[----:B------:R-:W-:Y:S05]  /*3120*/  BSYNC.RELIABLE B1 ;  /* 0x0000000000017941 */ /* 0x000fea0003800100 */
.L_x_4256:
[----:B------:R-:W-:-:S13]  /*3130*/  ISETP.GE.U32.AND P0, PT, R3, R0, PT ;  /* 0x000000000300720c */ /* 0x000fda0003f06070 */
[----:B-12---:R-:W1:Y:S01]  /*3140*/  @!P0 LDC.64 R4, c[0x0][0x388] ;  /* 0x0000e200ff048b82 */ /* 0x006e620000000a00 */
[----:B------:R-:W-:Y:S02]  /*3150*/  @!P0 IADD3 R7, PT, PT, R2, R3, RZ ;  /* 0x0000000302078210 */ /* 0x000fe40007ffe0ff */
[----:B------:R-:W-:-:S03]  /*3160*/  @!P0 IADD3 R3, PT, PT, R3, 0x80, RZ ;  /* 0x0000008003038810 */ /* 0x000fc60007ffe0ff */
[----:B-1----:R-:W-:-:S05]  /*3170*/  @!P0 IMAD.WIDE.U32 R4, R7, 0x8, R4 ;  /* 0x0000000807048825 */ /* 0x002fca00078e0004 */
[----:B------:R2:W-:Y:S02]  /*3180*/  @!P0 STG.E.64 desc[UR4][R4.64], R18 ;  /* 0x0000001204008986 */ /* 0x0005e4000c101b04 */
.L_x_4261:
[----:B------:R-:W-:Y:S05]  /*3190*/  BSYNC.RECONVERGENT B0 ;  /* 0x0000000000007941 */ /* 0x000fea0003800200 */
.L_x_4255:
[----:B------:R-:W-:Y:S05]  /*31a0*/  WARPSYNC.ALL ;  /* 0x0000000000007948 */ /* 0x000fea0003800000 */
[----:B------:R-:W-:-:S13]  /*31b0*/  ISETP.GE.U32.AND P0, PT, R3, R0, PT ;  /* 0x000000000300720c */ /* 0x000fda0003f06070 */
[----:B------:R-:W-:Y:S05]  /*31c0*/  @P0 EXIT ;  /* 0x000000000000094d */ /* 0x000fea0003800000 */
[----:B-12---:R-:W1:Y:S01]  /*31d0*/  LDC.64 R4, c[0x0][0x388] ;  /* 0x0000e200ff047b82 */ /* 0x006e620000000a00 */
[----:B------:R-:W-:-:S05]  /*31e0*/  IADD3 R3, PT, PT, R2, R3, RZ ;  /* 0x0000000302037210 */ /* 0x000fca0007ffe0ff */
[----:B-1----:R-:W-:-:S05]  /*31f0*/  IMAD.WIDE.U32 R2, R3, 0x8, R4 ;  /* 0x0000000803027825 */ /* 0x002fca00078e0004 */
[----:B------:R-:W-:Y:S01]  /*3200*/  STG.E.64 desc[UR4][R2.64], R20 ;  /* 0x0000001402007986 */ /* 0x000fe2000c101b04 */
[----:B------:R-:W-:Y:S05]  /*3210*/  EXIT ;  /* 0x000000000000794d */ /* 0x000fea0003800000 */
.L_x_4199:
        /* <DEDUP_REMOVED lines=9> */
[----:B--2---:R-:W-:-:S05]  /*32b0*/  FADD.FTZ R3, -R5, -RZ ;  /* 0x800000ff05037221 */ /* 0x004fca0000010100 */
        /* <DEDUP_REMOVED lines=16> */
.L_x_4263:
        /* <DEDUP_REMOVED lines=18> */
.L_x_4265:
        /* <DEDUP_REMOVED lines=40> */
.L_x_4264:
[----:B------:R-:W-:Y:S05]  /*3760*/  BSYNC.RECONVERGENT B0 ;  /* 0x0000000000007941 */ /* 0x000fea0003800200 */
.L_x_4262:
        /* <DEDUP_REMOVED lines=50> */
.L_x_4269:
        /* <DEDUP_REMOVED lines=12> */
.L_x_4268:
[----:B------:R-:W-:-:S05]  /*3b50*/  FADD.FTZ R5, R6, -R6 ;  /* 0x8000000606057221 */ /* 0x000fca0000010000 */
[----:B------:R-:W-:Y:S01]  /*3b60*/  MOV R10, R5 ;  /* 0x00000005000a7202 */ /* 0x000fe20000000f00 */
[----:B------:R-:W-:Y:S06]  /*3b70*/  BRA `(.L_x_4270) ;  /* 0x0000000000307947 */ /* 0x000fec0003800000 */
.L_x_4267:
        /* <DEDUP_REMOVED lines=12> */
.L_x_4270:
[----:B------:R-:W-:Y:S05]  /*3c40*/  BSYNC.RECONVERGENT B0 ;  /* 0x0000000000007941 */ /* 0x000fea0003800200 */
.L_x_4266:
[----:B-----5:R-:W-:Y:S01]  /*3c50*/  FADD.FTZ R7, -R21, -RZ ;  /* 0x800000ff15077221 */ /* 0x020fe20000010100 */
        /* <DEDUP_REMOVED lines=49> */
.L_x_4274:
        /* <DEDUP_REMOVED lines=12> */
.L_x_4273:
[----:B------:R-:W-:-:S05]  /*4030*/  FADD.FTZ R7, R20, -R20 ;  /* 0x8000001414077221 */ /* 0x000fca0000010000 */
[----:B------:R-:W-:Y:S01]  /*4040*/  MOV R4, R7 ;  /* 0x0000000700047202 */ /* 0x000fe20000000f00 */
[----:B------:R-:W-:Y:S06]  /*4050*/  BRA `(.L_x_4275) ;  /* 0x0000000000307947 */ /* 0x000fec0003800000 */
.L_x_4272:
        /* <DEDUP_REMOVED lines=12> */
.L_x_4275:
[----:B------:R-:W-:Y:S05]  /*4120*/  BSYNC.RECONVERGENT B0 ;  /* 0x0000000000007941 */ /* 0x000fea0003800200 */
.L_x_4271:
        /* <DEDUP_REMOVED lines=35> */
[----:B------:R-:W-:Y:S01]  /*4360*/  FFMA.FTZ R24, R23, R24, 0.16666667163372039795 ;  /* 0x3e2aaaab17187423 */ /* 0x000fe20000010018 */
[----:B------:R-:W-:-:S03]  /*4370*/  FFMA.FTZ R20, R6, R6, 1 ;  /* 0x3f80000006147423 */ /* 0x000fc60000010006 */
[----:B------:R-:W-:Y:S01]  /*4380*/  FMUL.FTZ R24, R23, R24 ;  /* 0x0000001817187220 */ /* 0x000fe20000410000 */
[----:B------:R-:W-:-:S03]  /*4390*/  LOP3.LUT R9, R22, 0x80000000, R21, 0xb8, !PT ;  /* 0x8000000016097812 */ /* 0x000fc600078eb815 */
        /* <DEDUP_REMOVED lines=11> */
.L_x_4279:
        /* <DEDUP_REMOVED lines=12> */
.L_x_4278:
[----:B------:R-:W-:-:S05]  /*4510*/  FADD.FTZ R21, R22, -R22 ;  /* 0x8000001616157221 */ /* 0x000fca0000010000 */
[----:B------:R-:W-:Y:S01]  /*4520*/  MOV R6, R21 ;  /* 0x0000001500067202 */ /* 0x000fe20000000f00 */
[----:B------:R-:W-:Y:S06]  /*4530*/  BRA `(.L_x_4280) ;  /* 0x0000000000307947 */ /* 0x000fec0003800000 */
.L_x_4277:
        /* <DEDUP_REMOVED lines=12> */
.L_x_4280:
[----:B------:R-:W-:Y:S05]  /*4600*/  BSYNC.RECONVERGENT B0 ;  /* 0x0000000000007941 */ /* 0x000fea0003800200 */
.L_x_4276:
        /* <DEDUP_REMOVED lines=30> */
[----:B-1----:R-:W-:-:S03]  /*47f0*/  FMUL.FTZ R20, R20, R11 ;  /* 0x0000000b14147220 */ /* 0x002fc60000410000 */
[----:B------:R-:W-:Y:S01]  /*4800*/  FFMA.FTZ R16, R9, R9, 1 ;  /* 0x3f80000009107423 */ /* 0x000fe20000010009 */
[----:B------:R-:W0:Y:S02]  /*4810*/  MUFU.RCP R24, R20 ;  /* 0x0000001400187308 */ /* 0x000e240000001000 */
[----:B0-----:R-:W-:Y:S01]  /*4820*/  FMUL.FTZ R11, R24, -0.125 ;  /* 0xbe000000180b7820 */ /* 0x001fe20000410000 */
[----:B------:R-:W-:-:S03]  /*4830*/  FFMA.FTZ R24, R17, R22, 0.0083333496004343032837 ;  /* 0x3c08889a11187423 */ /* 0x000fc60000010016 */
[----:B------:R-:W-:Y:S01]  /*4840*/  FFMA.FTZ R22, R20, 2, R11 ;  /* 0x4000000014167823 */ /* 0x000fe2000001000b */
[----:B------:R-:W-:-:S04]  /*4850*/  FFMA.FTZ R24, R17, R24, 0.16666667163372039795 ;  /* 0x3e2aaaab11187423 */ /* 0x000fc80000010018 */
        /* <DEDUP_REMOVED lines=13> */
.L_x_4284:
        /* <DEDUP_REMOVED lines=12> */
.L_x_4283:
[----:B------:R-:W-:-:S05]  /*49f0*/  FADD.FTZ R23, R16, -R16 ;  /* 0x8000001010177221 */ /* 0x000fca0000010000 */
[----:B------:R-:W-:Y:S01]  /*4a00*/  MOV R20, R23 ;  /* 0x0000001700147202 */ /* 0x000fe20000000f00 */
[----:B------:R-:W-:Y:S06]  /*4a10*/  BRA `(.L_x_4285) ;  /* 0x0000000000307947 */ /* 0x000fec0003800000 */
.L_x_4282:
        /* <DEDUP_REMOVED lines=12> */
.L_x_4285:
[----:B------:R-:W-:Y:S05]  /*4ae0*/  BSYNC.RECONVERGENT B0 ;  /* 0x0000000000007941 */ /* 0x000fea0003800200 */
.L_x_4281:
        /* <DEDUP_REMOVED lines=50> */
.L_x_4289:
        /* <DEDUP_REMOVED lines=12> */
.L_x_4288:
[----:B------:R-:W-:-:S05]  /*4ed0*/  FADD.FTZ R17, R18, -R18 ;  /* 0x8000001212117221 */ /* 0x000fca0000010000 */
[----:B------:R-:W-:Y:S01]  /*4ee0*/  MOV R22, R17 ;  /* 0x0000001100167202 */ /* 0x000fe20000000f00 */
[----:B------:R-:W-:Y:S06]  /*4ef0*/  BRA `(.L_x_4290) ;  /* 0x0000000000307947 */ /* 0x000fec0003800000 */
.L_x_4287:
        /* <DEDUP_REMOVED lines=12> */
.L_x_4290:
[----:B------:R-:W-:Y:S05]  /*4fc0*/  BSYNC.RECONVERGENT B0 ;  /* 0x0000000000007941 */ /* 0x000fea0003800200 */
.L_x_4286:
        /* <DEDUP_REMOVED lines=50> */
.L_x_4294:
        /* <DEDUP_REMOVED lines=12> */
.L_x_4293:
[----:B------:R-:W-:-:S05]  /*53b0*/  FADD.FTZ R25, R12, -R12 ;  /* 0x8000000c0c197221 */ /* 0x000fca0000010000 */
[----:B------:R-:W-:Y:S01]  /*53c0*/  MOV R16, R25 ;  /* 0x0000001900107202 */ /* 0x000fe20000000f00 */
[----:B------:R-:W-:Y:S06]  /*53d0*/  BRA `(.L_x_4295) ;  /* 0x0000000000307947 */ /* 0x000fec0003800000 */
.L_x_4292:
        /* <DEDUP_REMOVED lines=12> */
.L_x_4295:
[----:B------:R-:W-:Y:S05]  /*54a0*/  BSYNC.RECONVERGENT B0 ;  /* 0x0000000000007941 */ /* 0x000fea0003800200 */
.L_x_4291:
        /* <DEDUP_REMOVED lines=50> */
.L_x_4299:
        /* <DEDUP_REMOVED lines=12> */
.L_x_4298:
[----:B------:R-:W-:-:S05]  /*5890*/  FADD.FTZ R9, R14, -R14 ;  /* 0x8000000e0e097221 */ /* 0x000fca0000010000 */
[----:B------:R-:W-:Y:S01]  /*58a0*/  MOV R18, R9 ;  /* 0x0000000900127202 */ /* 0x000fe20000000f00 */
[----:B------:R-:W-:Y:S06]  /*58b0*/  BRA `(.L_x_4300) ;  /* 0x0000000000307947 */ /* 0x000fec0003800000 */
.L_x_4297:
        /* <DEDUP_REMOVED lines=12> */
.L_x_4300:
[----:B------:R-:W-:Y:S05]  /*5980*/  BSYNC.RECONVERGENT B0 ;  /* 0x0000000000007941 */ /* 0x000fea0003800200 */
.L_x_4296:
[----:B------:R-:W0:Y:S01]  /*5990*/  LDC.64 R12, c[0x0][0x388] ;  /* 0x0000e200ff0c7b82 */ /* 0x000e220000000a00 */
[----:B------:R-:W-:Y:S01]  /*59a0*/  FADD.FTZ R11, -R5, -RZ ;  /* 0x800000ff050b7221 */ /* 0x000fe20000010100 */
[----:B------:R-:W-:Y:S01]  /*59b0*/  FADD.FTZ R5, -R7, -RZ ;  /* 0x800000ff07057221 */ /* 0x000fe20000010100 */
[----:B------:R-:W-:Y:S01]  /*59c0*/  FADD.FTZ R7, -R21, -RZ ;  /* 0x800000ff15077221 */ /* 0x000fe20000010100 */
[----:B------:R-:W-:Y:S01]  /*59d0*/  FADD.FTZ R21, -R23, -RZ ;  /* 0x800000ff17157221 */ /* 0x000fe20000010100 */
[----:B------:R-:W-:Y:S01]  /*59e0*/  FADD.FTZ R19, -R9, -RZ ;  /* 0x800000ff09137221 */ /* 0x000fe20000010100 */
[----:B------:R-:W-:Y:S01]  /*59f0*/  FADD.FTZ R23, -R17, -RZ ;  /* 0x800000ff11177221 */ /* 0x000fe20000010100 */
[----:B------:R-:W-:Y:S01]  /*5a00*/  FADD.FTZ R9, -R3, -RZ ;  /* 0x800000ff03097221 */ /* 0x000fe20000010100 */
[----:B------:R-:W-:Y:S01]  /*5a10*/  FADD.FTZ R17, -R25, -RZ ;  /* 0x800000ff19117221 */ /* 0x000fe20000010100 */
[----:B0-----:R-:W-:-:S04]  /*5a20*/  IMAD.WIDE.U32 R12, R2, 0x8, R12 ;  /* 0x00000008020c7825 */ /* 0x001fc800078e000c */
[----:B------:R-:W-:-:S05]  /*5a30*/  IMAD.WIDE.U32 R12, R0, 0x10, R12 ;  /* 0x00000010000c7825 */ /* 0x000fca00078e000c */
[----:B------:R-:W-:Y:S04]  /*5a40*/  STG.E.128 desc[UR4][R12.64], R8 ;  /* 0x000000080c007986 */ /* 0x000fe8000c101d04 */
[----:B------:R-:W-:Y:S04]  /*5a50*/  STG.E.128 desc[UR4][R12.64+0x800], R4 ;  /* 0x000800040c007986 */ /* 0x000fe8000c101d04 */
[----:B------:R-:W-:Y:S04]  /*5a60*/  STG.E.128 desc[UR4][R12.64+0x1000], R20 ;  /* 0x001000140c007986 */ /* 0x000fe8000c101d04 */
[----:B------:R-:W-:Y:S01]  /*5a70*/  STG.E.128 desc[UR4][R12.64+0x1800], R16 ;  /* 0x001800100c007986 */ /* 0x000fe2000c101d04 */
[----:B------:R-:W-:Y:S05]  /*5a80*/  EXIT ;  /* 0x000000000000794d */ /* 0x000fea0003800000 */
.L_x_4301:
        /* <DEDUP_REMOVED lines=15> */
.L_x_6627:


//--------------------- .text._ZN2at6native29vectorized_elementwise_kernelILi4EZZZNS0_15tan_kernel_cudaERNS_18TensorIteratorBaseEENKUlvE_clEvENKUlvE0_clEvEUlN3c107complexIfEEE_St5arrayIPcLm2EEEEviT0_T1_ --------------------------
	.section	.text._ZN2at6native29vectorized_elementwise_kernelILi4EZZZNS0_15tan_kernel_cudaERNS_18TensorIteratorBaseEENKUlvE_clEvENKUlvE0_clEvEUlN3c107complexIfEEE_St5arrayIPcLm2EEEEviT0_T1_,"ax",@progbits
	.align	128
        .global         _ZN2at6native29vectorized_elementwise_kernelILi4EZZZNS0_15tan_kernel_cudaERNS_18TensorIteratorBaseEENKUlvE_clEvENKUlvE0_clEvEUlN3c107complexIfEEE_St5arrayIPcLm2EEEEviT0_T1_
        .type           _ZN2at6native29vectorized_elementwise_kernelILi4EZZZNS0_15tan_kernel_cudaERNS_18TensorIteratorBaseEENKUlvE_clEvENKUlvE0_clEvEUlN3c107complexIfEEE_St5arrayIPcLm2EEEEviT0_T1_,@function
        .size           _ZN2at6native29vectorized_elementwise_kernelILi4EZZZNS0_15tan_kernel_cudaERNS_18TensorIteratorBaseEENKUlvE_clEvENKUlvE0_clEvEUlN3c107complexIfEEE_St5arrayIPcLm2EEEEviT0_T1_,(.L_x_6628 - _ZN2at6native29vectorized_elementwise_kernelILi4EZZZNS0_15tan_kernel_cudaERNS_18TensorIteratorBaseEENKUlvE_clEvENKUlvE0_clEvEUlN3c107complexIfEEE_St5arrayIPcLm2EEEEviT0_T1_)
        .other          _ZN2at6native29vectorized_elementwise_kernelILi4EZZZNS0_15tan_kernel_cudaERNS_18TensorIteratorBaseEENKUlvE_clEvENKUlvE0_clEvEUlN3c107complexIfEEE_St5arrayIPcLm2EEEEviT0_T1_,@"STO_CUDA_ENTRY STV_DEFAULT"
_ZN2at6native29vectorized_elementwise_kernelILi4EZZZNS0_15tan_kernel_cudaERNS_18TensorIteratorBaseEENKUlvE_clEvENKUlvE0_clEvEUlN3c107complexIfEEE_St5arrayIPcLm2EEEEviT0_T1_:
.text._ZN2at6native29vectorized_elementwise_kernelILi4EZZZNS0_15tan_kernel_cudaERNS_18TensorIteratorBaseEENKUlvE_clEvENKUlvE0_clEvEUlN3c107complexIfEEE_St5arrayIPcLm2EEEEviT0_T1_:
        /* <DEDUP_REMOVED lines=87> */
.L_x_4306:
        /* <DEDUP_REMOVED lines=18> */
.L_x_4308:
        /* <DEDUP_REMOVED lines=40> */
.L_x_4307:
[----:B------:R-:W-:Y:S05]  /*0910*/  BSYNC.RECONVERGENT B1 ;  /* 0x0000000000017941 */ /* 0x000fea0003800200 */
.L_x_4305:
[----:B------:R-:W-:-:S07]  /*0920*/  FADD.FTZ R15, -R11, -RZ ;  /* 0x800000ff0b0f7221 */ /* 0x000fce0000010100 */
.L_x_4304:
[----:B------:R-:W-:Y:S05]  /*0930*/  BSYNC.RECONVERGENT B0 ;  /* 0x0000000000007941 */ /* 0x000fea0003800200 */
.L_x_4303:
        /* <DEDUP_REMOVED lines=55> */
.L_x_4314:
        /* <DEDUP_REMOVED lines=12> */
.L_x_4313:
[----:B------:R-:W-:-:S05]  /*0d70*/  FADD.FTZ R9, R6, -R6 ;  /* 0x8000000606097221 */ /* 0x000fca0000010000 */
[----:B------:R-:W-:Y:S01]  /*0d80*/  MOV R8, R9 ;  /* 0x0000000900087202 */ /* 0x000fe20000000f00 */
[----:B------:R-:W-:Y:S06]  /*0d90*/  BRA `(.L_x_4315) ;  /* 0x0000000000307947 */ /* 0x000fec0003800000 */
.L_x_4312:
        /* <DEDUP_REMOVED lines=12> */
.L_x_4315:
[----:B------:R-:W-:Y:S05]  /*0e60*/  BSYNC.RECONVERGENT B1 ;  /* 0x0000000000017941 */ /* 0x000fea0003800200 */
.L_x_4311:
[----:B------:R-:W-:-:S07]  /*0e70*/  FADD.FTZ R9, -R9, -RZ ;  /* 0x800000ff09097221 */ /* 0x000fce0000010100 */
.L_x_4310:
[----:B------:R-:W-:Y:S05]  /*0e80*/  BSYNC.RECONVERGENT B0 ;  /* 0x0000000000007941 */ /* 0x000fea0003800200 */
.L_x_4309:
        /* <DEDUP_REMOVED lines=55> */
.L_x_4321:
        /* <DEDUP_REMOVED lines=12> */
.L_x_4320:
[----:B------:R-:W-:-:S05]  /*12c0*/  FADD.FTZ R7, R4, -R4 ;  /* 0x8000000404077221 */ /* 0x000fca0000010000 */
[----:B------:R-:W-:Y:S01]  /*12d0*/  MOV R6, R7 ;  /* 0x0000000700067202 */ /* 0x000fe20000000f00 */
[----:B------:R-:W-:Y:S06]  /*12e0*/  BRA `(.L_x_4322) ;  /* 0x0000000000307947 */ /* 0x000fec0003800000 */
.L_x_4319:
        /* <DEDUP_REMOVED lines=12> */
.L_x_4322:
[----:B------:R-:W-:Y:S05]  /*13b0*/  BSYNC.RECONVERGENT B1 ;  /* 0x0000000000017941 */ /* 0x000fea0003800200 */
.L_x_4318:
[----:B------:R-:W-:-:S07]  /*13c0*/  FADD.FTZ R7, -R7, -RZ ;  /* 0x800000ff07077221 */ /* 0x000fce0000010100 */
.L_x_4317:
[----:B------:R-:W-:Y:S05]  /*13d0*/  BSYNC.RECONVERGENT B0 ;  /* 0x0000000000007941 */ /* 0x000fea0003800200 */
.L_x_4316:
        /* <DEDUP_REMOVED lines=55> */
.L_x_4328:
        /* <DEDUP_REMOVED lines=12> */
.L_x_4327:
[----:B------:R-:W-:-:S05]  /*1810*/  FADD.FTZ R5, R20, -R20 ;  /* 0x8000001414057221 */ /* 0x000fca0000010000 */
[----:B------:R-:W-:Y:S01]  /*1820*/  MOV R4, R5 ;  /* 0x0000000500047202 */ /* 0x000fe20000000f00 */
[----:B------:R-:W-:Y:S06]  /*1830*/  BRA `(.L_x_4329) ;  /* 0x0000000000307947 */ /* 0x000fec0003800000 */
.L_x_4326:
        /* <DEDUP_REMOVED lines=12> */
.L_x_4329:
[----:B------:R-:W-:Y:S05]  /*1900*/  BSYNC.RECONVERGENT B1 ;  /* 0x0000000000017941 */ /* 0x000fea0003800200 */
.L_x_4325:
[----:B------:R-:W-:-:S07]  /*1910*/  FADD.FTZ R5, -R5, -RZ ;  /* 0x800000ff05057221 */ /* 0x000fce0000010100 */
.L_x_4324:
[----:B------:R-:W-:Y:S05]  /*1920*/  BSYNC.RECONVERGENT B0 ;  /* 0x0000000000007941 */ /* 0x000fea0003800200 */
.L_x_4323:
        /* <DEDUP_REMOVED lines=55> */
.L_x_4335:
        /* <DEDUP_REMOVED lines=12> */
.L_x_4334:
[----:B------:R-:W-:-:S05]  /*1d60*/  FADD.FTZ R13, R26, -R26 ;  /* 0x8000001a1a0d7221 */ /* 0x000fca0000010000 */
[----:B------:R-:W-:Y:S01]  /*1d70*/  MOV R12, R13 ;  /* 0x0000000d000c7202 */ /* 0x000fe20000000f00 */
[----:B------:R-:W-:Y:S06]  /*1d80*/  BRA `(.L_x_4336) ;  /* 0x0000000000307947 */ /* 0x000fec0003800000 */
.L_x_4333:
        /* <DEDUP_REMOVED lines=12> */
.L_x_4336:
[----:B------:R-:W-:Y:S05]  /*1e50*/  BSYNC.RECONVERGENT B1 ;  /* 0x0000000000017941 */ /* 0x000fea0003800200 */
.L_x_4332:
[----:B------:R-:W-:-:S07]  /*1e60*/  FADD.FTZ R13, -R13, -RZ ;  /* 0x800000ff0d0d7221 */ /* 0x000fce0000010100 */
.L_x_4331:
[----:B------:R-:W-:Y:S05]  /*1e70*/  BSYNC.RECONVERGENT B0 ;  /* 0x0000000000007941 */ /* 0x000fea0003800200 */
.L_x_4330:
        /* <DEDUP_REMOVED lines=55> */
.L_x_4342:
        /* <DEDUP_REMOVED lines=12> */
.L_x_4341:
[----:B------:R-:W-:-:S05]  /*22b0*/  FADD.FTZ R17, R28, -R28 ;  /* 0x8000001c1c117221 */ /* 0x000fca0000010000 */
[----:B------:R-:W-:Y:S01]  /*22c0*/  MOV R16, R17 ;  /* 0x0000001100107202 */ /* 0x000fe20000000f00 */
[----:B------:R-:W-:Y:S06]  /*22d0*/  BRA `(.L_x_4343) ;  /* 0x0000000000307947 */ /* 0x000fec0003800000 */
.L_x_4340:
        /* <DEDUP_REMOVED lines=12> */
.L_x_4343:
[----:B------:R-:W-:Y:S05]  /*23a0*/  BSYNC.RECONVERGENT B1 ;  /* 0x0000000000017941 */ /* 0x000fea0003800200 */
.L_x_4339:
[----:B------:R-:W-:-:S07]  /*23b0*/  FADD.FTZ R17, -R17, -RZ ;  /* 0x800000ff11117221 */ /* 0x000fce0000010100 */
.L_x_4338:
[----:B------:R-:W-:Y:S05]  /*23c0*/  BSYNC.RECONVERGENT B0 ;  /* 0x0000000000007941 */ /* 0x000fea0003800200 */
.L_x_4337:
        /* <DEDUP_REMOVED lines=55> */
.L_x_4349:
        /* <DEDUP_REMOVED lines=12> */
.L_x_4348:
[----:B------:R-:W-:-:S05]  /*2800*/  FADD.FTZ R19, R24, -R24 ;  /* 0x8000001818137221 */ /* 0x000fca0000010000 */
[----:B------:R-:W-:Y:S01]  /*2810*/  MOV R18, R19 ;  /* 0x0000001300127202 */ /* 0x000fe20000000f00 */
[----:B------:R-:W-:Y:S06]  /*2820*/  BRA `(.L_x_4350) ;  /* 0x0000000000307947 */ /* 0x000fec0003800000 */
.L_x_4347:
        /* <DEDUP_REMOVED lines=12> */
.L_x_4350:
[----:B------:R-:W-:Y:S05]  /*28f0*/  BSYNC.RECONVERGENT B1 ;  /* 0x0000000000017941 */ /* 0x000fea0003800200 */
.L_x_4346:
[----:B------:R-:W-:-:S07]  /*2900*/  FADD.FTZ R19, -R19, -RZ ;  /* 0x800000ff13137221 */ /* 0x000fce0000010100 */
.L_x_4345:
[----:B------:R-:W-:Y:S05]  /*2910*/  BSYNC.RECONVERGENT B0 ;  /* 0x0000000000007941 */ /* 0x000fea0003800200 */
.L_x_4344:
        /* <DEDUP_REMOVED lines=55> */
.L_x_4356:
        /* <DEDUP_REMOVED lines=12> */
.L_x_4355:
[----:B------:R-:W-:-:S05]  /*2d50*/  FADD.FTZ R21, R22, -R22 ;  /* 0x8000001616157221 */ /* 0x000fca0000010000 */
[----:B------:R-:W-:Y:S01]  /*2d60*/  MOV R20, R21 ;  /* 0x0000001500147202 */ /* 0x000fe20000000f00 */
[----:B------:R-:W-:Y:S06]  /*2d70*/  BRA `(.L_x_4357) ;  /* 0x0000000000307947 */ /* 0x000fec0003800000 */
.L_x_4354:
        /* <DEDUP_REMOVED lines=12> */
.L_x_4357:
[----:B------:R-:W-:Y:S05]  /*2e40*/  BSYNC.RECONVERGENT B1 ;  /* 0x0000000000017941 */ /* 0x000fea0003800200 */
.L_x_4353:
[----:B------:R-:W-:-:S07]  /*2e50*/  FADD.FTZ R21, -R21, -RZ ;  /* 0x800000ff15157221 */ /* 0x000fce0000010100 */
.L_x_4352:
[----:B------:R-:W-:Y:S05]  /*2e60*/  BSYNC.RECONVERGENT B0 ;  /* 0x0000000000007941 */ /* 0x000fea0003800200 */
.L_x_4351:
        /* <DEDUP_REMOVED lines=21> */
.L_x_4360:
[----:B------:R-:W-:-:S13]  /*2fc0*/  ISETP.GE.U32.AND P0, PT, R3, R0, PT ;  /* 0x000000000300720c */ /* 0x000fda0003f06070 */
[----:B------:R-:W-:Y:S05]  /*2fd0*/  @P0 BRA `(.L_x_4362) ;  /* 0x0000000000300947 */ /* 0x000fea0003800000 */
[----:B0-----:R-:W0:Y:S01]  /*2fe0*/  LDC.64 R6, c[0x0][0x388] ;  /* 0x0000e200ff067b82 */ /* 0x001e220000000a00 */
[----:B------:R-:W-:Y:S02]  /*2ff0*/  IADD3 R9, PT, PT, R2, R3, RZ ;  /* 0x0000000302097210 */ /* 0x000fe40007ffe0ff */
[----:B------:R-:W-:-:S03]  /*3000*/  IADD3 R3, PT, PT, R3, 0x80, RZ ;  /* 0x0000008003037810 */ /* 0x000fc60007ffe0ff */
[----:B0-----:R-:W-:-:S05]  /*3010*/  IMAD.WIDE.U32 R6, R9, 0x8, R6 ;  /* 0x0000000809067825 */ /* 0x001fca00078e0006 */
[----:B------:R1:W-:Y:S02]  /*3020*/  STG.E.64 desc[UR4][R6.64], R4 ;  /* 0x0000000406007986 */ /* 0x0003e4000c101b04 */
.L_x_4361:
[----:B------:R-:W-:-:S13]  /*3030*/  ISETP.GE.U32.AND P0, PT, R3, R0, PT ;  /* 0x000000000300720c */ /* 0x000fda0003f06070 */
[----:B------:R-:W-:Y:S05]  /*3040*/  @P0 BRA `(.L_x_4363) ;  /* 0x0000000000340947 */ /* 0x000fea0003800000 */
[----:B-1----:R-:W1:Y:S01]  /*3050*/  LDC.64 R4, c[0x0][0x388] ;  /* 0x0000e200ff047b82 */ /* 0x002e620000000a00 */
[----:B------:R-:W-:Y:S02]  /*3060*/  IADD3 R7, PT, PT, R2, R3, RZ ;  /* 0x0000000302077210 */ /* 0x000fe40007ffe0ff */
[----:B------:R-:W-:-:S03]  /*3070*/  IADD3 R3, PT, PT, R3, 0x80, RZ ;  /* 0x0000008003037810 */ /* 0x000fc60007ffe0ff */
[----:B-1----:R-:W-:-:S05]  /*3080*/  IMAD.WIDE.U32 R4, R7, 0x8, R4 ;  /* 0x0000000807047825 */ /* 0x002fca00078e0004 */
[----:B------:R1:W-:Y:S02]  /*3090*/  STG.E.64 desc[UR4][R4.64], R12 ;  /* 0x0000000c04007986 */ /* 0x0003e4000c101b04 */
.L_x_4362:
        /* <DEDUP_REMOVED lines=8> */
.L_x_4363:
[----:B------:R-:W-:Y:S05]  /*3120*/  BSYNC.RELIABLE B1 ;  /* 0x0000000000017941 */ /* 0x000fea0003800100 */
.L_x_4359:
[----:B------:R-:W-:-:S13]  /*3130*/  ISETP.GE.U32.AND P0, PT, R3, R0, PT ;  /* 0x000000000300720c */ /* 0x000fda0003f06070 */
[----:B-12---:R-:W1:Y:S01]  /*3140*/  @!P0 LDC.64 R4, c[0x0][0x388] ;  /* 0x0000e200ff048b82 */ /* 0x006e620000000a00 */
[----:B------:R-:W-:Y:S02]  /*3150*/  @!P0 IADD3 R7, PT, PT, R2, R3, RZ ;  /* 0x0000000302078210 */ /* 0x000fe40007ffe0ff */
[----:B------:R-:W-:-:S03]  /*3160*/  @!P0 IADD3 R3, PT, PT, R3, 0x80, RZ ;  /* 0x0000008003038810 */ /* 0x000fc60007ffe0ff */
[----:B-1----:R-:W-:-:S05]  /*3170*/  @!P0 IMAD.WIDE.U32 R4, R7, 0x8, R4 ;  /* 0x0000000807048825 */ /* 0x002fca00078e0004 */
[----:B------:R2:W-:Y:S02]  /*3180*/  @!P0 STG.E.64 desc[UR4][R4.64], R18 ;  /* 0x0000001204008986 */ /* 0x0005e4000c101b04 */
.L_x_4364:
[----:B------:R-:W-:Y:S05]  /*3190*/  BSYNC.RECONVERGENT B0 ;  /* 0x0000000000007941 */ /* 0x000fea0003800200 */
.L_x_4358:
        /* <DEDUP_REMOVED lines=8> */
.L_x_4302:
[----:B------:R-:W0:Y:S01]  /*3220*/  S2R R0, SR_TID.X ;  /* 0x0000000000007919 */ /* 0x000e220000002100 */
[----:B------:R-:W1:Y:S02]  /*3230*/  LDC.64 R4, c[0x0][0x390] ;  /* 0x0000e400ff047b82 */ /* 0x000e640000000a00 */
[----:B-1----:R-:W-:-:S04]  /*3240*/  IMAD.WIDE.U32 R4, R2, 0x8, R4 ;  /* 0x0000000802047825 */ /* 0x002fc800078e0004 */
[----:B0-----:R-:W-:-:S05]  /*3250*/  IMAD.WIDE.U32 R8, R0, 0x20, R4 ;  /* 0x0000002000087825 */ /* 0x001fca00078e0004 */
[----:B------:R-:W2:Y:S04]  /*3260*/  LDG.E.ENL2.256 R20, R4, desc[UR4][R8.64] ;  /* 0xfe0000040804797e */ /* 0x000ea80008121914 */
[----:B------:R0:W5:Y:S01]  /*3270*/  LDG.E.ENL2.256 R12, R16, desc[UR4][R8.64+0x1000] ;  /* 0xfe0080040810797e */ /* 0x000162000812190c */
        /* <DEDUP_REMOVED lines=18> */
.L_x_4366:
        /* <DEDUP_REMOVED lines=18> */
.L_x_4368:
        /* <DEDUP_REMOVED lines=40> */
.L_x_4367:
[----:B------:R-:W-:Y:S05]  /*3740*/  BSYNC.RECONVERGENT B0 ;  /* 0x0000000000007941 */ /* 0x000fea0003800200 */
.L_x_4365:
        /* <DEDUP_REMOVED lines=50> */
.L_x_4372:
        /* <DEDUP_REMOVED lines=12> */
.L_x_4371:
[----:B------:R-:W-:-:S05]  /*3b30*/  FADD.FTZ R5, R6, -R6 ;  /* 0x8000000606057221 */ /* 0x000fca0000010000 */
[----:B------:R-:W-:Y:S01]  /*3b40*/  MOV R10, R5 ;  /* 0x00000005000a7202 */ /* 0x000fe20000000f00 */
[----:B------:R-:W-:Y:S06]  /*3b50*/  BRA `(.L_x_4373) ;  /* 0x0000000000307947 */ /* 0x000fec0003800000 */
.L_x_4370:
        /* <DEDUP_REMOVED lines=12> */
.L_x_4373:
[----:B------:R-:W-:Y:S05]  /*3c20*/  BSYNC.RECONVERGENT B0 ;  /* 0x0000000000007941 */ /* 0x000fea0003800200 */
.L_x_4369:
        /* <DEDUP_REMOVED lines=50> */
.L_x_4377:
        /* <DEDUP_REMOVED lines=12> */
.L_x_4376:
[----:B------:R-:W-:-:S05]  /*4010*/  FADD.FTZ R7, R20, -R20 ;  /* 0x8000001414077221 */ /* 0x000fca0000010000 */
[----:B------:R-:W-:Y:S01]  /*4020*/  MOV R4, R7 ;  /* 0x0000000700047202 */ /* 0x000fe20000000f00 */
[----:B------:R-:W-:Y:S06]  /*4030*/  BRA `(.L_x_4378) ;  /* 0x0000000000307947 */ /* 0x000fec0003800000 */
.L_x_4375:
        /* <DEDUP_REMOVED lines=12> */
.L_x_4378:
[----:B------:R-:W-:Y:S05]  /*4100*/  BSYNC.RECONVERGENT B0 ;  /* 0x0000000000007941 */ /* 0x000fea0003800200 */
.L_x_4374:
        /* <DEDUP_REMOVED lines=50> */
.L_x_4382:
        /* <DEDUP_REMOVED lines=12> */
.L_x_4381:
[----:B------:R-:W-:-:S05]  /*44f0*/  FADD.FTZ R21, R22, -R22 ;  /* 0x8000001616157221 */ /* 0x000fca0000010000 */
[----:B------:R-:W-:Y:S01]  /*4500*/  MOV R6, R21 ;  /* 0x0000001500067202 */ /* 0x000fe20000000f00 */
[----:B------:R-:W-:Y:S06]  /*4510*/  BRA `(.L_x_4383) ;  /* 0x0000000000307947 */ /* 0x000fec0003800000 */
.L_x_4380:
        /* <DEDUP_REMOVED lines=12> */
.L_x_4383:
[----:B------:R-:W-:Y:S05]  /*45e0*/  BSYNC.RECONVERGENT B0 ;  /* 0x0000000000007941 */ /* 0x000fea0003800200 */
.L_x_4379:
        /* <DEDUP_REMOVED lines=50> */
.L_x_4387:
        /* <DEDUP_REMOVED lines=12> */
.L_x_4386:
[----:B------:R-:W-:-:S05]  /*49d0*/  FADD.FTZ R23, R16, -R16 ;  /* 0x8000001010177221 */ /* 0x000fca0000010000 */
[----:B------:R-:W-:Y:S01]  /*49e0*/  MOV R20, R23 ;  /* 0x0000001700147202 */ /* 0x000fe20000000f00 */
[----:B------:R-:W-:Y:S06]  /*49f0*/  BRA `(.L_x_4388) ;  /* 0x0000000000307947 */ /* 0x000fec0003800000 */
.L_x_4385:
        /* <DEDUP_REMOVED lines=12> */
.L_x_4388:
[----:B------:R-:W-:Y:S05]  /*4ac0*/  BSYNC.RECONVERGENT B0 ;  /* 0x0000000000007941 */ /* 0x000fea0003800200 */
.L_x_4384:
        /* <DEDUP_REMOVED lines=50> */
.L_x_4392:
        /* <DEDUP_REMOVED lines=12> */
.L_x_4391:
[----:B------:R-:W-:-:S05]  /*4eb0*/  FADD.FTZ R17, R18, -R18 ;  /* 0x8000001212117221 */ /* 0x000fca0000010000 */
[----:B------:R-:W-:Y:S01]  /*4ec0*/  MOV R22, R17 ;  /* 0x0000001100167202 */ /* 0x000fe20000000f00 */
[----:B------:R-:W-:Y:S06]  /*4ed0*/  BRA `(.L_x_4393) ;  /* 0x0000000000307947 */ /* 0x000fec0003800000 */
.L_x_4390:
        /* <DEDUP_REMOVED lines=12> */
.L_x_4393:
[----:B------:R-:W-:Y:S05]  /*4fa0*/  BSYNC.RECONVERGENT B0 ;  /* 0x0000000000007941 */ /* 0x000fea0003800200 */
.L_x_4389:
        /* <DEDUP_REMOVED lines=50> */
.L_x_4397:
        /* <DEDUP_REMOVED lines=12> */
.L_x_4396:
[----:B------:R-:W-:-:S05]  /*5390*/  FADD.FTZ R25, R12, -R12 ;  /* 0x8000000c0c197221 */ /* 0x000fca0000010000 */
[----:B------:R-:W-:Y:S01]  /*53a0*/  MOV R16, R25 ;  /* 0x0000001900107202 */ /* 0x000fe20000000f00 */
[----:B------:R-:W-:Y:S06]  /*53b0*/  BRA `(.L_x_4398) ;  /* 0x0000000000307947 */ /* 0x000fec0003800000 */
.L_x_4395:
        /* <DEDUP_REMOVED lines=12> */
.L_x_4398:
[----:B------:R-:W-:Y:S05]  /*5480*/  BSYNC.RECONVERGENT B0 ;  /* 0x0000000000007941 */ /* 0x000fea0003800200 */
.L_x_4394:
        /* <DEDUP_REMOVED lines=50> */
.L_x_4402:
        /* <DEDUP_REMOVED lines=12> */
.L_x_4401:
[----:B------:R-:W-:-:S05]  /*5870*/  FADD.FTZ R9, R14, -R14 ;  /* 0x8000000e0e097221 */ /* 0x000fca0000010000 */
[----:B------:R-:W-:Y:S01]  /*5880*/  MOV R18, R9 ;  /* 0x0000000900127202 */ /* 0x000fe20000000f00 */
[----:B------:R-:W-:Y:S06]  /*5890*/  BRA `(.L_x_4403) ;  /* 0x0000000000307947 */ /* 0x000fec0003800000 */
.L_x_4400:
        /* <DEDUP_REMOVED lines=12> */
.L_x_4403:
[----:B------:R-:W-:Y:S05]  /*5960*/  BSYNC.RECONVERGENT B0 ;  /* 0x0000000000007941 */ /* 0x000fea0003800200 */
.L_x_4399:
        /* <DEDUP_REMOVED lines=11> */
[----:B------:R-:W-:Y:S04]  /*5a20*/  STG.E.ENL2.256 desc[UR4][R12.64], R8, R4 ;  /* 0xf80000080c04797f */ /* 0x000fe8000f121804 */
[----:B------:R-:W-:Y:S01]  /*5a30*/  STG.E.ENL2.256 desc[UR4][R12.64+0x1000], R20, R16 ;  /* 0xf80080140c10797f */ /* 0x000fe2000f121804 */
[----:B------:R-:W-:Y:S05]  /*5a40*/  EXIT ;  /* 0x000000000000794d */ /* 0x000fea0003800000 */
.L_x_4404:
        /* <DEDUP_REMOVED lines=11> */
.L_x_6628:


//--------------------- .text._ZN2at6native29vectorized_elementwise_kernelILi8EZZZNS0_15tan_kernel_cudaERNS_18TensorIteratorBaseEENKUlvE_clEvENKUlvE0_clEvEUlN3c107complexIfEEE_St5arrayIPcLm2EEEEviT0_T1_ --------------------------
	.section	.text._ZN2at6native29vectorized_elementwise_kernelILi8EZZZNS0_15tan_kernel_cudaERNS_18TensorIteratorBaseEENKUlvE_clEvENKUlvE0_clEvEUlN3c107complexIfEEE_St5arrayIPcLm2EEEEviT0_T1_,"ax",@progbits
	.align	128
        .global         _ZN2at6native29vectorized_elementwise_kernelILi8EZZZNS0_15tan_kernel_cudaERNS_18TensorIteratorBaseEENKUlvE_clEvENKUlvE0_clEvEUlN3c107complexIfEEE_St5arrayIPcLm2EEEEviT0_T1_
        .type           _ZN2at6native29vectorized_elementwise_kernelILi8EZZZNS0_15tan_kernel_cudaERNS_18TensorIteratorBaseEENKUlvE_clEvENKUlvE0_clEvEUlN3c107complexIfEEE_St5arrayIPcLm2EEEEviT0_T1_,@function
        .size           _ZN2at6native29vectorized_elementwise_kernelILi8EZZZNS0_15tan_kernel_cudaERNS_18TensorIteratorBaseEENKUlvE_clEvENKUlvE0_clEvEUlN3c107complexIfEEE_St5arrayIPcLm2EEEEviT0_T1_,(.L_x_6629 - _ZN2at6native29vectorized_elementwise_kernelILi8EZZZNS0_15tan_kernel_cudaERNS_18TensorIteratorBaseEENKUlvE_clEvENKUlvE0_clEvEUlN3c107complexIfEEE_St5arrayIPcLm2EEEEviT0_T1_)
        .other          _ZN2at6native29vectorized_elementwise_kernelILi8EZZZNS0_15tan_kernel_cudaERNS_18TensorIteratorBaseEENKUlvE_clEvENKUlvE0_clEvEUlN3c107complexIfEEE_St5arrayIPcLm2EEEEviT0_T1_,@"STO_CUDA_ENTRY STV_DEFAULT"
_ZN2at6native29vectorized_elementwise_kernelILi8EZZZNS0_15tan_kernel_cudaERNS_18TensorIteratorBaseEENKUlvE_clEvENKUlvE0_clEvEUlN3c107complexIfEEE_St5arrayIPcLm2EEEEviT0_T1_:
.text._ZN2at6native29vectorized_elementwise_kernelILi8EZZZNS0_15tan_kernel_cudaERNS_18TensorIteratorBaseEENKUlvE_clEvENKUlvE0_clEvEUlN3c107complexIfEEE_St5arrayIPcLm2EEEEviT0_T1_:
[----:B------:R-:W-:Y:S01]  /*0000*/  LDC R1, c[0x0][0x37c] ;  /* 0x0000df00ff017b82 */ /* 0x000fe20000000800 */
[----:B------:R-:W-:Y:S05]  /*0010*/  EXIT ;  /* 0x000000000000794d */ /* 0x000fea0003800000 */
.L_x_4405:
        /* <DEDUP_REMOVED lines=14> */
.L_x_6629:


//--------------------- .text._ZN2at6native18elementwise_kernelILi128ELi4EZNS0_15gpu_kernel_implIZZZNS0_15tan_kernel_cudaERNS_18TensorIteratorBaseEENKUlvE_clEvENKUlvE_clEvEUlN3c107complexIdEEE_EEvS4_RKT_EUliE_EEviT1_ --------------------------
	.section	.text._ZN2at6native18elementwise_kernelILi128ELi4EZNS0_15gpu_kernel_implIZZZNS0_15tan_kernel_cudaERNS_18TensorIteratorBaseEENKUlvE_clEvENKUlvE_clEvEUlN3c107complexIdEEE_EEvS4_RKT_EUliE_EEviT1_,"ax",@progbits
	.align	128
        .global         _ZN2at6native18elementwise_kernelILi128ELi4EZNS0_15gpu_kernel_implIZZZNS0_15tan_kernel_cudaERNS_18TensorIteratorBaseEENKUlvE_clEvENKUlvE_clEvEUlN3c107complexIdEEE_EEvS4_RKT_EUliE_EEviT1_
        .type           _ZN2at6native18elementwise_kernelILi128ELi4EZNS0_15gpu_kernel_implIZZZNS0_15tan_kernel_cudaERNS_18TensorIteratorBaseEENKUlvE_clEvENKUlvE_clEvEUlN3c107complexIdEEE_EEvS4_RKT_EUliE_EEviT1_,@function
        .size           _ZN2at6native18elementwise_kernelILi128ELi4EZNS0_15gpu_kernel_implIZZZNS0_15tan_kernel_cudaERNS_18TensorIteratorBaseEENKUlvE_clEvENKUlvE_clEvEUlN3c107complexIdEEE_EEvS4_RKT_EUliE_EEviT1_,(.L_x_6572 - _ZN2at6native18elementwise_kernelILi128ELi4EZNS0_15gpu_kernel_implIZZZNS0_15tan_kernel_cudaERNS_18TensorIteratorBaseEENKUlvE_clEvENKUlvE_clEvEUlN3c107complexIdEEE_EEvS4_RKT_EUliE_EEviT1_)
        .other          _ZN2at6native18elementwise_kernelILi128ELi4EZNS0_15gpu_kernel_implIZZZNS0_15tan_kernel_cudaERNS_18TensorIteratorBaseEENKUlvE_clEvENKUlvE_clEvEUlN3c107complexIdEEE_EEvS4_RKT_EUliE_EEviT1_,@"STO_CUDA_ENTRY STV_DEFAULT"
_ZN2at6native18elementwise_kernelILi128ELi4EZNS0_15gpu_kernel_implIZZZNS0_15tan_kernel_cudaERNS_18TensorIteratorBaseEENKUlvE_clEvENKUlvE_clEvEUlN3c107complexIdEEE_EEvS4_RKT_EUliE_EEviT1_:
.text._ZN2at6native18elementwise_kernelILi128ELi4EZNS0_15gpu_kernel_implIZZZNS0_15tan_kernel_cudaERNS_18TensorIteratorBaseEENKUlvE_clEvENKUlvE_clEvEUlN3c107complexIdEEE_EEvS4_RKT_EUliE_EEviT1_:
        /* <DEDUP_REMOVED lines=320> */
.L_x_4408:
        /* <DEDUP_REMOVED lines=16> */
[----:B------:R-:W-:Y:S01]  /*1500*/  CS2R R22, SRZ ;  /* 0x0000000000167805 */ /* 0x000fe2000001ff00 */
[----:B--2---:R4:W0:Y:S02]  /*1510*/  I2F.F64.S16 R20, R2 ;  /* 0x0000000200147312 */ /* 0x0048240000101c00 */
[----:B0---4-:R-:W-:Y:S05]  /*1520*/  BRA `(.L_x_4415) ;  /* 0x0000000c00e87947 */ /* 0x011fea0003800000 */
.L_x_4413:
[----:B------:R-:W2:Y:S01]  /*1530*/  LDG.E.U8 R2, desc[UR36][R2.64] ;  /* 0x0000002402027981 */ /* 0x000ea2000c1e1100 */
[----:B------:R-:W-:Y:S01]  /*1540*/  CS2R R22, SRZ ;  /* 0x0000000000167805 */ /* 0x000fe2000001ff00 */
[----:B--2---:R4:W0:Y:S02]  /*1550*/  I2F.F64.U16 R20, R2 ;  /* 0x0000000200147312 */ /* 0x0048240000101800 */
[----:B0---4-:R-:W-:Y:S05]  /*1560*/  BRA `(.L_x_4415) ;  /* 0x0000000c00d87947 */ /* 0x011fea0003800000 */
.L_x_4412:
[----:B------:R-:W-:-:S09]  /*1570*/  UISETP.NE.AND UP0, UPT, UR4, 0x2, UPT ;  /* 0x000000020400788c */ /* 0x000fd2000bf05270 */
[----:B------:R-:W-:Y:S05]  /*1580*/  BRA.U !UP0, `(.L_x_4416) ;  /* 0x0000000108307547 */ /* 0x000fea000b800000 */
[----:B------:R-:W-:-:S09]  /*1590*/  UISETP.NE.AND UP0, UPT, UR4, 0x3, UPT ;  /* 0x000000030400788c */ /* 0x000fd2000bf05270 */
[----:B------:R-:W-:Y:S05]  /*15a0*/  BRA.U !UP0, `(.L_x_4417) ;  /* 0x0000000108187547 */ /* 0x000fea000b800000 */
[----:B------:R-:W-:-:S09]  /*15b0*/  UISETP.NE.AND UP0, UPT, UR4, 0x4, UPT ;  /* 0x000000040400788c */ /* 0x000fd2000bf05270 */
[----:B------:R-:W-:Y:S05]  /*15c0*/  BRA.U UP0, `(.L_x_4414) ;  /* 0x0000000d00247547 */ /* 0x000fea000b800000 */
[----:B------:R-:W2:Y:S01]  /*15d0*/  LDG.E.64 R20, desc[UR36][R2.64] ;  /* 0x0000002402147981 */ /* 0x000ea2000c1e1b00 */
[----:B------:R-:W-:Y:S01]  /*15e0*/  CS2R R22, SRZ ;  /* 0x0000000000167805 */ /* 0x000fe2000001ff00 */
[----:B--2---:R-:W4:Y:S02]  /*15f0*/  I2F.F64.S64 R20, R20 ;  /* 0x0000001400147312 */ /* 0x004f240000301c00 */
[----:B----4-:R-:W-:Y:S05]  /*1600*/  BRA `(.L_x_4415) ;  /* 0x0000000c00b07947 */ /* 0x010fea0003800000 */
.L_x_4417:
[----:B------:R-:W2:Y:S01]  /*1610*/  LDG.E R2, desc[UR36][R2.64] ;  /* 0x0000002402027981 */ /* 0x000ea2000c1e1900 */
[----:B------:R-:W-:Y:S01]  /*1620*/  CS2R R22, SRZ ;  /* 0x0000000000167805 */ /* 0x000fe2000001ff00 */
[----:B--2---:R4:W0:Y:S02]  /*1630*/  I2F.F64 R20, R2 ;  /* 0x0000000200147312 */ /* 0x0048240000201c00 */
[----:B0---4-:R-:W-:Y:S05]  /*1640*/  BRA `(.L_x_4415) ;  /* 0x0000000c00a07947 */ /* 0x011fea0003800000 */
.L_x_4416:
[----:B------:R-:W2:Y:S01]  /*1650*/  LDG.E.U16 R2, desc[UR36][R2.64] ;  /* 0x0000002402027981 */ /* 0x000ea2000c1e1500 */
[----:B------:R-:W-:Y:S01]  /*1660*/  CS2R R22, SRZ ;  /* 0x0000000000167805 */ /* 0x000fe2000001ff00 */
[----:B--2---:R4:W0:Y:S02]  /*1670*/  I2F.F64.S16 R20, R2 ;  /* 0x0000000200147312 */ /* 0x0048240000101c00 */
[----:B0---4-:R-:W-:Y:S05]  /*1680*/  BRA `(.L_x_4415) ;  /* 0x0000000c00907947 */ /* 0x011fea0003800000 */
.L_x_4411:
[----:B------:R-:W-:-:S09]  /*1690*/  UISETP.GT.AND UP0, UPT, UR4, 0x6, UPT ;  /* 0x000000060400788c */ /* 0x000fd2000bf04270 */
[----:B------:R-:W-:Y:S05]  /*16a0*/  BRA.U UP0, `(.L_x_4418) ;  /* 0x00000001003c7547 */ /* 0x000fea000b800000 */
[----:B------:R-:W-:-:S09]  /*16b0*/  UISETP.NE.AND UP0, UPT, UR4, 0x5, UPT ;  /* 0x000000050400788c */ /* 0x000fd2000bf05270 */
[----:B------:R-:W-:Y:S05]  /*16c0*/  BRA.U !UP0, `(.L_x_4419) ;  /* 0x00000001081c7547 */ /* 0x000fea000b800000 */
[----:B------:R-:W-:-:S09]  /*16d0*/  UISETP.NE.AND UP0, UPT, UR4, 0x6, UPT ;  /* 0x000000060400788c */ /* 0x000fd2000bf05270 */
[----:B------:R-:W-:Y:S05]  /*16e0*/  BRA.U UP0, `(.L_x_4414) ;  /* 0x0000000900dc7547 */ /* 0x000fea000b800000 */
[----:B------:R-:W2:Y:S01]  /*16f0*/  LDG.E R20, desc[UR36][R2.64] ;  /* 0x0000002402147981 */ /* 0x000ea2000c1e1900 */
[----:B------:R-:W-:Y:S01]  /*1700*/  CS2R R22, SRZ ;  /* 0x0000000000167805 */ /* 0x000fe2000001ff00 */
[----:B--2---:R-:W-:-:S06]  /*1710*/  FMUL.FTZ R20, R20, 1 ;  /* 0x3f80000014147820 */ /* 0x004fcc0000410000 */
[----:B------:R-:W3:Y:S02]  /*1720*/  F2F.F64.F32 R20, R20 ;  /* 0x0000001400147310 */ /* 0x000ee40000201800 */
[----:B---3--:R-:W-:Y:S05]  /*1730*/  BRA `(.L_x_4415) ;  /* 0x0000000c00647947 */ /* 0x008fea0003800000 */
.L_x_4419:
[----:B------:R-:W2:Y:S01]  /*1740*/  LDG.E.U16 R0, desc[UR36][R2.64] ;  /* 0x0000002402007981 */ /* 0x000ea2000c1e1500 */
[----:B------:R-:W-:Y:S01]  /*1750*/  CS2R R22, SRZ ;  /* 0x0000000000167805 */ /* 0x000fe2000001ff00 */
[----:B--2---:R-:W-:-:S05]  /*1760*/  HADD2.F32 R0, -RZ, R0.H0_H0 ;  /* 0x20000000ff007230 */ /* 0x004fca0000004100 */
[----:B------:R-:W-:-:S04]  /*1770*/  FMUL.FTZ R0, R0, 1 ;  /* 0x3f80000000007820 */ /* 0x000fc80000410000 */
[----:B------:R3:W4:Y:S02]  /*1780*/  F2F.F64.F32 R20, R0 ;  /* 0x0000000000147310 */ /* 0x0007240000201800 */
[----:B---34-:R-:W-:Y:S05]  /*1790*/  BRA `(.L_x_4415) ;  /* 0x0000000c004c7947 */ /* 0x018fea0003800000 */
.L_x_4418:
[----:B------:R-:W-:-:S09]  /*17a0*/  UISETP.NE.AND UP0, UPT, UR4, 0x7, UPT ;  /* 0x000000070400788c */ /* 0x000fd2000bf05270 */
[----:B------:R-:W-:Y:S05]  /*17b0*/  BRA.U !UP0, `(.L_x_4420) ;  /* 0x0000000108687547 */ /* 0x000fea000b800000 */
[----:B------:R-:W-:-:S09]  /*17c0*/  UISETP.NE.AND UP0, UPT, UR4, 0x8, UPT ;  /* 0x000000080400788c */ /* 0x000fd2000bf05270 */
[----:B------:R-:W-:Y:S05]  /*17d0*/  BRA.U !UP0, `(.L_x_4421) ;  /* 0x0000000108307547 */ /* 0x000fea000b800000 */
[----:B------:R-:W-:-:S09]  /*17e0*/  UISETP.NE.AND UP0, UPT, UR4, 0x9, UPT ;  /* 0x000000090400788c */ /* 0x000fd2000bf05270 */
[----:B------:R-:W-:Y:S05]  /*17f0*/  BRA.U UP0, `(.L_x_4414) ;  /* 0x0000000900987547 */ /* 0x000fea000b800000 */
[----:B------:R-:W2:Y:S02]  /*1800*/  LDG.E.64 R2, desc[UR36][R2.64] ;  /* 0x0000002402027981 */ /* 0x000ea4000c1e1b00 */
[----:B--2---:R-:W-:Y:S01]  /*1810*/  FMUL.FTZ R20, R2, 1 ;  /* 0x3f80000002147820 */ /* 0x004fe20000410000 */
[----:B------:R-:W-:-:S05]  /*1820*/  FMUL.FTZ R22, R3, 1 ;  /* 0x3f80000003167820 */ /* 0x000fca0000410000 */
[----:B------:R-:W4:-:S15]  /*1830*/  F2F.F64.F32 R20, R20 ;  /* 0x0000001400147310 */ /* 0x000f1e0000201800 */
[----:B------:R-:W-:-:S15]  /*1840*/  NOP ;  /* 0x0000000000007918 */ /* 0x000fde0000000000 */
[----:B------:R-:W-:-:S15]  /*1850*/  NOP ;  /* 0x0000000000007918 */ /* 0x000fde0000000000 */
[----:B------:R-:W-:-:S15]  /*1860*/  NOP ;  /* 0x0000000000007918 */ /* 0x000fde0000000000 */
[----:B------:R-:W-:-:S04]  /*1870*/  NOP ;  /* 0x0000000000007918 */ /* 0x000fc80000000000 */
[----:B------:R-:W0:Y:S02]  /*1880*/  F2F.F64.F32 R22, R22 ;  /* 0x0000001600167310 */ /* 0x000e240000201800 */
[----:B0---4-:R-:W-:Y:S05]  /*1890*/  BRA `(.L_x_4415) ;  /* 0x0000000c000c7947 */ /* 0x011fea0003800000 */
.L_x_4421:
[----:B------:R-:W2:Y:S02]  /*18a0*/  LDG.E R2, desc[UR36][R2.64] ;  /* 0x0000002402027981 */ /* 0x000ea4000c1e1900 */
[----:B--2---:R-:W-:-:S05]  /*18b0*/  HADD2.F32 R0, -RZ, R2.H0_H0 ;  /* 0x20000002ff007230 */ /* 0x004fca0000004100 */
[----:B------:R-:W-:Y:S01]  /*18c0*/  FMUL.FTZ R20, R0, 1 ;  /* 0x3f80000000147820 */ /* 0x000fe20000410000 */
[----:B------:R-:W-:-:S05]  /*18d0*/  HADD2.F32 R0, -RZ, R2.H1_H1 ;  /* 0x30000002ff007230 */ /* 0x000fca0000004100 */
[----:B------:R-:W-:Y:S01]  /*18e0*/  FMUL.FTZ R0, R0, 1 ;  /* 0x3f80000000007820 */ /* 0x000fe20000410000 */
[----:B------:R-:W4:-:S15]  /*18f0*/  F2F.F64.F32 R20, R20 ;  /* 0x0000001400147310 */ /* 0x000f1e0000201800 */
[----:B------:R-:W-:-:S15]  /*1900*/  NOP ;  /* 0x0000000000007918 */ /* 0x000fde0000000000 */
[----:B------:R-:W-:-:S15]  /*1910*/  NOP ;  /* 0x0000000000007918 */ /* 0x000fde0000000000 */
[----:B------:R-:W-:-:S15]  /*1920*/  NOP ;  /* 0x0000000000007918 */ /* 0x000fde0000000000 */
[----:B------:R-:W-:-:S04]  /*1930*/  NOP ;  /* 0x0000000000007918 */ /* 0x000fc80000000000 */
[----:B------:R0:W1:Y:S02]  /*1940*/  F2F.F64.F32 R22, R0 ;  /* 0x0000000000167310 */ /* 0x0000640000201800 */
[----:B01--4-:R-:W-:Y:S05]  /*1950*/  BRA `(.L_x_4415) ;  /* 0x0000000800dc7947 */ /* 0x013fea0003800000 */
.L_x_4420:
[----:B------:R3:W5:Y:S01]  /*1960*/  LDG.E.64 R20, desc[UR36][R2.64] ;  /* 0x0000002402147981 */ /* 0x000762000c1e1b00 */
[----:B------:R-:W-:Y:S01]  /*1970*/  CS2R R22, SRZ ;  /* 0x0000000000167805 */ /* 0x000fe2000001ff00 */
[----:B------:R-:W-:Y:S06]  /*1980*/  BRA `(.L_x_4415) ;  /* 0x0000000800d07947 */ /* 0x000fec0003800000 */
.L_x_4410:
        /* <DEDUP_REMOVED lines=9> */
[----:B------:R-:W-:Y:S01]  /*1a20*/  CS2R R22, SRZ ;  /* 0x0000000000167805 */ /* 0x000fe2000001ff00 */
[----:B------:R-:W-:Y:S01]  /*1a30*/  IMAD.MOV.U32 R20, RZ, RZ, RZ ;  /* 0x000000ffff147224 */ /* 0x000fe200078e00ff */
[----:B--2---:R-:W-:-:S04]  /*1a40*/  ISETP.NE.AND P0, PT, R2, RZ, PT ;  /* 0x000000ff0200720c */ /* 0x004fc80003f05270 */
[----:B------:R-:W-:Y:S01]  /*1a50*/  FSEL R21, RZ, 1.875, !P0 ;  /* 0x3ff00000ff157808 */ /* 0x000fe20004000000 */
[----:B------:R-:W-:Y:S08]  /*1a60*/  BRA `(.L_x_4415) ;  /* 0x0000000800987947 */ /* 0x000ff00003800000 */
.L_x_4424:
[----:B------:R2:W5:Y:S01]  /*1a70*/  LDG.E.128 R20, desc[UR36][R2.64] ;  /* 0x0000002402147981 */ /* 0x000562000c1e1d00 */
[----:B------:R-:W-:Y:S05]  /*1a80*/  BRA `(.L_x_4415) ;  /* 0x0000000800907947 */ /* 0x000fea0003800000 */
.L_x_4423:
        /* <DEDUP_REMOVED lines=8> */
[----:B------:R-:W-:Y:S02]  /*1b10*/  CS2R R22, SRZ ;  /* 0x0000000000167805 */ /* 0x000fe4000001ff00 */
[----:B--2---:R-:W-:-:S04]  /*1b20*/  SHF.L.U32 R0, R0, 0x18, RZ ;  /* 0x0000001800007819 */ /* 0x004fc800000006ff */
[C---:B------:R-:W-:Y:S02]  /*1b30*/  LOP3.LUT R4, R0.reuse, 0x7f000000, RZ, 0xc0, !PT ;  /* 0x7f00000000047812 */ /* 0x040fe400078ec0ff */
[----:B------:R-:W-:Y:S02]  /*1b40*/  LOP3.LUT P0, RZ, R0, 0x7f000000, RZ, 0xc0, !PT ;  /* 0x7f00000000ff7812 */ /* 0x000fe4000780c0ff */
[----:B------:R-:W0:Y:S02]  /*1b50*/  FLO.U32 R5, R4 ;  /* 0x0000000400057300 */ /* 0x000e2400000e0000 */
[----:B0-----:R-:W-:-:S05]  /*1b60*/  IMAD.MOV R5, RZ, RZ, -R5 ;  /* 0x000000ffff057224 */ /* 0x001fca00078e0a05 */
        /* <DEDUP_REMOVED lines=14> */
.L_x_4426:
[----:B------:R-:W2:Y:S01]  /*1c50*/  LDG.E.U8 R2, desc[UR36][R2.64] ;  /* 0x0000002402027981 */ /* 0x000ea2000c1e1100 */
[----:B------:R-:W-:Y:S01]  /*1c60*/  CS2R R22, SRZ ;  /* 0x0000000000167805 */ /* 0x000fe2000001ff00 */
        /* <DEDUP_REMOVED lines=13> */
.L_x_4425:
[----:B------:R-:W2:Y:S01]  /*1d40*/  LDG.E.U16 R0, desc[UR36][R2.64] ;  /* 0x0000002402007981 */ /* 0x000ea2000c1e1500 */
[----:B------:R-:W-:Y:S01]  /*1d50*/  CS2R R22, SRZ ;  /* 0x0000000000167805 */ /* 0x000fe2000001ff00 */
[----:B--2---:R-:W-:-:S04]  /*1d60*/  IMAD.U32 R0, R0, 0x10000, RZ ;  /* 0x0001000000007824 */ /* 0x004fc800078e00ff */
[----:B------:R-:W-:-:S04]  /*1d70*/  FMUL.FTZ R0, R0, 1 ;  /* 0x3f80000000007820 */ /* 0x000fc80000410000 */
[----:B------:R2:W3:Y:S02]  /*1d80*/  F2F.F64.F32 R20, R0 ;  /* 0x0000000000147310 */ /* 0x0004e40000201800 */
[----:B--23--:R-:W-:Y:S05]  /*1d90*/  BRA `(.L_x_4415) ;  /* 0x0000000400cc7947 */ /* 0x00cfea0003800000 */
.L_x_4422:
        /* <DEDUP_REMOVED lines=9> */
[----:B------:R-:W-:Y:S01]  /*1e30*/  CS2R R22, SRZ ;  /* 0x0000000000167805 */ /* 0x000fe2000001ff00 */
[----:B--2---:R2:W3:Y:S02]  /*1e40*/  I2F.F64.U16 R20, R2 ;  /* 0x0000000200147312 */ /* 0x0044e40000101800 */
[----:B--23--:R-:W-:Y:S05]  /*1e50*/  BRA `(.L_x_4415) ;  /* 0x00000004009c7947 */ /* 0x00cfea0003800000 */
.L_x_4429:
[----:B------:R-:W2:Y:S01]  /*1e60*/  LDG.E.U8 R3, desc[UR36][R2.64] ;  /* 0x0000002402037981 */ /* 0x000ea2000c1e1100 */
[----:B------:R-:W-:Y:S02]  /*1e70*/  CS2R R22, SRZ ;  /* 0x0000000000167805 */ /* 0x000fe4000001ff00 */
        /* <DEDUP_REMOVED lines=20> */
.L_x_4431:
[----:B------:R-:W-:Y:S05]  /*1fc0*/  BSYNC.RECONVERGENT B0 ;  /* 0x0000000000007941 */ /* 0x000fea0003800200 */
.L_x_4430:
[----:B------:R-:W-:Y:S01]  /*1fd0*/  IMAD.SHL.U32 R0, R0, 0x100000, RZ ;  /* 0x0010000000007824 */ /* 0x000fe200078e00ff */
[----:B------:R-:W-:-:S04]  /*1fe0*/  LEA R2, R2, 0x3b800000, 0x17 ;  /* 0x3b80000002027811 */ /* 0x000fc800078eb8ff */
[----:B------:R-:W-:-:S05]  /*1ff0*/  LOP3.LUT R0, R2, R0, R7, 0xfe, !PT ;  /* 0x0000000002007212 */ /* 0x000fca00078efe07 */
[----:B------:R-:W-:-:S04]  /*2000*/  FMUL.FTZ R0, R0, 1 ;  /* 0x3f80000000007820 */ /* 0x000fc80000410000 */
[----:B------:R2:W3:Y:S02]  /*2010*/  F2F.F64.F32 R20, R0 ;  /* 0x0000000000147310 */ /* 0x0004e40000201800 */
[----:B--23--:R-:W-:Y:S05]  /*2020*/  BRA `(.L_x_4415) ;  /* 0x0000000400287947 */ /* 0x00cfea0003800000 */
.L_x_4428:
        /* <DEDUP_REMOVED lines=22> */
.L_x_4433:
[----:B------:R-:W-:Y:S05]  /*2190*/  BSYNC.RECONVERGENT B0 ;  /* 0x0000000000007941 */ /* 0x000fea0003800200 */
.L_x_4432:
[----:B------:R-:W-:Y:S01]  /*21a0*/  IMAD.SHL.U32 R0, R0, 0x200000, RZ ;  /* 0x0020000000007824 */ /* 0x000fe200078e00ff */
[----:B------:R-:W-:-:S04]  /*21b0*/  LEA R2, R2, 0x37800000, 0x17 ;  /* 0x3780000002027811 */ /* 0x000fc800078eb8ff */
[----:B------:R-:W-:-:S05]  /*21c0*/  LOP3.LUT R0, R2, R0, R7, 0xfe, !PT ;  /* 0x0000000002007212 */ /* 0x000fca00078efe07 */
[----:B------:R-:W-:-:S04]  /*21d0*/  FMUL.FTZ R0, R0, 1 ;  /* 0x3f80000000007820 */ /* 0x000fc80000410000 */
[----:B------:R2:W3:Y:S02]  /*21e0*/  F2F.F64.F32 R20, R0 ;  /* 0x0000000000147310 */ /* 0x0004e40000201800 */
[----:B--23--:R-:W-:Y:S05]  /*21f0*/  BRA `(.L_x_4415) ;  /* 0x0000000000b47947 */ /* 0x00cfea0003800000 */
.L_x_4427:
[----:B------:R-:W-:-:S09]  /*2200*/  UISETP.NE.AND UP0, UPT, UR4, 0x1c, UPT ;  /* 0x0000001c0400788c */ /* 0x000fd2000bf05270 */
[----:B------:R-:W-:Y:S05]  /*2210*/  BRA.U !UP0, `(.L_x_4434) ;  /* 0x0000000108a07547 */ /* 0x000fea000b800000 */
[----:B------:R-:W-:-:S09]  /*2220*/  UISETP.NE.AND UP0, UPT, UR4, 0x1d, UPT ;  /* 0x0000001d0400788c */ /* 0x000fd2000bf05270 */
[----:B------:R-:W-:Y:S05]  /*2230*/  BRA.U !UP0, `(.L_x_4435) ;  /* 0x0000000108887547 */ /* 0x000fea000b800000 */
[----:B------:R-:W-:-:S09]  /*2240*/  UISETP.NE.AND UP0, UPT, UR4, 0x2c, UPT ;  /* 0x0000002c0400788c */ /* 0x000fd2000bf05270 */
[----:B------:R-:W-:Y:S05]  /*2250*/  BRA.U !UP0, `(.L_x_4436) ;  /* 0x00000001084c7547 */ /* 0x000fea000b800000 */
.L_x_4414:
        /* <DEDUP_REMOVED lines=8> */
[----:B0-----:R-:W-:Y:S01]  /*22e0*/  MOV R4, UR4 ;  /* 0x0000000400047c02 */ /* 0x001fe20008000f00 */
[----:B------:R-:W-:-:S02]  /*22f0*/  IMAD.U32 R5, RZ, RZ, UR5 ;  /* 0x00000005ff057e24 */ /* 0x000fc4000f8e00ff */
[----:B---3--:R-:W-:Y:S02]  /*2300*/  IMAD.U32 R6, RZ, RZ, UR6 ;  /* 0x00000006ff067e24 */ /* 0x008fe4000f8e00ff */
[----:B------:R-:W-:Y:S02]  /*2310*/  IMAD.U32 R7, RZ, RZ, UR7 ;  /* 0x00000007ff077e24 */ /* 0x000fe4000f8e00ff */
[----:B----4-:R-:W-:Y:S01]  /*2320*/  IMAD.U32 R10, RZ, RZ, UR8 ;  /* 0x00000008ff0a7e24 */ /* 0x010fe2000f8e00ff */
[----:B-1----:R-:W-:-:S07]  /*2330*/  MOV R11, UR9 ;  /* 0x00000009000b7c02 */ /* 0x002fce0008000f00 */
[----:B------:R-:W-:-:S07]  /*2340*/  LEPC R20, `(.L_x_4437) ;  /* 0x000000001014794e */ /* 0x000fce0000000000 */
[----:B--2---:R-:W-:Y:S05]  /*2350*/  CALL.ABS.NOINC R2 ;  /* 0x0000000002007343 */ /* 0x004fea0003c00000 */
.L_x_4437:
[----:B------:R-:W-:Y:S02]  /*2360*/  CS2R R20, SRZ ;  /* 0x0000000000147805 */ /* 0x000fe4000001ff00 */
[----:B------:R-:W-:Y:S01]  /*2370*/  CS2R R22, SRZ ;  /* 0x0000000000167805 */ /* 0x000fe2000001ff00 */
[----:B------:R-:W-:Y:S06]  /*2380*/  BRA `(.L_x_4415) ;  /* 0x0000000000507947 */ /* 0x000fec0003800000 */
.L_x_4436:
[----:B------:R-:W2:Y:S01]  /*2390*/  LDG.E.U8 R0, desc[UR36][R2.64] ;  /* 0x0000002402007981 */ /* 0x000ea2000c1e1100 */
[----:B------:R-:W-:Y:S01]  /*23a0*/  HFMA2 R21, -RZ, RZ, 0.5, 0 ;  /* 0x38000000ff157431 */ /* 0x000fe200000001ff */
[----:B------:R-:W-:Y:S01]  /*23b0*/  CS2R R22, SRZ ;  /* 0x0000000000167805 */ /* 0x000fe2000001ff00 */
        /* <DEDUP_REMOVED lines=8> */
[----:B------:R2:W3:Y:S02]  /*2440*/  @P0 F2F.F64.F32 R20, R0 ;  /* 0x0000000000140310 */ /* 0x0004e40000201800 */
[----:B--23--:R-:W-:Y:S05]  /*2450*/  BRA `(.L_x_4415) ;  /* 0x00000000001c7947 */ /* 0x00cfea0003800000 */
.L_x_4435:
[----:B------:R-:W2:Y:S01]  /*2460*/  LDG.E.64 R20, desc[UR36][R2.64] ;  /* 0x0000002402147981 */ /* 0x000ea2000c1e1b00 */
[----:B------:R-:W-:Y:S01]  /*2470*/  CS2R R22, SRZ ;  /* 0x0000000000167805 */ /* 0x000fe2000001ff00 */
[----:B--2---:R-:W2:Y:S02]  /*2480*/  I2F.F64.U64 R20, R20 ;  /* 0x0000001400147312 */ /* 0x004ea40000301800 */
[----:B--2---:R-:W-:Y:S05]  /*2490*/  BRA `(.L_x_4415) ;  /* 0x00000000000c7947 */ /* 0x004fea0003800000 */
.L_x_4434:
[----:B------:R-:W2:Y:S01]  /*24a0*/  LDG.E R2, desc[UR36][R2.64] ;  /* 0x0000002402027981 */ /* 0x000ea2000c1e1900 */
[----:B------:R-:W-:Y:S01]  /*24b0*/  CS2R R22, SRZ ;  /* 0x0000000000167805 */ /* 0x000fe2000001ff00 */
[----:B--2---:R0:W1:Y:S06]  /*24c0*/  I2F.F64.U32 R20, R2 ;  /* 0x0000000200147312 */ /* 0x00406c0000201800 */
.L_x_4415:
[----:B------:R-:W-:Y:S05]  /*24d0*/  BSYNC.RECONVERGENT B7 ;  /* 0x0000000000077941 */ /* 0x000fea0003800200 */
.L_x_4409:
[----:B-----5:R-:W4:Y:S01]  /*24e0*/  DADD R18, -RZ, -R22 ;  /* 0x00000000ff127229 */ /* 0x020f220000000916 */
[----:B------:R-:W-:Y:S01]  /*24f0*/  BSSY.RECONVERGENT B2, `(.L_x_4438) ;  /* 0x00004bd000027945 */ /* 0x000fe20003800200 */
[----:B----4-:R-:W-:-:S04]  /*2500*/  LOP3.LUT R0, R19, 0x7fffffff, RZ, 0xc0, !PT ;  /* 0x7fffffff13007812 */ /* 0x010fc800078ec0ff */
[----:B------:R-:W-:-:S13]  /*2510*/  ISETP.GE.U32.AND P0, PT, R0, 0x7ff00000, PT ;  /* 0x7ff000000000780c */ /* 0x000fda0003f06070 */
[----:B------:R-:W-:Y:S05]  /*2520*/  @!P0 BRA `(.L_x_4439) ;  /* 0x0000000c005c8947 */ /* 0x000fea0003800000 */
[----:B------:R-:W-:-:S13]  /*2530*/  LOP3.LUT P0, RZ, R18, 0xfffff, R19, 0xf8, !PT ;  /* 0x000fffff12ff7812 */ /* 0x000fda000780f813 */
[----:B-1----:R-:W-:-:S15]  /*2540*/  @P0 DSETP.NEU.AND P1, PT, R20, RZ, PT ;  /* 0x000000ff1400022a */ /* 0x002fde0003f2d000 */
[----:B------:R-:W-:-:S15]  /*2550*/  NOP ;  /* 0x0000000000007918 */ /* 0x000fde0000000000 */
[----:B------:R-:W-:-:S15]  /*2560*/  NOP ;  /* 0x0000000000007918 */ /* 0x000fde0000000000 */
[----:B------:R-:W-:-:S15]  /*2570*/  NOP ;  /* 0x0000000000007918 */ /* 0x000fde0000000000 */
[----:B------:R-:W-:-:S04]  /*2580*/  NOP ;  /* 0x0000000000007918 */ /* 0x000fc80000000000 */
[----:B0-23--:R-:W0:Y:S02]  /*2590*/  @P0 DMUL R2, R20, R18 ;  /* 0x0000001214020228 */ /* 0x00de240000000000 */
[----:B0-----:R-:W-:Y:S02]  /*25a0*/  @P0 FSEL R4, R20, R2, !P1 ;  /* 0x0000000214040208 */ /* 0x001fe40004800000 */
[----:B------:R-:W-:Y:S01]  /*25b0*/  @P0 FSEL R5, R21, R3, !P1 ;  /* 0x0000000315050208 */ /* 0x000fe20004800000 */
[----:B------:R-:W-:Y:S06]  /*25c0*/  @P0 BRA `(.L_x_4440) ;  /* 0x0000004800bc0947 */ /* 0x000fec0003800000 */
[----:B------:R-:W0:Y:S01]  /*25d0*/  DSETP.NEU.AND P0, PT, |R20|, +INF , PT ;  /* 0x7ff000001400742a */ /* 0x000e220003f0d200 */
[----:B------:R-:W-:Y:S01]  /*25e0*/  BSSY.RECONVERGENT B3, `(.L_x_4441) ;  /* 0x00000c7000037945 */ /* 0x000fe20003800200 */
[----:B------:R-:W-:-:S03]  /*25f0*/  VIADD R25, R19, 0xc0000000 ;  /* 0xc000000013197836 */ /* 0x000fc60000000000 */
        /* <DEDUP_REMOVED lines=16> */
[----:B------:R-:W-:Y:S01]  /*2700*/  UMOV UR5, 0x3ff921fb ;  /* 0x3ff921fb00057882 */ /* 0x000fe20000000000 */
[----:B0-----:R-:W-:-:S15]  /*2710*/  MOV R14, R0 ;  /* 0x00000000000e7202 */ /* 0x001fde0000000f00 */
[----:B------:R-:W-:-:S15]  /*2720*/  NOP ;  /* 0x0000000000007918 */ /* 0x000fde0000000000 */
[----:B------:R-:W-:-:S15]  /*2730*/  NOP ;  /* 0x0000000000007918 */ /* 0x000fde0000000000 */
[----:B------:R-:W-:-:S15]  /*2740*/  NOP ;  /* 0x0000000000007918 */ /* 0x000fde0000000000 */
[----:B------:R-:W-:-:S02]  /*2750*/  NOP ;  /* 0x0000000000007918 */ /* 0x000fc40000000000 */
[----:B------:R-:W0:-:S15]  /*2760*/  I2F.F64 R22, R0 ;  /* 0x0000000000167312 */ /* 0x000e1e0000201c00 */
        /* <DEDUP_REMOVED lines=18> */
[----:B0-----:R-:W0:Y:S02]  /*2890*/  DFMA R22, R22, -UR4, R4 ;  /* 0x8000000416167c2b */ /* 0x001e240008000004 */
[----:B0-----:R-:W-:Y:S02]  /*28a0*/  IMAD.MOV.U32 R4, RZ, RZ, R22 ;  /* 0x000000ffff047224 */ /* 0x001fe400078e0016 */
[----:B------:R-:W-:Y:S01]  /*28b0*/  IMAD.MOV.U32 R5, RZ, RZ, R23 ;  /* 0x000000ffff057224 */ /* 0x000fe200078e0017 */
[----:B------:R-:W-:Y:S06]  /*28c0*/  @!P0 BRA `(.L_x_4444) ;  /* 0x0000000000188947 */ /* 0x000fec0003800000 */
[----:B------:R-:W-:Y:S01]  /*28d0*/  IMAD.MOV.U32 R2, RZ, RZ, R20 ;  /* 0x000000ffff027224 */ /* 0x000fe200078e0014 */
[----:B------:R-:W-:Y:S01]  /*28e0*/  MOV R10, 0x2910 ;  /* 0x00002910000a7802 */ /* 0x000fe20000000f00 */
[----:B------:R-:W-:-:S07]  /*28f0*/  IMAD.MOV.U32 R12, RZ, RZ, R21 ;  /* 0x000000ffff0c7224 */ /* 0x000fce00078e0015 */
[----:B------:R-:W-:Y:S05]  /*2900*/  CALL.REL.NOINC `($_ZN2at6native18elementwise_kernelILi128ELi4EZNS0_15gpu_kernel_implIZZZNS0_15tan_kernel_cudaERNS_18TensorIteratorBaseEENKUlvE_clEvENKUlvE_clEvEUlN3c107complexIdEEE_EEvS4_RKT_EUliE_EEviT1_$__internal_trig_reduction_slowpathd) ;  /* 0x000001f800187944 */ /* 0x000fea0003c00000 */
[----:B------:R-:W-:Y:S01]  /*2910*/  MOV R4, R2 ;  /* 0x0000000200047202 */ /* 0x000fe20000000f00 */
[----:B------:R-:W-:-:S07]  /*2920*/  IMAD.MOV.U32 R5, RZ, RZ, R3 ;  /* 0x000000ffff057224 */ /* 0x000fce00078e0003 */
.L_x_4444:
[----:B------:R-:W-:Y:S05]  /*2930*/  BSYNC.RECONVERGENT B4 ;  /* 0x0000000000047941 */ /* 0x000fea0003800200 */
.L_x_4443:
[----:B------:R-:W0:Y:S01]  /*2940*/  LDCU.64 UR4, c[0x4][0x170] ;  /* 0x01002e00ff0477ac */ /* 0x000e220008000a00 */
[----:B------:R-:W-:-:S05]  /*2950*/  IMAD.SHL.U32 R2, R0, 0x40, RZ ;  /* 0x0000004000027824 */ /* 0x000fca00078e00ff */
[----:B------:R-:W-:-:S04]  /*2960*/  LOP3.LUT R2, R2, 0x40, RZ, 0xc0, !PT ;  /* 0x0000004002027812 */ /* 0x000fc800078ec0ff */
[----:B0-----:R-:W-:-:S05]  /*2970*/  IADD3 R2, P0, PT, R2, UR4, RZ ;  /* 0x0000000402027c10 */ /* 0x001fca000ff1e0ff */
[----:B------:R-:W-:-:S05]  /*2980*/  IMAD.X R3, RZ, RZ, UR5, P0 ;  /* 0x00000005ff037e24 */ /* 0x000fca00080e06ff */
[----:B------:R-:W2:Y:S04]  /*2990*/  LDG.E.128.CONSTANT R8, desc[UR36][R2.64] ;  /* 0x0000002402087981 */ /* 0x000ea8000c1e9d00 */
[----:B------:R-:W3:Y:S04]  /*29a0*/  LDG.E.128.CONSTANT R28, desc[UR36][R2.64+0x10] ;  /* 0x00001024021c7981 */ /* 0x000ee8000c1e9d00 */
[----:B------:R-:W4:Y:S01]  /*29b0*/  LDG.E.128.CONSTANT R32, desc[UR36][R2.64+0x20] ;  /* 0x0000202402207981 */ /* 0x000f22000c1e9d00 */
[----:B------:R-:W-:Y:S01]  /*29c0*/  LOP3.LUT R12, R0, 0x1, RZ, 0xc0, !PT ;  /* 0x00000001000c7812 */ /* 0x000fe200078ec0ff */
[----:B------:R-:W2:Y:S01]  /*29d0*/  DMUL R6, R4, R4 ;  /* 0x0000000404067228 */ /* 0x000ea20000000000 */
[----:B------:R-:W-:Y:S01]  /*29e0*/  MOV R13, 0x3da8ff83 ;  /* 0x3da8ff83000d7802 */ /* 0x000fe20000000f00 */
[----:B------:R-:W-:Y:S01]  /*29f0*/  BSSY.RECONVERGENT B4, `(.L_x_4445) ;  /* 0x0000041000047945 */ /* 0x000fe20003800200 */
[----:B------:R-:W-:Y:S01]  /*2a00*/  ISETP.NE.U32.AND P0, PT, R12, 0x1, PT ;  /* 0x000000010c00780c */ /* 0x000fe20003f05070 */
[----:B------:R-:W-:-:S03]  /*2a10*/  IMAD.MOV.U32 R12, RZ, RZ, 0x20fd8164 ;  /* 0x20fd8164ff0c7424 */ /* 0x000fc600078e00ff */
[----:B------:R-:W-:Y:S02]  /*2a20*/  FSEL R13, -R13, 0.11223486810922622681, !P0 ;  /* 0x3de5db650d0d7808 */ /* 0x000fe40004000100 */
[----:B------:R-:W-:-:S15]  /*2a30*/  FSEL R12, R12, -8.06006814911005101289e+34, !P0 ;  /* 0xf9785eba0c0c7808 */ /* 0x000fde0004000000 */
[----:B------:R-:W-:-:S15]  /*2a40*/  NOP ;  /* 0x0000000000007918 */ /* 0x000fde0000000000 */
[----:B------:R-:W-:-:S15]  /*2a50*/  NOP ;  /* 0x0000000000007918 */ /* 0x000fde0000000000 */
[----:B------:R-:W-:-:S10]  /*2a60*/  NOP ;  /* 0x0000000000007918 */ /* 0x000fd40000000000 */
[----:B--2---:R-:W0:-:S15]  /*2a70*/  DFMA R8, R6, R12, R8 ;  /* 0x0000000c0608722b */ /* 0x004e1e0000000008 */
[----:B------:R-:W-:-:S15]  /*2a80*/  NOP ;  /* 0x0000000000007918 */ /* 0x000fde0000000000 */
[----:B------:R-:W-:-:S15]  /*2a90*/  NOP ;  /* 0x0000000000007918 */ /* 0x000fde0000000000 */
[----:B------:R-:W-:-:S15]  /*2aa0*/  NOP ;  /* 0x0000000000007918 */ /* 0x000fde0000000000 */
[----:B------:R-:W-:-:S04]  /*2ab0*/  NOP ;  /* 0x0000000000007918 */ /* 0x000fc80000000000 */
[----:B0-----:R-:W3:-:S15]  /*2ac0*/  DFMA R8, R6, R8, R10 ;  /* 0x000000080608722b */ /* 0x001ede000000000a */
[----:B------:R-:W-:-:S15]  /*2ad0*/  NOP ;  /* 0x0000000000007918 */ /* 0x000fde0000000000 */
[----:B------:R-:W-:-:S15]  /*2ae0*/  NOP ;  /* 0x0000000000007918 */ /* 0x000fde0000000000 */
[----:B------:R-:W-:-:S15]  /*2af0*/  NOP ;  /* 0x0000000000007918 */ /* 0x000fde0000000000 */
[----:B------:R-:W-:-:S04]  /*2b00*/  NOP ;  /* 0x0000000000007918 */ /* 0x000fc80000000000 */
[----:B---3--:R-:W0:-:S15]  /*2b10*/  DFMA R8, R6, R8, R28 ;  /* 0x000000080608722b */ /* 0x008e1e000000001c */
[----:B------:R-:W-:-:S15]  /*2b20*/  NOP ;  /* 0x0000000000007918 */ /* 0x000fde0000000000 */
[----:B------:R-:W-:-:S15]  /*2b30*/  NOP ;  /* 0x0000000000007918 */ /* 0x000fde0000000000 */
[----:B------:R-:W-:-:S15]  /*2b40*/  NOP ;  /* 0x0000000000007918 */ /* 0x000fde0000000000 */
[----:B------:R-:W-:-:S04]  /*2b50*/  NOP ;  /* 0x0000000000007918 */ /* 0x000fc80000000000 */
[----:B0-----:R-:W4:-:S15]  /*2b60*/  DFMA R8, R6, R8, R30 ;  /* 0x000000080608722b */ /* 0x001f1e000000001e */
[----:B------:R-:W-:-:S15]  /*2b70*/  NOP ;  /* 0x0000000000007918 */ /* 0x000fde0000000000 */
[----:B------:R-:W-:-:S15]  /*2b80*/  NOP ;  /* 0x0000000000007918 */ /* 0x000fde0000000000 */
[----:B------:R-:W-:-:S15]  /*2b90*/  NOP ;  /* 0x0000000000007918 */ /* 0x000fde0000000000 */
[----:B------:R-:W-:-:S04]  /*2ba0*/  NOP ;  /* 0x0000000000007918 */ /* 0x000fc80000000000 */
[----:B----4-:R-:W0:-:S15]  /*2bb0*/  DFMA R8, R6, R8, R32 ;  /* 0x000000080608722b */ /* 0x010e1e0000000020 */
        /* <DEDUP_REMOVED lines=9> */
[----:B0-----:R-:W-:-:S15]  /*2c50*/  DFMA R2, R8, R4, R4 ;  /* 0x000000040802722b */ /* 0x001fde0000000004 */
[----:B------:R-:W-:-:S15]  /*2c60*/  NOP ;  /* 0x0000000000007918 */ /* 0x000fde0000000000 */
[----:B------:R-:W-:-:S15]  /*2c70*/  NOP ;  /* 0x0000000000007918 */ /* 0x000fde0000000000 */
[----:B------:R-:W-:-:S15]  /*2c80*/  NOP ;  /* 0x0000000000007918 */ /* 0x000fde0000000000 */
[----:B------:R-:W-:-:S04]  /*2c90*/  NOP ;  /* 0x0000000000007918 */ /* 0x000fc80000000000 */
[----:B------:R-:W0:Y:S02]  /*2ca0*/  DFMA R6, R6, R8, 1 ;  /* 0x3ff000000606742b */ /* 0x000e240000000008 */
[----:B0-----:R-:W-:Y:S02]  /*2cb0*/  FSEL R4, R6, R2, !P0 ;  /* 0x0000000206047208 */ /* 0x001fe40004000000 */
[----:B------:R-:W-:Y:S02]  /*2cc0*/  FSEL R5, R7, R3, !P0 ;  /* 0x0000000307057208 */ /* 0x000fe40004000000 */
[----:B------:R-:W-:-:S15]  /*2cd0*/  LOP3.LUT P0, RZ, R0, 0x2, RZ, 0xc0, !PT ;  /* 0x0000000200ff7812 */ /* 0x000fde000780c0ff */
[----:B------:R-:W-:-:S15]  /*2ce0*/  NOP ;  /* 0x0000000000007918 */ /* 0x000fde0000000000 */
[----:B------:R-:W-:-:S15]  /*2cf0*/  NOP ;  /* 0x0000000000007918 */ /* 0x000fde0000000000 */
[----:B------:R-:W-:-:S13]  /*2d00*/  NOP ;  /* 0x0000000000007918 */ /* 0x000fda0000000000 */
[----:B------:R-:W0:Y:S02]  /*2d10*/  DADD R2, RZ, -R4 ;  /* 0x00000000ff027229 */ /* 0x000e240000000804 */
[----:B0-----:R-:W-:Y:S02]  /*2d20*/  FSEL R26, R4, R2, !P0 ;  /* 0x00000002041a7208 */ /* 0x001fe40004000000 */
[----:B------:R-:W-:-:S15]  /*2d30*/  FSEL R27, R5, R3, !P0 ;  /* 0x00000003051b7208 */ /* 0x000fde0004000000 */
[----:B------:R-:W-:-:S15]  /*2d40*/  NOP ;  /* 0x0000000000007918 */ /* 0x000fde0000000000 */
[----:B------:R-:W-:-:S15]  /*2d50*/  NOP ;  /* 0x0000000000007918 */ /* 0x000fde0000000000 */
[----:B------:R-:W-:-:S15]  /*2d60*/  NOP ;  /* 0x0000000000007918 */ /* 0x000fde0000000000 */
[----:B------:R-:W0:Y:S02]  /*2d70*/  DSETP.GE.AND P0, PT, |R20|, 2.14748364800000000000e+09, PT ;  /* 0x41e000001400742a */ /* 0x000e240003f06200 */
[----:B0-----:R-:W-:Y:S05]  /*2d80*/  @!P0 BRA `(.L_x_4446) ;  /* 0x00000000001c8947 */ /* 0x001fea0003800000 */
[----:B------:R-:W-:Y:S01]  /*2d90*/  IMAD.MOV.U32 R2, RZ, RZ, R20 ;  /* 0x000000ffff027224 */ /* 0x000fe200078e0014 */
[----:B------:R-:W-:Y:S01]  /*2da0*/  MOV R10, 0x2dd0 ;  /* 0x00002dd0000a7802 */ /* 0x000fe20000000f00 */
[----:B------:R-:W-:-:S07]  /*2db0*/  IMAD.MOV.U32 R12, RZ, RZ, R21 ;  /* 0x000000ffff0c7224 */ /* 0x000fce00078e0015 */
[----:B------:R-:W-:Y:S05]  /*2dc0*/  CALL.REL.NOINC `($_ZN2at6native18elementwise_kernelILi128ELi4EZNS0_15gpu_kernel_implIZZZNS0_15tan_kernel_cudaERNS_18TensorIteratorBaseEENKUlvE_clEvENKUlvE_clEvEUlN3c107complexIdEEE_EEvS4_RKT_EUliE_EEviT1_$__internal_trig_reduction_slowpathd) ;  /* 0x000001f000e87944 */ /* 0x000fea0003c00000 */
[----:B------:R-:W-:Y:S01]  /*2dd0*/  IMAD.MOV.U32 R14, RZ, RZ, R0 ;  /* 0x000000ffff0e7224 */ /* 0x000fe200078e0000 */
[----:B------:R-:W-:Y:S01]  /*2de0*/  MOV R23, R3 ;  /* 0x0000000300177202 */ /* 0x000fe20000000f00 */
[----:B------:R-:W-:-:S07]  /*2df0*/  IMAD.MOV.U32 R22, RZ, RZ, R2 ;  /* 0x000000ffff167224 */ /* 0x000fce00078e0002 */
.L_x_4446:
[----:B------:R-:W-:Y:S05]  /*2e00*/  BSYNC.RECONVERGENT B4 ;  /* 0x0000000000047941 */ /* 0x000fea0003800200 */
.L_x_4445:
[----:B------:R-:W0:Y:S01]  /*2e10*/  LDCU.64 UR4, c[0x4][0x170] ;  /* 0x01002e00ff0477ac */ /* 0x000e220008000a00 */
[----:B------:R-:W-:-:S04]  /*2e20*/  VIADD R12, R14, 0x1 ;  /* 0x000000010e0c7836 */ /* 0x000fc80000000000 */
        /* <DEDUP_REMOVED lines=8> */
[----:B------:R-:W-:Y:S01]  /*2eb0*/  IMAD.MOV.U32 R6, RZ, RZ, 0x20fd8164 ;  /* 0x20fd8164ff067424 */ /* 0x000fe200078e00ff */
[----:B------:R-:W-:Y:S01]  /*2ec0*/  MOV R0, 0x3da8ff83 ;  /* 0x3da8ff8300007802 */ /* 0x000fe20000000f00 */
[----:B------:R-:W2:Y:S01]  /*2ed0*/  DMUL R4, R22, R22 ;  /* 0x0000001616047228 */ /* 0x000ea20000000000 */
[----:B------:R-:W-:-:S04]  /*2ee0*/  ISETP.NE.U32.AND P0, PT, R14, 0x1, PT ;  /* 0x000000010e00780c */ /* 0x000fc80003f05070 */
[----:B------:R-:W-:Y:S02]  /*2ef0*/  FSEL R6, R6, -8.06006814911005101289e+34, P0 ;  /* 0xf9785eba06067808 */ /* 0x000fe40000000000 */
[----:B------:R-:W-:-:S15]  /*2f00*/  FSEL R7, -R0, 0.11223486810922622681, P0 ;  /* 0x3de5db6500077808 */ /* 0x000fde0000000100 */
[----:B------:R-:W-:-:S15]  /*2f10*/  NOP ;  /* 0x0000000000007918 */ /* 0x000fde0000000000 */
[----:B------:R-:W-:-:S15]  /*2f20*/  NOP ;  /* 0x0000000000007918 */ /* 0x000fde0000000000 */
[----:B------:R-:W-:-:S12]  /*2f30*/  NOP ;  /* 0x0000000000007918 */ /* 0x000fd80000000000 */
        /* <DEDUP_REMOVED lines=48> */
[----:B------:R0:W1:Y:S02]  /*3240*/  DMUL R20, R26, R20 ;  /* 0x000000141a147228 */ /* 0x0000640000000000 */
.L_x_4442:
[----:B------:R-:W-:Y:S05]  /*3250*/  BSYNC.RECONVERGENT B3 ;  /* 0x0000000000037941 */ /* 0x000fea0003800200 */
.L_x_4441:
[----:B-1----:R-:W-:Y:S01]  /*3260*/  LOP3.LUT R5, RZ, 0x80000000, R21, 0xb8, !PT ;  /* 0x80000000ff057812 */ /* 0x002fe200078eb815 */
[----:B------:R-:W-:Y:S02]  /*3270*/  IMAD.MOV.U32 R19, RZ, RZ, R25 ;  /* 0x000000ffff137224 */ /* 0x000fe400078e0019 */
[----:B------:R-:W-:Y:S01]  /*3280*/  IMAD.MOV.U32 R4, RZ, RZ, RZ ;  /* 0x000000ffff047224 */ /* 0x000fe200078e00ff */
[----:B------:R-:W-:Y:S06]  /*3290*/  BRA `(.L_x_4440) ;  /* 0x0000003c00887947 */ /* 0x000fec0003800000 */
.L_x_4439:
[----:B-1----:R-:W1:-:S15]  /*32a0*/  DSETP.NE.AND P0, PT, |R20|, +INF , PT ;  /* 0x7ff000001400742a */ /* 0x002e5e0003f05200 */
[----:B------:R-:W-:-:S15]  /*32b0*/  NOP ;  /* 0x0000000000007918 */ /* 0x000fde0000000000 */
[----:B------:R-:W-:-:S15]  /*32c0*/  NOP ;  /* 0x0000000000007918 */ /* 0x000fde0000000000 */
[----:B------:R-:W-:-:S15]  /*32d0*/  NOP ;  /* 0x0000000000007918 */ /* 0x000fde0000000000 */
[----:B------:R-:W-:-:S04]  /*32e0*/  NOP ;  /* 0x0000000000007918 */ /* 0x000fc80000000000 */
[----:B-1----:R-:W1:Y:S02]  /*32f0*/  @!P0 DADD R18, R20, -R20 ;  /* 0x0000000014128229 */ /* 0x002e640000000814 */
[----:B-1----:R-:W-:Y:S02]  /*3300*/  @!P0 IMAD.MOV.U32 R4, RZ, RZ, R18 ;  /* 0x000000ffff048224 */ /* 0x002fe400078e0012 */
[----:B------:R-:W-:Y:S01]  /*3310*/  @!P0 IMAD.MOV.U32 R5, RZ, RZ, R19 ;  /* 0x000000ffff058224 */ /* 0x000fe200078e0013 */
[----:B------:R-:W-:Y:S06]  /*3320*/  @!P0 BRA `(.L_x_4440) ;  /* 0x0000003c00648947 */ /* 0x000fec0003800000 */
[----:B------:R-:W-:-:S13]  /*3330*/  ISETP.GE.U32.AND P0, PT, R0, 0x40360000, PT ;  /* 0x403600000000780c */ /* 0x000fda0003f06070 */
[----:B------:R-:W-:Y:S05]  /*3340*/  @!P0 BRA `(.L_x_4447) ;  /* 0x0000001400408947 */ /* 0x000fea0003800000 */
[----:B0-23--:R-:W-:Y:S01]  /*3350*/  MOV R2, 0x652b82fe ;  /* 0x652b82fe00027802 */ /* 0x00dfe20000000f00 */
[----:B------:R-:W-:Y:S01]  /*3360*/  IMAD.MOV.U32 R3, RZ, RZ, 0x3ff71547 ;  /* 0x3ff71547ff037424 */ /* 0x000fe200078e00ff */
[----:B------:R-:W-:Y:S01]  /*3370*/  UMOV UR4, 0xfefa39ef ;  /* 0xfefa39ef00047882 */ /* 0x000fe20000000000 */
[----:B------:R-:W-:Y:S01]  /*3380*/  UMOV UR5, 0x3fe62e42 ;  /* 0x3fe62e4200057882 */ /* 0x000fe20000000000 */
[----:B------:R-:W0:Y:S01]  /*3390*/  DADD R8, -RZ, -|R22| ;  /* 0x00000000ff087229 */ /* 0x000e220000000d16 */
[----:B------:R-:W-:Y:S01]  /*33a0*/  BSSY.RECONVERGENT B0, `(.L_x_4448) ;  /* 0x0000076000007945 */ /* 0x000fe20003800200 */
[----:B0-----:R-:W-:-:S15]  /*33b0*/  FSETP.GEU.FTZ.AND P0, PT, |R9|, 4.1917929649353027344, PT ;  /* 0x4086232b0900780b */ /* 0x001fde0003f1e200 */
[----:B------:R-:W-:-:S15]  /*33c0*/  NOP ;  /* 0x0000000000007918 */ /* 0x000fde0000000000 */
[----:B------:R-:W-:-:S15]  /*33d0*/  NOP ;  /* 0x0000000000007918 */ /* 0x000fde0000000000 */
[----:B------:R-:W-:-:S15]  /*33e0*/  NOP ;  /* 0x0000000000007918 */ /* 0x000fde0000000000 */
[----:B------:R-:W-:-:S02]  /*33f0*/  NOP ;  /* 0x0000000000007918 */ /* 0x000fc40000000000 */
[----:B------:R-:W0:-:S15]  /*3400*/  DFMA R6, |R22|, -R2, 6.75539944105574400000e+15 ;  /* 0x433800001606742b */ /* 0x000e1e0000000a02 */
[----:B------:R-:W-:-:S15]  /*3410*/  NOP ;  /* 0x0000000000007918 */ /* 0x000fde0000000000 */
[----:B------:R-:W-:-:S15]  /*3420*/  NOP ;  /* 0x0000000000007918 */ /* 0x000fde0000000000 */
[----:B------:R-:W-:-:S15]  /*3430*/  NOP ;  /* 0x0000000000007918 */ /* 0x000fde0000000000 */
[----:B------:R-:W-:-:S04]  /*3440*/  NOP ;  /* 0x0000000000007918 */ /* 0x000fc80000000000 */
[----:B0-----:R-:W0:-:S15]  /*3450*/  DADD R2, R6, -6.75539944105574400000e+15 ;  /* 0xc338000006027429 */ /* 0x001e1e0000000000 */
[----:B------:R-:W-:-:S15]  /*3460*/  NOP ;  /* 0x0000000000007918 */ /* 0x000fde0000000000 */
[----:B------:R-:W-:-:S15]  /*3470*/  NOP ;  /* 0x0000000000007918 */ /* 0x000fde0000000000 */
[----:B------:R-:W-:-:S15]  /*3480*/  NOP ;  /* 0x0000000000007918 */ /* 0x000fde0000000000 */
[----:B------:R-:W-:-:S04]  /*3490*/  NOP ;  /* 0x0000000000007918 */ /* 0x000fc80000000000 */
[----:B0-----:R-:W0:Y:S01]  /*34a0*/  DFMA R4, R2, -UR4, -|R22| ;  /* 0x8000000402047c2b */ /* 0x001e220008000c16 */
[----:B------:R-:W-:Y:S01]  /*34b0*/  UMOV UR4, 0x3b39803f ;  /* 0x3b39803f00047882 */ /* 0x000fe20000000000 */
[----:B------:R-:W-:-:S15]  /*34c0*/  UMOV UR5, 0x3c7abc9e ;  /* 0x3c7abc9e00057882 */ /* 0x000fde0000000000 */
[----:B------:R-:W-:-:S15]  /*34d0*/  NOP ;  /* 0x0000000000007918 */ /* 0x000fde0000000000 */
[----:B------:R-:W-:-:S15]  /*34e0*/  NOP ;  /* 0x0000000000007918 */ /* 0x000fde0000000000 */
[----:B------:R-:W-:-:S15]  /*34f0*/  NOP ;  /* 0x0000000000007918 */ /* 0x000fde0000000000 */
[----:B------:R-:W-:-:S02]  /*3500*/  NOP ;  /* 0x0000000000007918 */ /* 0x000fc40000000000 */
[----:B0-----:R0:W1:Y:S01]  /*3510*/  DFMA R4, R2, -UR4, R4 ;  /* 0x8000000402047c2b */ /* 0x0010620008000004 */
[----:B------:R-:W-:Y:S01]  /*3520*/  UMOV UR4, 0x69ce2bdf ;  /* 0x69ce2bdf00047882 */ /* 0x000fe20000000000 */
[----:B0-----:R-:W-:Y:S01]  /*3530*/  IMAD.MOV.U32 R2, RZ, RZ, -0x35dec16 ;  /* 0xfca213eaff027424 */ /* 0x001fe200078e00ff */
[----:B------:R-:W-:Y:S01]  /*3540*/  UMOV UR5, 0x3e5ade15 ;  /* 0x3e5ade1500057882 */ /* 0x000fe20000000000 */
[----:B------:R-:W-:-:S15]  /*3550*/  IMAD.MOV.U32 R3, RZ, RZ, 0x3e928af3 ;  /* 0x3e928af3ff037424 */ /* 0x000fde00078e00ff */
[----:B------:R-:W-:-:S15]  /*3560*/  NOP ;  /* 0x0000000000007918 */ /* 0x000fde0000000000 */
[----:B------:R-:W-:-:S15]  /*3570*/  NOP ;  /* 0x0000000000007918 */ /* 0x000fde0000000000 */
[----:B------:R-:W-:-:S15]  /*3580*/  NOP ;  /* 0x0000000000007918 */ /* 0x000fde0000000000 */
[----:B-1----:R-:W0:Y:S01]  /*3590*/  DFMA R2, R4, UR4, R2 ;  /* 0x0000000404027c2b */ /* 0x002e220008000002 */
        /* <DEDUP_REMOVED lines=60> */
[----:B0-----:R-:W0:-:S15]  /*3960*/  DFMA R2, R4, R2, 1 ;  /* 0x3ff000000402742b */ /* 0x001e1e0000000002 */
[----:B------:R-:W-:-:S15]  /*3970*/  NOP ;  /* 0x0000000000007918 */ /* 0x000fde0000000000 */
[----:B------:R-:W-:-:S15]  /*3980*/  NOP ;  /* 0x0000000000007918 */ /* 0x000fde0000000000 */
[----:B------:R-:W-:-:S15]  /*3990*/  NOP ;  /* 0x0000000000007918 */ /* 0x000fde0000000000 */
[----:B------:R-:W-:-:S04]  /*39a0*/  NOP ;  /* 0x0000000000007918 */ /* 0x000fc80000000000 */
[----:B0-----:R-:W0:Y:S02]  /*39b0*/  DFMA R2, R4, R2, 1 ;  /* 0x3ff000000402742b */ /* 0x001e240000000002 */
[----:B0-----:R-:W-:Y:S01]  /*39c0*/  IMAD R25, R6, 0x100000, R3 ;  /* 0x0010000006197824 */ /* 0x001fe200078e0203 */
[----:B------:R-:W-:Y:S01]  /*39d0*/  MOV R24, R2 ;  /* 0x0000000200187202 */ /* 0x000fe20000000f00 */
[----:B------:R-:W-:Y:S06]  /*39e0*/  @!P0 BRA `(.L_x_4449) ;  /* 0x0000000000448947 */ /* 0x000fec0003800000 */
[----:B------:R-:W-:Y:S01]  /*39f0*/  FSETP.GEU.FTZ.AND P1, PT, |R9|, 4.2275390625, PT ;  /* 0x408748000900780b */ /* 0x000fe20003f3e200 */
[----:B------:R-:W-:-:S12]  /*3a00*/  DSETP.NE.AND P0, PT, R22, RZ, PT ;  /* 0x000000ff1600722a */ /* 0x000fd80003f05000 */
[----:B------:R-:W-:-:S04]  /*3a10*/  @!P1 LEA.HI R0, R6, R6, RZ, 0x1 ;  /* 0x0000000606009211 */ /* 0x000fc800078f08ff */
[----:B------:R-:W-:-:S05]  /*3a20*/  @!P1 SHF.R.S32.HI R5, RZ, 0x1, R0 ;  /* 0x00000001ff059819 */ /* 0x000fca0000011400 */
[----:B------:R-:W-:Y:S02]  /*3a30*/  @!P1 IMAD.IADD R4, R6, 0x1, -R5 ;  /* 0x0000000106049824 */ /* 0x000fe400078e0a05 */
[----:B------:R-:W-:-:S03]  /*3a40*/  @!P1 IMAD R3, R5, 0x100000, R3 ;  /* 0x0010000005039824 */ /* 0x000fc600078e0203 */
[----:B------:R-:W-:Y:S01]  /*3a50*/  @!P1 LEA R5, R4, 0x3ff00000, 0x14 ;  /* 0x3ff0000004059811 */ /* 0x000fe200078ea0ff */
[----:B------:R-:W-:-:S15]  /*3a60*/  @!P1 IMAD.MOV.U32 R4, RZ, RZ, RZ ;  /* 0x000000ffff049224 */ /* 0x000fde00078e00ff */
[----:B------:R-:W-:-:S15]  /*3a70*/  NOP ;  /* 0x0000000000007918 */ /* 0x000fde0000000000 */
[----:B------:R-:W-:-:S07]  /*3a80*/  NOP ;  /* 0x0000000000007918 */ /* 0x000fce0000000000 */
[----:B------:R-:W0:Y:S02]  /*3a90*/  DADD R22, -|R22|, +INF ;  /* 0x7ff0000016167429 */ /* 0x000e240000000300 */
[----:B0-----:R-:W-:Y:S02]  /*3aa0*/  FSEL R24, R22, RZ, !P0 ;  /* 0x000000ff16187208 */ /* 0x001fe40004000000 */
[----:B------:R-:W-:-:S15]  /*3ab0*/  FSEL R25, R23, RZ, !P0 ;  /* 0x000000ff17197208 */ /* 0x000fde0004000000 */
[----:B------:R-:W-:-:S15]  /*3ac0*/  NOP ;  /* 0x0000000000007918 */ /* 0x000fde0000000000 */
[----:B------:R-:W-:-:S15]  /*3ad0*/  NOP ;  /* 0x0000000000007918 */ /* 0x000fde0000000000 */
[----:B------:R-:W-:-:S15]  /*3ae0*/  NOP ;  /* 0x0000000000007918 */ /* 0x000fde0000000000 */
[----:B------:R0:W1:Y:S02]  /*3af0*/  @!P1 DMUL R24, R2, R4 ;  /* 0x0000000402189228 */ /* 0x0000640000000000 */
.L_x_4449:
[----:B------:R-:W-:Y:S05]  /*3b00*/  BSYNC.RECONVERGENT B0 ;  /* 0x0000000000007941 */ /* 0x000fea0003800200 */
.L_x_4448:
        /* <DEDUP_REMOVED lines=15> */
[----:B------:R-:W-:Y:S01]  /*3c00*/  UMOV UR5, 0x3ff921fb ;  /* 0x3ff921fb00057882 */ /* 0x000fe20000000000 */
[----:B0-----:R-:W-:-:S15]  /*3c10*/  IMAD.MOV.U32 R14, RZ, RZ, R0 ;  /* 0x000000ffff0e7224 */ /* 0x001fde00078e0000 */
        /* <DEDUP_REMOVED lines=24> */
[----:B0-----:R-:W-:Y:S01]  /*3da0*/  MOV R2, R22 ;  /* 0x0000001600027202 */ /* 0x001fe20000000f00 */
[----:B------:R-:W-:Y:S01]  /*3db0*/  IMAD.MOV.U32 R3, RZ, RZ, R23 ;  /* 0x000000ffff037224 */ /* 0x000fe200078e0017 */
[----:B------:R-:W-:Y:S06]  /*3dc0*/  @!P0 BRA `(.L_x_4451) ;  /* 0x0000000000108947 */ /* 0x000fec0003800000 */
[----:B------:R-:W-:Y:S01]  /*3dd0*/  IMAD.MOV.U32 R2, RZ, RZ, R20 ;  /* 0x000000ffff027224 */ /* 0x000fe200078e0014 */
[----:B------:R-:W-:Y:S01]  /*3de0*/  MOV R10, 0x3e10 ;  /* 0x00003e10000a7802 */ /* 0x000fe20000000f00 */
[----:B------:R-:W-:-:S07]  /*3df0*/  IMAD.MOV.U32 R12, RZ, RZ, R21 ;  /* 0x000000ffff0c7224 */ /* 0x000fce00078e0015 */
[----:B-1----:R-:W-:Y:S05]  /*3e00*/  CALL.REL.NOINC `($_ZN2at6native18elementwise_kernelILi128ELi4EZNS0_15gpu_kernel_implIZZZNS0_15tan_kernel_cudaERNS_18TensorIteratorBaseEENKUlvE_clEvENKUlvE_clEvEUlN3c107complexIdEEE_EEvS4_RKT_EUliE_EEviT1_$__internal_trig_reduction_slowpathd) ;  /* 0x000001e000d87944 */ /* 0x002fea0003c00000 */
.L_x_4451:
[----:B------:R-:W-:Y:S05]  /*3e10*/  BSYNC.RECONVERGENT B3 ;  /* 0x0000000000037941 */ /* 0x000fea0003800200 */
.L_x_4450:
[----:B------:R-:W0:Y:S01]  /*3e20*/  LDCU.64 UR4, c[0x4][0x170] ;  /* 0x01002e00ff0477ac */ /* 0x000e220008000a00 */
[----:B------:R-:W-:-:S05]  /*3e30*/  IMAD.SHL.U32 R4, R0, 0x40, RZ ;  /* 0x0000004000047824 */ /* 0x000fca00078e00ff */
[----:B------:R-:W-:-:S04]  /*3e40*/  LOP3.LUT R4, R4, 0x40, RZ, 0xc0, !PT ;  /* 0x0000004004047812 */ /* 0x000fc800078ec0ff */
[----:B0-----:R-:W-:-:S04]  /*3e50*/  IADD3 R4, P0, PT, R4, UR4, RZ ;  /* 0x0000000404047c10 */ /* 0x001fc8000ff1e0ff */
[----:B------:R-:W-:-:S05]  /*3e60*/  IADD3.X R5, PT, PT, RZ, UR5, RZ, P0, !PT ;  /* 0x00000005ff057c10 */ /* 0x000fca00087fe4ff */
[----:B------:R-:W2:Y:S04]  /*3e70*/  LDG.E.128.CONSTANT R8, desc[UR36][R4.64] ;  /* 0x0000002404087981 */ /* 0x000ea8000c1e9d00 */
[----:B------:R-:W3:Y:S04]  /*3e80*/  LDG.E.128.CONSTANT R28, desc[UR36][R4.64+0x10] ;  /* 0x00001024041c7981 */ /* 0x000ee8000c1e9d00 */
[----:B------:R-:W4:Y:S01]  /*3e90*/  LDG.E.128.CONSTANT R32, desc[UR36][R4.64+0x20] ;  /* 0x0000202404207981 */ /* 0x000f22000c1e9d00 */
[----:B------:R-:W-:Y:S01]  /*3ea0*/  LOP3.LUT R12, R0, 0x1, RZ, 0xc0, !PT ;  /* 0x00000001000c7812 */ /* 0x000fe200078ec0ff */
[----:B------:R-:W-:Y:S01]  /*3eb0*/  IMAD.MOV.U32 R13, RZ, RZ, 0x3da8ff83 ;  /* 0x3da8ff83ff0d7424 */ /* 0x000fe200078e00ff */
[----:B------:R-:W2:Y:S01]  /*3ec0*/  DMUL R6, R2, R2 ;  /* 0x0000000202067228 */ /* 0x000ea20000000000 */
[----:B------:R-:W-:Y:S01]  /*3ed0*/  BSSY.RECONVERGENT B3, `(.L_x_4452) ;  /* 0x0000041000037945 */ /* 0x000fe20003800200 */
[----:B------:R-:W-:Y:S01]  /*3ee0*/  ISETP.NE.U32.AND P0, PT, R12, 0x1, PT ;  /* 0x000000010c00780c */ /* 0x000fe20003f05070 */
[----:B------:R-:W-:-:S03]  /*3ef0*/  IMAD.MOV.U32 R12, RZ, RZ, 0x20fd8164 ;  /* 0x20fd8164ff0c7424 */ /* 0x000fc600078e00ff */
[----:B------:R-:W-:Y:S02]  /*3f00*/  FSEL R13, -R13, 0.11223486810922622681, !P0 ;  /* 0x3de5db650d0d7808 */ /* 0x000fe40004000100 */
[----:B------:R-:W-:-:S15]  /*3f10*/  FSEL R12, R12, -8.06006814911005101289e+34, !P0 ;  /* 0xf9785eba0c0c7808 */ /* 0x000fde0004000000 */
[----:B------:R-:W-:-:S15]  /*3f20*/  NOP ;  /* 0x0000000000007918 */ /* 0x000fde0000000000 */
[----:B------:R-:W-:-:S15]  /*3f30*/  NOP ;  /* 0x0000000000007918 */ /* 0x000fde0000000000 */
[----:B------:R-:W-:-:S11]  /*3f40*/  NOP ;  /* 0x0000000000007918 */ /* 0x000fd60000000000 */
        /* <DEDUP_REMOVED lines=53> */
[----:B-1----:R-:W-:Y:S05]  /*42a0*/  CALL.REL.NOINC `($_ZN2at6native18elementwise_kernelILi128ELi4EZNS0_15gpu_kernel_implIZZZNS0_15tan_kernel_cudaERNS_18TensorIteratorBaseEENKUlvE_clEvENKUlvE_clEvEUlN3c107complexIdEEE_EEvS4_RKT_EUliE_EEviT1_$__internal_trig_reduction_slowpathd) ;  /* 0x000001dc00b07944 */ /* 0x002fea0003c00000 */
[----:B------:R-:W-:Y:S01]  /*42b0*/  MOV R14, R0 ;  /* 0x00000000000e7202 */ /* 0x000fe20000000f00 */
[----:B------:R-:W-:Y:S02]  /*42c0*/  IMAD.MOV.U32 R22, RZ, RZ, R2 ;  /* 0x000000ffff167224 */ /* 0x000fe400078e0002 */
[----:B------:R-:W-:-:S07]  /*42d0*/  IMAD.MOV.U32 R23, RZ, RZ, R3 ;  /* 0x000000ffff177224 */ /* 0x000fce00078e0003 */
.L_x_4453:
[----:B------:R-:W-:Y:S05]  /*42e0*/  BSYNC.RECONVERGENT B3 ;  /* 0x0000000000037941 */ /* 0x000fea0003800200 */
.L_x_4452:
[----:B------:R-:W0:Y:S01]  /*42f0*/  LDCU.64 UR4, c[0x4][0x170] ;  /* 0x01002e00ff0477ac */ /* 0x000e220008000a00 */
[----:B------:R-:W-:-:S04]  /*4300*/  VIADD R12, R14, 0x1 ;  /* 0x000000010e0c7836 */ /* 0x000fc80000000000 */
        /* <DEDUP_REMOVED lines=10> */
[----:B------:R-:W-:Y:S01]  /*43b0*/  IMAD.MOV.U32 R0, RZ, RZ, 0x3da8ff83 ;  /* 0x3da8ff83ff007424 */ /* 0x000fe200078e00ff */
[----:B------:R-:W-:Y:S01]  /*43c0*/  ISETP.NE.U32.AND P0, PT, R14, 0x1, PT ;  /* 0x000000010e00780c */ /* 0x000fe20003f05070 */
[----:B------:R-:W-:-:S03]  /*43d0*/  IMAD.MOV.U32 R18, RZ, RZ, RZ ;  /* 0x000000ffff127224 */ /* 0x000fc600078e00ff */
[----:B------:R-:W-:Y:S02]  /*43e0*/  FSEL R6, R6, -8.06006814911005101289e+34, P0 ;  /* 0xf9785eba06067808 */ /* 0x000fe40000000000 */
[----:B------:R-:W-:-:S15]  /*43f0*/  FSEL R7, -R0, 0.11223486810922622681, P0 ;  /* 0x3de5db6500077808 */ /* 0x000fde0000000100 */
[----:B------:R-:W-:-:S15]  /*4400*/  NOP ;  /* 0x0000000000007918 */ /* 0x000fde0000000000 */
[----:B------:R-:W-:-:S15]  /*4410*/  NOP ;  /* 0x0000000000007918 */ /* 0x000fde0000000000 */
[----:B------:R-:W-:-:S11]  /*4420*/  NOP ;  /* 0x0000000000007918 */ /* 0x000fd60000000000 */
[----:B------:R-:W-:-:S15]  /*4430*/  DMUL R26, R26, 4 ;  /* 0x401000001a1a7828 */ /* 0x000fde0000000000 */
[----:B------:R-:W-:-:S15]  /*4440*/  NOP ;  /* 0x0000000000007918 */ /* 0x000fde0000000000 */
[----:B------:R-:W-:-:S15]  /*4450*/  NOP ;  /* 0x0000000000007918 */ /* 0x000fde0000000000 */
[----:B------:R-:W-:-:S15]  /*4460*/  NOP ;  /* 0x0000000000007918 */ /* 0x000fde0000000000 */
[----:B------:R-:W-:-:S04]  /*4470*/  NOP ;  /* 0x0000000000007918 */ /* 0x000fc80000000000 */
        /* <DEDUP_REMOVED lines=49> */
[----:B0-----:R-:W-:-:S05]  /*4790*/  IMAD.MOV.U32 R3, RZ, RZ, 0x3ff00000 ;  /* 0x3ff00000ff037424 */ /* 0x001fca00078e00ff */
[----:B------:R-:W-:-:S15]  /*47a0*/  LOP3.LUT R19, R3, 0x80000000, R19, 0xb8, !PT ;  /* 0x8000000003137812 */ /* 0x000fde00078eb813 */
[----:B------:R-:W-:-:S15]  /*47b0*/  NOP ;  /* 0x0000000000007918 */ /* 0x000fde0000000000 */
[----:B------:R-:W-:-:S15]  /*47c0*/  NOP ;  /* 0x0000000000007918 */ /* 0x000fde0000000000 */
[----:B------:R-:W-:-:S12]  /*47d0*/  NOP ;  /* 0x0000000000007918 */ /* 0x000fd80000000000 */
[----:B-1----:R-:W0:-:S15]  /*47e0*/  DMUL R26, R26, R24 ;  /* 0x000000181a1a7228 */ /* 0x002e1e0000000000 */
[----:B------:R-:W-:-:S15]  /*47f0*/  NOP ;  /* 0x0000000000007918 */ /* 0x000fde0000000000 */
[----:B------:R-:W-:-:S15]  /*4800*/  NOP ;  /* 0x0000000000007918 */ /* 0x000fde0000000000 */
[----:B------:R-:W-:-:S15]  /*4810*/  NOP ;  /* 0x0000000000007918 */ /* 0x000fde0000000000 */
[----:B------:R-:W-:-:S04]  /*4820*/  NOP ;  /* 0x0000000000007918 */ /* 0x000fc80000000000 */
[----:B0-----:R1:W4:Y:S02]  /*4830*/  DMUL R4, R26, R24 ;  /* 0x000000181a047228 */ /* 0x0013240000000000 */
[----:B-1--4-:R-:W-:Y:S05]  /*4840*/  BRA `(.L_x_4440) ;  /* 0x00000028001c7947 */ /* 0x012fea0003800000 */
.L_x_4447:
        /* <DEDUP_REMOVED lines=41> */
[----:B------:R-:W-:Y:S01]  /*4ae0*/  MOV R2, R20 ;  /* 0x0000001400027202 */ /* 0x000fe20000000f00 */
[----:B------:R-:W-:Y:S01]  /*4af0*/  IMAD.MOV.U32 R12, RZ, RZ, R21 ;  /* 0x000000ffff0c7224 */ /* 0x000fe200078e0015 */
[----:B------:R-:W-:-:S07]  /*4b00*/  MOV R10, 0x4b20 ;  /* 0x00004b20000a7802 */ /* 0x000fce0000000f00 */
[----:B------:R-:W-:Y:S05]  /*4b10*/  CALL.REL.NOINC `($_ZN2at6native18elementwise_kernelILi128ELi4EZNS0_15gpu_kernel_implIZZZNS0_15tan_kernel_cudaERNS_18TensorIteratorBaseEENKUlvE_clEvENKUlvE_clEvEUlN3c107complexIdEEE_EEvS4_RKT_EUliE_EEviT1_$__internal_trig_reduction_slowpathd) ;  /* 0x000001d400947944 */ /* 0x000fea0003c00000 */
.L_x_4455:
[----:B------:R-:W-:Y:S05]  /*4b20*/  BSYNC.RECONVERGENT B3 ;  /* 0x0000000000037941 */ /* 0x000fea0003800200 */
.L_x_4454:
[----:B------:R-:W-:Y:S01]  /*4b30*/  IMAD.MOV.U32 R6, RZ, RZ, 0x5b27ebb1 ;  /* 0x5b27ebb1ff067424 */ /* 0x000fe200078e00ff */
[----:B------:R-:W-:Y:S01]  /*4b40*/  UMOV UR4, 0x2799bcb9 ;  /* 0x2799bcb900047882 */ /* 0x000fe20000000000 */
[----:B------:R-:W-:Y:S01]  /*4b50*/  IMAD.MOV.U32 R7, RZ, RZ, 0x3ef9757c ;  /* 0x3ef9757cff077424 */ /* 0x000fe200078e00ff */
[----:B------:R-:W-:Y:S01]  /*4b60*/  UMOV UR5, 0x3ee48dac ;  /* 0x3ee48dac00057882 */ /* 0x000fe20000000000 */
[----:B------:R-:W0:Y:S01]  /*4b70*/  DMUL R4, R2, R2 ;  /* 0x0000000202047228 */ /* 0x000e220000000000 */
[----:B------:R-:W-:Y:S01]  /*4b80*/  LOP3.LUT R0, R0, 0x1, RZ, 0xc0, !PT ;  /* 0x0000000100007812 */ /* 0x000fe200078ec0ff */
[----:B------:R-:W-:Y:S01]  /*4b90*/  BSSY.RECONVERGENT B0, `(.L_x_4456) ;  /* 0x0000094000007945 */ /* 0x000fe20003800200 */
[----:B------:R-:W-:Y:S02]  /*4ba0*/  LOP3.LUT R23, R19, 0x7fffffff, RZ, 0xc0, !PT ;  /* 0x7fffffff13177812 */ /* 0x000fe400078ec0ff */
[----:B------:R-:W-:Y:S02]  /*4bb0*/  ISETP.NE.U32.AND P0, PT, R0, 0x1, PT ;  /* 0x000000010000780c */ /* 0x000fe40003f05070 */
[----:B------:R-:W-:-:S15]  /*4bc0*/  ISETP.GT.U32.AND P1, PT, R23, 0x3fefffff, PT ;  /* 0x3fefffff1700780c */ /* 0x000fde0003f24070 */
[----:B------:R-:W-:-:S15]  /*4bd0*/  NOP ;  /* 0x0000000000007918 */ /* 0x000fde0000000000 */
[----:B------:R-:W-:-:S15]  /*4be0*/  NOP ;  /* 0x0000000000007918 */ /* 0x000fde0000000000 */
[----:B------:R-:W-:-:S12]  /*4bf0*/  NOP ;  /* 0x0000000000007918 */ /* 0x000fd80000000000 */
        /* <DEDUP_REMOVED lines=141> */
.L_x_4457:
[----:B------:R-:W-:Y:S05]  /*54d0*/  BSYNC.RECONVERGENT B0 ;  /* 0x0000000000007941 */ /* 0x000fea0003800200 */
.L_x_4456:
[----:B------:R-:W-:Y:S01]  /*54e0*/  BSSY.RECONVERGENT B1, `(.L_x_4458) ;  /* 0x0000106000017945 */ /* 0x000fe20003800200 */
[----:B-1----:R1:W2:Y:S01]  /*54f0*/  DFMA R4, R6, R6, 1 ;  /* 0x3ff000000604742b */ /* 0x0022a20000000006 */
[----:B0-----:R-:W-:Y:S01]  /*5500*/  MOV R8, R18 ;  /* 0x0000001200087202 */ /* 0x001fe20000000f00 */
[----:B------:R-:W-:Y:S01]  /*5510*/  IMAD.MOV.U32 R9, RZ, RZ, R23 ;  /* 0x000000ffff097224 */ /* 0x000fe200078e0017 */
[----:B-12---:R-:W-:Y:S06]  /*5520*/  @P1 BRA `(.L_x_4459) ;  /* 0x0000000000e01947 */ /* 0x006fec0003800000 */
        /* <DEDUP_REMOVED lines=9> */
[----:B0-----:R-:W0:Y:S01]  /*55c0*/  DFMA R10, R2, UR4, R10 ;  /* 0x00000004020a7c2b */ /* 0x001e22000800000a */
        /* <DEDUP_REMOVED lines=45> */
[----:B01----:R-:W-:Y:S05]  /*58a0*/  BRA `(.L_x_4460) ;  /* 0x0000000c00247947 */ /* 0x003fea0003800000 */
.L_x_4459:
[----:B------:R-:W-:Y:S01]  /*58b0*/  IMAD.MOV.U32 R2, RZ, RZ, 0x652b82fe ;  /* 0x652b82feff027424 */ /* 0x000fe200078e00ff */
[----:B------:R-:W-:Y:S01]  /*58c0*/  MOV R3, 0x3ff71547 ;  /* 0x3ff7154700037802 */ /* 0x000fe20000000f00 */
[----:B------:R-:W-:Y:S01]  /*58d0*/  IMAD.SHL.U32 R0, R23, 0x2, RZ ;  /* 0x0000000217007824 */ /* 0x000fe200078e00ff */
[----:B------:R-:W-:Y:S01]  /*58e0*/  UMOV UR4, 0xfefa39ef ;  /* 0xfefa39ef00047882 */ /* 0x000fe20000000000 */
[----:B------:R-:W-:Y:S01]  /*58f0*/  UMOV UR5, 0x3fe62e42 ;  /* 0x3fe62e4200057882 */ /* 0x000fe20000000000 */
[----:B------:R-:W-:Y:S01]  /*5900*/  IMAD.MOV.U32 R14, RZ, RZ, -0x7142ec33 ;  /* 0x8ebd13cdff0e7424 */ /* 0x000fe200078e00ff */
[----:B------:R-:W-:Y:S01]  /*5910*/  BSSY.RECONVERGENT B3, `(.L_x_4461) ;  /* 0x00000b8000037945 */ /* 0x000fe20003800200 */
[----:B------:R-:W0:Y:S01]  /*5920*/  DFMA R2, R8, R2, 6.75539944105574400000e+15 ;  /* 0x433800000802742b */ /* 0x000e220000000002 */
[C---:B------:R-:W-:Y:S01]  /*5930*/  ISETP.GE.U32.AND P0, PT, R0.reuse, 0x7fb3e647, PT ;  /* 0x7fb3e6470000780c */ /* 0x040fe20003f06070 */
[----:B------:R-:W-:Y:S01]  /*5940*/  IMAD.MOV.U32 R15, RZ, RZ, 0x3e5af86d ;  /* 0x3e5af86dff0f7424 */ /* 0x000fe200078e00ff */
[----:B------:R-:W-:-:S15]  /*5950*/  ISETP.NE.AND P1, PT, R0, RZ, PT ;  /* 0x000000ff0000720c */ /* 0x000fde0003f25270 */
[----:B------:R-:W-:-:S15]  /*5960*/  NOP ;  /* 0x0000000000007918 */ /* 0x000fde0000000000 */
[----:B------:R-:W-:-:S15]  /*5970*/  NOP ;  /* 0x0000000000007918 */ /* 0x000fde0000000000 */
[----:B------:R-:W-:-:S15]  /*5980*/  NOP ;  /* 0x0000000000007918 */ /* 0x000fde0000000000 */
[----:B------:R-:W-:-:S01]  /*5990*/  NOP ;  /* 0x0000000000007918 */ /* 0x000fc20000000000 */
[----:B0-----:R0:W1:Y:S02]  /*59a0*/  DADD R10, R2, -6.75539944105574400000e+15 ;  /* 0xc3380000020a7429 */ /* 0x0010640000000000 */
[----:B0-----:R-:W-:-:S05]  /*59b0*/  VIADD R2, R2, 0xffffffff ;  /* 0xffffffff02027836 */ /* 0x001fca0000000000 */
[----:B------:R-:W-:-:S15]  /*59c0*/  SEL R2, R2, RZ, P0 ;  /* 0x000000ff02027207 */ /* 0x000fde0000000000 */
[----:B------:R-:W-:-:S15]  /*59d0*/  NOP ;  /* 0x0000000000007918 */ /* 0x000fde0000000000 */
[----:B------:R-:W-:-:S15]  /*59e0*/  NOP ;  /* 0x0000000000007918 */ /* 0x000fde0000000000 */
[----:B------:R-:W-:-:S12]  /*59f0*/  NOP ;  /* 0x0000000000007918 */ /* 0x000fd80000000000 */
[----:B-1----:R-:W0:Y:S01]  /*5a00*/  DFMA R12, R10, -UR4, R8 ;  /* 0x800000040a0c7c2b */ /* 0x002e220008000008 */
        /* <DEDUP_REMOVED lines=8> */
[----:B0-----:R-:W-:Y:S01]  /*5a90*/  FSEL R10, R8, R12, !P0 ;  /* 0x0000000c080a7208 */ /* 0x001fe20004000000 */
[----:B------:R-:W-:Y:S01]  /*5aa0*/  UMOV UR5, 0x3e21f407 ;  /* 0x3e21f40700057882 */ /* 0x000fe20000000000 */
[----:B------:R-:W-:Y:S02]  /*5ab0*/  FSEL R11, R23, R13, !P0 ;  /* 0x0000000d170b7208 */ /* 0x000fe40004000000 */
[C---:B------:R-:W-:Y:S02]  /*5ac0*/  ISETP.NE.AND P0, PT, R2.reuse, 0x400, PT ;  /* 0x000004000200780c */ /* 0x040fe40003f05270 */
[----:B------:R-:W-:-:S04]  /*5ad0*/  LEA R2, R2, 0x3ff00000, 0x14 ;  /* 0x3ff0000002027811 */ /* 0x000fc800078ea0ff */
[----:B------:R-:W-:Y:S02]  /*5ae0*/  SEL R3, R2, 0x7fe00000, P0 ;  /* 0x7fe0000002037807 */ /* 0x000fe40000000000 */
[----:B------:R-:W-:-:S15]  /*5af0*/  MOV R2, RZ ;  /* 0x000000ff00027202 */ /* 0x000fde0000000f00 */
[----:B------:R-:W-:-:S15]  /*5b00*/  NOP ;  /* 0x0000000000007918 */ /* 0x000fde0000000000 */
[----:B------:R-:W-:-:S15]  /*5b10*/  NOP ;  /* 0x0000000000007918 */ /* 0x000fde0000000000 */
[----:B------:R-:W-:-:S05]  /*5b20*/  NOP ;  /* 0x0000000000007918 */ /* 0x000fca0000000000 */
[----:B------:R-:W0:Y:S01]  /*5b30*/  DFMA R12, R10, UR4, R14 ;  /* 0x000000040a0c7c2b */ /* 0x000e22000800000e */
        /* <DEDUP_REMOVED lines=60> */
[----:B0-----:R-:W0:-:S15]  /*5f00*/  DFMA R12, R10, R12, 0.5 ;  /* 0x3fe000000a0c742b */ /* 0x001e1e000000000c */
        /* <DEDUP_REMOVED lines=9> */
[----:B------:R-:W-:-:S15]  /*5fa0*/  DADD R14, R2, -0.5 ;  /* 0xbfe00000020e7429 */ /* 0x000fde0000000000 */
        /* <DEDUP_REMOVED lines=9> */
[----:B0-----:R0:W1:Y:S02]  /*6040*/  DFMA R12, R12, R2, R14 ;  /* 0x000000020c0c722b */ /* 0x001064000000000e */
[----:B0-----:R-:W-:Y:S02]  /*6050*/  IMAD.MOV.U32 R14, RZ, RZ, 0x0 ;  /* 0x00000000ff0e7424 */ /* 0x001fe400078e00ff */
[----:B------:R-:W-:-:S15]  /*6060*/  IMAD.MOV.U32 R15, RZ, RZ, 0x3ff00000 ;  /* 0x3ff00000ff0f7424 */ /* 0x000fde00078e00ff */
[----:B------:R-:W-:-:S15]  /*6070*/  NOP ;  /* 0x0000000000007918 */ /* 0x000fde0000000000 */
[----:B------:R-:W-:-:S15]  /*6080*/  NOP ;  /* 0x0000000000007918 */ /* 0x000fde0000000000 */
[----:B------:R-:W-:-:S15]  /*6090*/  NOP ;  /* 0x0000000000007918 */ /* 0x000fde0000000000 */
[----:B-1----:R-:W0:Y:S02]  /*60a0*/  DADD R2, R12, R12 ;  /* 0x000000000c027229 */ /* 0x002e24000000000c */
[----:B0-----:R-:W-:Y:S01]  /*60b0*/  FSEL R11, R2, R12, !P0 ;  /* 0x0000000c020b7208 */ /* 0x001fe20004000000 */
[----:B------:R-:W-:Y:S01]  /*60c0*/  IMAD.MOV.U32 R2, RZ, RZ, 0x1 ;  /* 0x00000001ff027424 */ /* 0x000fe200078e00ff */
[----:B------:R-:W-:Y:S02]  /*60d0*/  @P1 FSEL R23, R3, R13, !P0 ;  /* 0x0000000d03171208 */ /* 0x000fe40004000000 */
[----:B------:R-:W-:Y:S02]  /*60e0*/  FSEL R10, R8, R11, !P1 ;  /* 0x0000000b080a7208 */ /* 0x000fe40004800000 */
[----:B------:R-:W-:Y:S01]  /*60f0*/  FSETP.GEU.AND P1, PT, |R23|, 6.5827683646048100446e-37, PT ;  /* 0x036000001700780b */ /* 0x000fe20003f2e200 */
[----:B------:R-:W-:-:S15]  /*6100*/  IMAD.MOV.U32 R11, RZ, RZ, R23 ;  /* 0x000000ffff0b7224 */ /* 0x000fde00078e0017 */
[----:B------:R-:W-:-:S15]  /*6110*/  NOP ;  /* 0x0000000000007918 */ /* 0x000fde0000000000 */
[----:B------:R-:W-:-:S15]  /*6120*/  NOP ;  /* 0x0000000000007918 */ /* 0x000fde0000000000 */
[----:B------:R-:W-:-:S10]  /*6130*/  NOP ;  /* 0x0000000000007918 */ /* 0x000fd40000000000 */
[----:B------:R-:W0:Y:S02]  /*6140*/  DFMA R20, R10, 2, R14 ;  /* 0x400000000a14782b */ /* 0x000e24000000000e */
[----:B0-----:R-:W0:-:S15]  /*6150*/  MUFU.RCP64H R3, R21 ;  /* 0x0000001500037308 */ /* 0x001e1e0000001800 */
[----:B------:R-:W-:-:S15]  /*6160*/  NOP ;  /* 0x0000000000007918 */ /* 0x000fde0000000000 */
[----:B------:R-:W-:-:S15]  /*6170*/  NOP ;  /* 0x0000000000007918 */ /* 0x000fde0000000000 */
[----:B------:R-:W-:-:S15]  /*6180*/  NOP ;  /* 0x0000000000007918 */ /* 0x000fde0000000000 */
[----:B------:R-:W-:-:S02]  /*6190*/  NOP ;  /* 0x0000000000007918 */ /* 0x000fc40000000000 */
        /* <DEDUP_REMOVED lines=30> */
[----:B0-----:R-:W0:-:S15]  /*6380*/  DFMA R14, -R20, R12, R10 ;  /* 0x0000000c140e722b */ /* 0x001e1e000000010a */
[----:B------:R-:W-:-:S15]  /*6390*/  NOP ;  /* 0x0000000000007918 */ /* 0x000fde0000000000 */
[----:B------:R-:W-:-:S15]  /*63a0*/  NOP ;  /* 0x0000000000007918 */ /* 0x000fde0000000000 */
[----:B------:R-:W-:-:S15]  /*63b0*/  NOP ;  /* 0x0000000000007918 */ /* 0x000fde0000000000 */
[----:B------:R-:W-:-:S04]  /*63c0*/  NOP ;  /* 0x0000000000007918 */ /* 0x000fc80000000000 */
[----:B0-----:R-:W0:Y:S02]  /*63d0*/  DFMA R2, R2, R14, R12 ;  /* 0x0000000e0202722b */ /* 0x001e24000000000c */
[----:B0-----:R-:W-:-:S05]  /*63e0*/  FFMA R0, RZ, R21, R3 ;  /* 0x00000015ff007223 */ /* 0x001fca0000000003 */
[----:B------:R-:W-:-:S13]  /*63f0*/  FSETP.GT.AND P0, PT, |R0|, 1.469367938527859385e-39, PT ;  /* 0x001000000000780b */ /* 0x000fda0003f04200 */
[----:B------:R-:W-:Y:S05]  /*6400*/  @P0 BRA P1, `(.L_x_4462) ;  /* 0x0000000000200947 */ /* 0x000fea0000800000 */
[----:B------:R-:W-:Y:S01]  /*6410*/  MOV R2, R20 ;  /* 0x0000001400027202 */ /* 0x000fe20000000f00 */
[----:B------:R-:W-:Y:S01]  /*6420*/  IMAD.MOV.U32 R3, RZ, RZ, R21 ;  /* 0x000000ffff037224 */ /* 0x000fe200078e0015 */
[----:B------:R-:W-:Y:S01]  /*6430*/  MOV R0, 0x6470 ;  /* 0x0000647000007802 */ /* 0x000fe20000000f00 */
[----:B------:R-:W-:Y:S02]  /*6440*/  IMAD.MOV.U32 R30, RZ, RZ, R10 ;  /* 0x000000ffff1e7224 */ /* 0x000fe400078e000a */
[----:B------:R-:W-:-:S07]  /*6450*/  IMAD.MOV.U32 R31, RZ, RZ, R23 ;  /* 0x000000ffff1f7224 */ /* 0x000fce00078e0017 */
[----:B------:R-:W-:Y:S05]  /*6460*/  CALL.REL.NOINC `($__internal_0_$__cuda_sm20_div_rn_f64_full) ;  /* 0x000001ac00e87944 */ /* 0x000fea0003c00000 */
[----:B------:R-:W-:Y:S01]  /*6470*/  IMAD.MOV.U32 R2, RZ, RZ, R24 ;  /* 0x000000ffff027224 */ /* 0x000fe200078e0018 */
[----:B------:R-:W-:-:S07]  /*6480*/  MOV R3, R25 ;  /* 0x0000001900037202 */ /* 0x000fce0000000f00 */
.L_x_4462:
[----:B------:R-:W-:Y:S05]  /*6490*/  BSYNC.RECONVERGENT B3 ;  /* 0x0000000000037941 */ /* 0x000fea0003800200 */
.L_x_4461:
[----:B------:R-:W-:Y:S01]  /*64a0*/  UMOV UR4, 0x8fb9f87e ;  /* 0x8fb9f87e00047882 */ /* 0x000fe20000000000 */
[----:B------:R-:W-:Y:S01]  /*64b0*/  UMOV UR5, 0x408633ce ;  /* 0x408633ce00057882 */ /* 0x000fe20000000000 */
[----:B------:R-:W-:-:S15]  /*64c0*/  DADD R2, R10, R2 ;  /* 0x000000000a027229 */ /* 0x000fde0000000002 */
[----:B------:R-:W-:-:S15]  /*64d0*/  NOP ;  /* 0x0000000000007918 */ /* 0x000fde0000000000 */
[----:B------:R-:W-:-:S15]  /*64e0*/  NOP ;  /* 0x0000000000007918 */ /* 0x000fde0000000000 */
[----:B------:R-:W-:-:S15]  /*64f0*/  NOP ;  /* 0x0000000000007918 */ /* 0x000fde0000000000 */
[----:B------:R-:W-:-:S04]  /*6500*/  NOP ;  /* 0x0000000000007918 */ /* 0x000fc80000000000 */
[----:B------:R-:W0:Y:S02]  /*6510*/  DSETP.GE.AND P0, PT, R8, UR4, PT ;  /* 0x0000000408007e2a */ /* 0x000e24000bf06000 */
[----:B0-----:R-:W-:Y:S02]  /*6520*/  FSEL R8, R2, RZ, !P0 ;  /* 0x000000ff02087208 */ /* 0x001fe40004000000 */
[----:B------:R-:W-:-:S07]  /*6530*/  FSEL R9, R3, +QNAN , !P0 ;  /* 0x7ff0000003097808 */ /* 0x000fce0004000000 */
.L_x_4460:
[----:B------:R-:W-:Y:S05]  /*6540*/  BSYNC.RECONVERGENT B1 ;  /* 0x0000000000017941 */ /* 0x000fea0003800200 */
.L_x_4458:
[----:B------:R-:W-:Y:S01]  /*6550*/  LOP3.LUT R19, R9, 0x80000000, R19, 0xb8, !PT ;  /* 0x8000000009137812 */ /* 0x000fe200078eb813 */
[----:B------:R-:W-:Y:S01]  /*6560*/  IMAD.MOV.U32 R18, RZ, RZ, R8 ;  /* 0x000000ffff127224 */ /* 0x000fe200078e0008 */
[----:B------:R-:W-:Y:S01]  /*6570*/  BSSY.RECONVERGENT B0, `(.L_x_4463) ;  /* 0x0000037000007945 */ /* 0x000fe20003800200 */
[----:B------:R-:W-:Y:S02]  /*6580*/  IMAD.MOV.U32 R10, RZ, RZ, 0x0 ;  /* 0x00000000ff0a7424 */ /* 0x000fe400078e00ff */
[----:B------:R-:W-:Y:S02]  /*6590*/  IMAD.MOV.U32 R11, RZ, RZ, 0x3fd80000 ;  /* 0x3fd80000ff0b7424 */ /* 0x000fe400078e00ff */
[----:B------:R-:W0:Y:S02]  /*65a0*/  DFMA R12, R18, R18, 1 ;  /* 0x3ff00000120c742b */ /* 0x000e240000000012 */
[----:B0-----:R-:W0:Y:S01]  /*65b0*/  MUFU.RSQ64H R3, R13 ;  /* 0x0000000d00037308 */ /* 0x001e220000001c00 */
[----:B------:R-:W-:-:S05]  /*65c0*/  VIADD R2, R13, 0xfcb00000 ;  /* 0xfcb000000d027836 */ /* 0x000fca0000000000 */
[----:B------:R-:W-:-:S15]  /*65d0*/  ISETP.GE.U32.AND P0, PT, R2, 0x7ca00000, PT ;  /* 0x7ca000000200780c */ /* 0x000fde0003f06070 */
[----:B------:R-:W-:-:S15]  /*65e0*/  NOP ;  /* 0x0000000000007918 */ /* 0x000fde0000000000 */
[----:B------:R-:W-:-:S15]  /*65f0*/  NOP ;  /* 0x0000000000007918 */ /* 0x000fde0000000000 */
[----:B------:R-:W-:-:S11]  /*6600*/  NOP ;  /* 0x0000000000007918 */ /* 0x000fd60000000000 */
[----:B0-----:R-:W0:-:S15]  /*6610*/  DMUL R8, R2, R2 ;  /* 0x0000000202087228 */ /* 0x001e1e0000000000 */
        /* <DEDUP_REMOVED lines=9> */
[----:B0-----:R-:W-:-:S15]  /*66b0*/  DFMA R10, R8, R10, 0.5 ;  /* 0x3fe00000080a742b */ /* 0x001fde000000000a */
[----:B------:R-:W-:-:S15]  /*66c0*/  NOP ;  /* 0x0000000000007918 */ /* 0x000fde0000000000 */
[----:B------:R-:W-:-:S15]  /*66d0*/  NOP ;  /* 0x0000000000007918 */ /* 0x000fde0000000000 */
[----:B------:R-:W-:-:S15]  /*66e0*/  NOP ;  /* 0x0000000000007918 */ /* 0x000fde0000000000 */
[----:B------:R-:W-:-:S04]  /*66f0*/  NOP ;  /* 0x0000000000007918 */ /* 0x000fc80000000000 */
[----:B------:R-:W0:-:S15]  /*6700*/  DMUL R8, R2, R8 ;  /* 0x0000000802087228 */ /* 0x000e1e0000000000 */
[----:B------:R-:W-:-:S15]  /*6710*/  NOP ;  /* 0x0000000000007918 */ /* 0x000fde0000000000 */
[----:B------:R-:W-:-:S15]  /*6720*/  NOP ;  /* 0x0000000000007918 */ /* 0x000fde0000000000 */
[----:B------:R-:W-:-:S15]  /*6730*/  NOP ;  /* 0x0000000000007918 */ /* 0x000fde0000000000 */
[----:B------:R-:W-:-:S04]  /*6740*/  NOP ;  /* 0x0000000000007918 */ /* 0x000fc80000000000 */
[----:B0-----:R-:W0:Y:S02]  /*6750*/  DFMA R14, R10, R8, R2 ;  /* 0x000000080a0e722b */ /* 0x001e240000000002 */
[----:B0-----:R-:W-:Y:S01]  /*6760*/  IADD3 R11, PT, PT, R15, -0x100000, RZ ;  /* 0xfff000000f0b7810 */ /* 0x001fe20007ffe0ff */
[----:B------:R-:W-:-:S15]  /*6770*/  IMAD.MOV.U32 R10, RZ, RZ, R14 ;  /* 0x000000ffff0a7224 */ /* 0x000fde00078e000e */
[----:B------:R-:W-:-:S15]  /*6780*/  NOP ;  /* 0x0000000000007918 */ /* 0x000fde0000000000 */
[----:B------:R-:W-:-:S15]  /*6790*/  NOP ;  /* 0x0000000000007918 */ /* 0x000fde0000000000 */
[----:B------:R-:W-:-:S15]  /*67a0*/  NOP ;  /* 0x0000000000007918 */ /* 0x000fde0000000000 */
[----:B------:R-:W-:-:S01]  /*67b0*/  NOP ;  /* 0x0000000000007918 */ /* 0x000fc20000000000 */
[----:B------:R-:W0:-:S15]  /*67c0*/  DMUL R20, R12, R14 ;  /* 0x0000000e0c147228 */ /* 0x000e1e0000000000 */
        /* <DEDUP_REMOVED lines=9> */
[----:B0-----:R0:W1:Y:S02]  /*6860*/  DFMA R8, R22, R10, R20 ;  /* 0x0000000a1608722b */ /* 0x0010640000000014 */
[----:B01----:R-:W-:Y:S05]  /*6870*/  @!P0 BRA `(.L_x_4464) ;  /* 0x0000000000188947 */ /* 0x003fea0003800000 */
[----:B------:R-:W-:Y:S01]  /*6880*/  IMAD.MOV.U32 R0, RZ, RZ, R22 ;  /* 0x000000ffff007224 */ /* 0x000fe200078e0016 */
[----:B------:R-:W-:Y:S01]  /*6890*/  MOV R24, R21 ;  /* 0x0000001500187202 */ /* 0x000fe20000000f00 */
[----:B------:R-:W-:Y:S01]  /*68a0*/  IMAD.MOV.U32 R3, RZ, RZ, R23 ;  /* 0x000000ffff037224 */ /* 0x000fe200078e0017 */
[----:B------:R-:W-:Y:S01]  /*68b0*/  MOV R25, 0x68e0 ;  /* 0x000068e000197802 */ /* 0x000fe20000000f00 */
[----:B------:R-:W-:-:S07]  /*68c0*/  IMAD.MOV.U32 R15, RZ, RZ, R20 ;  /* 0x000000ffff0f7224 */ /* 0x000fce00078e0014 */
[----:B------:R-:W-:Y:S05]  /*68d0*/  CALL.REL.NOINC `($__internal_1_$__cuda_sm20_dsqrt_rn_f64_mediumpath_v1) ;  /* 0x000001b000cc7944 */ /* 0x000fea0003c00000 */
.L_x_4464:
[----:B------:R-:W-:Y:S05]  /*68e0*/  BSYNC.RECONVERGENT B0 ;  /* 0x0000000000007941 */ /* 0x000fea0003800200 */
.L_x_4463:
[----:B------:R-:W-:Y:S01]  /*68f0*/  DMUL R2, R4, R8 ;  /* 0x0000000804027228 */ /* 0x000fe20000000000 */
[----:B------:R-:W-:-:S15]  /*6900*/  BSSY.RECONVERGENT B1, `(.L_x_4465) ;  /* 0x0000045000017945 */ /* 0x000fde0003800200 */
[----:B------:R-:W-:-:S15]  /*6910*/  NOP ;  /* 0x0000000000007918 */ /* 0x000fde0000000000 */
[----:B------:R-:W-:-:S15]  /*6920*/  NOP ;  /* 0x0000000000007918 */ /* 0x000fde0000000000 */
[----:B------:R-:W-:-:S15]  /*6930*/  NOP ;  /* 0x0000000000007918 */ /* 0x000fde0000000000 */
[----:B------:R-:W-:-:S03]  /*6940*/  NOP ;  /* 0x0000000000007918 */ /* 0x000fc60000000000 */
[----:B------:R-:W0:-:S15]  /*6950*/  DMUL R8, R4, R18 ;  /* 0x0000001204087228 */ /* 0x000e1e0000000000 */
        /* <DEDUP_REMOVED lines=9> */
[----:B------:R0:W1:Y:S02]  /*69f0*/  DMUL R18, R18, R2 ;  /* 0x0000000212127228 */ /* 0x0000640000000000 */
[----:B0-----:R-:W0:Y:S01]  /*6a00*/  MUFU.RCP64H R3, R9 ;  /* 0x0000000900037308 */ /* 0x001e220000001800 */
[----:B------:R-:W-:Y:S01]  /*6a10*/  IMAD.MOV.U32 R2, RZ, RZ, 0x1 ;  /* 0x00000001ff027424 */ /* 0x000fe200078e00ff */
[----:B-1----:R-:W-:-:S15]  /*6a20*/  FSETP.GEU.AND P1, PT, |R19|, 6.5827683646048100446e-37, PT ;  /* 0x036000001300780b */ /* 0x002fde0003f2e200 */
[----:B------:R-:W-:-:S15]  /*6a30*/  NOP ;  /* 0x0000000000007918 */ /* 0x000fde0000000000 */
[----:B------:R-:W-:-:S15]  /*6a40*/  NOP ;  /* 0x0000000000007918 */ /* 0x000fde0000000000 */
[----:B------:R-:W-:-:S15]  /*6a50*/  NOP ;  /* 0x0000000000007918 */ /* 0x000fde0000000000 */
        /* <DEDUP_REMOVED lines=39> */
[----:B------:R-:W-:Y:S01]  /*6cd0*/  IMAD.MOV.U32 R30, RZ, RZ, R18 ;  /* 0x000000ffff1e7224 */ /* 0x000fe200078e0012 */
[----:B------:R-:W-:Y:S01]  /*6ce0*/  MOV R3, R9 ;  /* 0x0000000900037202 */ /* 0x000fe20000000f00 */
[----:B------:R-:W-:Y:S01]  /*6cf0*/  IMAD.MOV.U32 R31, RZ, RZ, R19 ;  /* 0x000000ffff1f7224 */ /* 0x000fe200078e0013 */
[----:B------:R-:W-:Y:S01]  /*6d00*/  MOV R0, 0x6d30 ;  /* 0x00006d3000007802 */ /* 0x000fe20000000f00 */
[----:B------:R-:W-:-:S07]  /*6d10*/  IMAD.MOV.U32 R2, RZ, RZ, R8 ;  /* 0x000000ffff027224 */ /* 0x000fce00078e0008 */
[----:B------:R-:W-:Y:S05]  /*6d20*/  CALL.REL.NOINC `($__internal_0_$__cuda_sm20_div_rn_f64_full) ;  /* 0x000001a400b87944 */ /* 0x000fea0003c00000 */
[----:B------:R-:W-:Y:S02]  /*6d30*/  IMAD.MOV.U32 R2, RZ, RZ, R24 ;  /* 0x000000ffff027224 */ /* 0x000fe400078e0018 */
[----:B------:R-:W-:-:S07]  /*6d40*/  IMAD.MOV.U32 R3, RZ, RZ, R25 ;  /* 0x000000ffff037224 */ /* 0x000fce00078e0019 */
.L_x_4466:
[----:B------:R-:W-:Y:S05]  /*6d50*/  BSYNC.RECONVERGENT B1 ;  /* 0x0000000000017941 */ /* 0x000fea0003800200 */
.L_x_4465:
[----:B------:R-:W0:Y:S01]  /*6d60*/  MUFU.RCP64H R5, R9 ;  /* 0x0000000900057308 */ /* 0x000e220000001800 */
[----:B------:R-:W-:Y:S01]  /*6d70*/  IMAD.MOV.U32 R4, RZ, RZ, 0x1 ;  /* 0x00000001ff047424 */ /* 0x000fe200078e00ff */
[----:B------:R-:W-:Y:S01]  /*6d80*/  FSETP.GEU.AND P1, PT, |R7|, 6.5827683646048100446e-37, PT ;  /* 0x036000000700780b */ /* 0x000fe20003f2e200 */
[----:B------:R-:W-:Y:S01]  /*6d90*/  BSSY.RECONVERGENT B1, `(.L_x_4440) ;  /* 0x0000032000017945 */ /* 0x000fe20003800200 */
[----:B------:R-:W-:Y:S01]  /*6da0*/  IMAD.MOV.U32 R18, RZ, RZ, R2 ;  /* 0x000000ffff127224 */ /* 0x000fe200078e0002 */
[----:B------:R-:W-:Y:S02]  /*6db0*/  MOV R19, R3 ;  /* 0x0000000300137202 */ /* 0x000fe40000000f00 */
        /* <DEDUP_REMOVED lines=40> */
[----:B------:R-:W-:Y:S01]  /*7040*/  MOV R0, 0x7090 ;  /* 0x0000709000007802 */ /* 0x000fe20000000f00 */
[----:B------:R-:W-:Y:S02]  /*7050*/  IMAD.MOV.U32 R31, RZ, RZ, R7 ;  /* 0x000000ffff1f7224 */ /* 0x000fe400078e0007 */
[----:B------:R-:W-:Y:S02]  /*7060*/  IMAD.MOV.U32 R2, RZ, RZ, R8 ;  /* 0x000000ffff027224 */ /* 0x000fe400078e0008 */
[----:B------:R-:W-:-:S07]  /*7070*/  IMAD.MOV.U32 R3, RZ, RZ, R9 ;  /* 0x000000ffff037224 */ /* 0x000fce00078e0009 */
[----:B------:R-:W-:Y:S05]  /*7080*/  CALL.REL.NOINC `($__internal_0_$__cuda_sm20_div_rn_f64_full) ;  /* 0x000001a000e07944 */ /* 0x000fea0003c00000 */
[----:B------:R-:W-:Y:S01]  /*7090*/  MOV R4, R24 ;  /* 0x0000001800047202 */ /* 0x000fe20000000f00 */
[----:B------:R-:W-:-:S07]  /*70a0*/  IMAD.MOV.U32 R5, RZ, RZ, R25 ;  /* 0x000000ffff057224 */ /* 0x000fce00078e0019 */
.L_x_4467:
[----:B------:R-:W-:Y:S05]  /*70b0*/  BSYNC.RECONVERGENT B1 ;  /* 0x0000000000017941 */ /* 0x000fea0003800200 */
.L_x_4440:
[----:B------:R-:W-:Y:S05]  /*70c0*/  BSYNC.RECONVERGENT B2 ;  /* 0x0000000000027941 */ /* 0x000fea0003800200 */
.L_x_4438:
[----:B------:R-:W0:Y:S01]  /*70d0*/  LDCU.64 UR6, c[0x0][0x580] ;  /* 0x0000b000ff0677ac */ /* 0x000e220008000a00 */
[----:B------:R-:W-:-:S04]  /*70e0*/  UPRMT UR4, UR42, 0x9910, URZ ;  /* 0x000099102a047896 */ /* 0x000fc800080000ff */
[----:B------:R-:W-:Y:S01]  /*70f0*/  UISETP.GT.AND UP0, UPT, UR4, 0x9, UPT ;  /* 0x000000090400788c */ /* 0x000fe2000bf04270 */
[----:B0-23--:R-:W-:-:S05]  /*7100*/  IADD3 R2, P0, PT, R16, UR6, RZ ;  /* 0x0000000610027c10 */ /* 0x00dfca000ff1e0ff */
        /* <DEDUP_REMOVED lines=10> */
[----:B------:R-:W0:Y:S02]  /*71b0*/  F2I.F64.TRUNC R5, R4 ;  /* 0x0000000400057311 */ /* 0x000e24000030d100 */
[----:B0-----:R0:W-:Y:S01]  /*71c0*/  STG.E.U8 desc[UR36][R2.64], R5 ;  /* 0x0000000502007986 */ /* 0x0011e2000c101124 */
[----:B------:R-:W-:Y:S05]  /*71d0*/  BRA `(.L_x_4473) ;  /* 0x0000001000f87947 */ /* 0x000fea0003800000 */
.L_x_4471:
[----:B------:R-:W0:Y:S02]  /*71e0*/  F2I.S64.F64.TRUNC R4, R4 ;  /* 0x0000000400047311 */ /* 0x000e24000030d900 */
[----:B0-----:R-:W-:-:S05]  /*71f0*/  IMAD.MOV.U32 R7, RZ, RZ, R4 ;  /* 0x000000ffff077224 */ /* 0x001fca00078e0004 */
[----:B------:R0:W-:Y:S01]  /*7200*/  STG.E.U8 desc[UR36][R2.64], R7 ;  /* 0x0000000702007986 */ /* 0x0001e2000c101124 */
[----:B------:R-:W-:Y:S05]  /*7210*/  BRA `(.L_x_4473) ;  /* 0x0000001000e87947 */ /* 0x000fea0003800000 */
.L_x_4470:
[----:B------:R-:W-:-:S09]  /*7220*/  UISETP.NE.AND UP0, UPT, UR4, 0x2, UPT ;  /* 0x000000020400788c */ /* 0x000fd2000bf05270 */
[----:B------:R-:W-:Y:S05]  /*7230*/  BRA.U !UP0, `(.L_x_4474) ;  /* 0x0000000108287547 */ /* 0x000fea000b800000 */
[----:B------:R-:W-:-:S09]  /*7240*/  UISETP.NE.AND UP0, UPT, UR4, 0x3, UPT ;  /* 0x000000030400788c */ /* 0x000fd2000bf05270 */
[----:B------:R-:W-:Y:S05]  /*7250*/  BRA.U !UP0, `(.L_x_4475) ;  /* 0x0000000108147547 */ /* 0x000fea000b800000 */
[----:B------:R-:W-:-:S09]  /*7260*/  UISETP.NE.AND UP0, UPT, UR4, 0x4, UPT ;  /* 0x000000040400788c */ /* 0x000fd2000bf05270 */
[----:B------:R-:W-:Y:S05]  /*7270*/  BRA.U UP0, `(.L_x_4472) ;  /* 0x0000001100187547 */ /* 0x000fea000b800000 */
[----:B------:R-:W0:Y:S02]  /*7280*/  F2I.S64.F64.TRUNC R4, R4 ;  /* 0x0000000400047311 */ /* 0x000e24000030d900 */
[----:B0-----:R0:W-:Y:S01]  /*7290*/  STG.E.64 desc[UR36][R2.64], R4 ;  /* 0x0000000402007986 */ /* 0x0011e2000c101b24 */
[----:B------:R-:W-:Y:S05]  /*72a0*/  BRA `(.L_x_4473) ;  /* 0x0000001000c47947 */ /* 0x000fea0003800000 */
.L_x_4475:
[----:B------:R-:W0:Y:S02]  /*72b0*/  F2I.F64.TRUNC R5, R4 ;  /* 0x0000000400057311 */ /* 0x000e24000030d100 */
[----:B0-----:R0:W-:Y:S01]  /*72c0*/  STG.E desc[UR36][R2.64], R5 ;  /* 0x0000000502007986 */ /* 0x0011e2000c101924 */
[----:B------:R-:W-:Y:S05]  /*72d0*/  BRA `(.L_x_4473) ;  /* 0x0000001000b87947 */ /* 0x000fea0003800000 */
.L_x_4474:
[----:B------:R-:W0:Y:S02]  /*72e0*/  F2I.F64.TRUNC R5, R4 ;  /* 0x0000000400057311 */ /* 0x000e24000030d100 */
[----:B0-----:R0:W-:Y:S01]  /*72f0*/  STG.E.U16 desc[UR36][R2.64], R5 ;  /* 0x0000000502007986 */ /* 0x0011e2000c101524 */
[----:B------:R-:W-:Y:S05]  /*7300*/  BRA `(.L_x_4473) ;  /* 0x0000001000ac7947 */ /* 0x000fea0003800000 */
.L_x_4469:
        /* <DEDUP_REMOVED lines=17> */
.L_x_4477:
        /* <DEDUP_REMOVED lines=12> */
.L_x_4476:
        /* <DEDUP_REMOVED lines=14> */
[----:B0-----:R-:W-:-:S15]  /*75c0*/  @!P1 FMUL R6, R6, 1.175494350822287508e-38 ;  /* 0x0080000006069820 */ /* 0x001fde0000400000 */
[----:B------:R-:W-:-:S15]  /*75d0*/  NOP ;  /* 0x0000000000007918 */ /* 0x000fde0000000000 */
[----:B------:R-:W-:-:S15]  /*75e0*/  NOP ;  /* 0x0000000000007918 */ /* 0x000fde0000000000 */
[----:B------:R-:W-:-:S15]  /*75f0*/  NOP ;  /* 0x0000000000007918 */ /* 0x000fde0000000000 */
[----:B------:R-:W-:-:S02]  /*7600*/  NOP ;  /* 0x0000000000007918 */ /* 0x000fc40000000000 */
[----:B------:R-:W0:-:S15]  /*7610*/  F2F.F32.F64 R7, -R18 ;  /* 0x8000001200077310 */ /* 0x000e1e0000301000 */
[----:B------:R-:W-:-:S15]  /*7620*/  NOP ;  /* 0x0000000000007918 */ /* 0x000fde0000000000 */
[----:B------:R-:W-:-:S15]  /*7630*/  NOP ;  /* 0x0000000000007918 */ /* 0x000fde0000000000 */
[----:B------:R-:W-:-:S15]  /*7640*/  NOP ;  /* 0x0000000000007918 */ /* 0x000fde0000000000 */
[----:B------:R-:W-:-:S04]  /*7650*/  NOP ;  /* 0x0000000000007918 */ /* 0x000fc80000000000 */
[----:B------:R-:W0:Y:S02]  /*7660*/  DSETP.GEU.AND P0, PT, |R18|, UR4, PT ;  /* 0x0000000412007e2a */ /* 0x000e24000bf0e200 */
[----:B0-----:R-:W-:-:S05]  /*7670*/  @!P0 FMUL R7, R7, 1.175494350822287508e-38 ;  /* 0x0080000007078820 */ /* 0x001fca0000400000 */
[----:B------:R0:W-:Y:S01]  /*7680*/  STG.E.64 desc[UR36][R2.64], R6 ;  /* 0x0000000602007986 */ /* 0x0001e2000c101b24 */
[----:B------:R-:W-:Y:S05]  /*7690*/  BRA `(.L_x_4473) ;  /* 0x0000000c00c87947 */ /* 0x000fea0003800000 */
.L_x_4479:
        /* <DEDUP_REMOVED lines=20> */
[----:B------:R-:W-:-:S05]  /*77e0*/  F2FP.F16.F32.PACK_AB R7, R0, R7 ;  /* 0x000000070007723e */ /* 0x000fca00000000ff */
[----:B------:R0:W-:Y:S01]  /*77f0*/  STG.E desc[UR36][R2.64], R7 ;  /* 0x0000000702007986 */ /* 0x0001e2000c101924 */
[----:B------:R-:W-:Y:S05]  /*7800*/  BRA `(.L_x_4473) ;  /* 0x0000000c006c7947 */ /* 0x000fea0003800000 */
.L_x_4478:
[----:B------:R0:W-:Y:S01]  /*7810*/  STG.E.64 desc[UR36][R2.64], R4 ;  /* 0x0000000402007986 */ /* 0x0001e2000c101b24 */
[----:B------:R-:W-:Y:S05]  /*7820*/  BRA `(.L_x_4473) ;  /* 0x0000000c00647947 */ /* 0x000fea0003800000 */
.L_x_4468:
        /* <DEDUP_REMOVED lines=8> */
[----:B------:R-:W0:-:S15]  /*78b0*/  DSETP.NEU.AND P0, PT, R18, RZ, PT ;  /* 0x000000ff1200722a */ /* 0x000e1e0003f0d000 */
[----:B------:R-:W-:-:S15]  /*78c0*/  NOP ;  /* 0x0000000000007918 */ /* 0x000fde0000000000 */
[----:B------:R-:W-:-:S15]  /*78d0*/  NOP ;  /* 0x0000000000007918 */ /* 0x000fde0000000000 */
[----:B------:R-:W-:-:S15]  /*78e0*/  NOP ;  /* 0x0000000000007918 */ /* 0x000fde0000000000 */
[----:B------:R-:W-:-:S04]  /*78f0*/  NOP ;  /* 0x0000000000007918 */ /* 0x000fc80000000000 */
[----:B0-----:R-:W0:Y:S02]  /*7900*/  DSETP.NEU.OR P0, PT, R4, RZ, P0 ;  /* 0x000000ff0400722a */ /* 0x001e24000070d400 */
[----:B0-----:R-:W-:-:S05]  /*7910*/  SEL R5, RZ, 0x1, !P0 ;  /* 0x00000001ff057807 */ /* 0x001fca0004000000 */
[----:B------:R4:W-:Y:S01]  /*7920*/  STG.E.U8 desc[UR36][R2.64], R5 ;  /* 0x0000000502007986 */ /* 0x0009e2000c101124 */
[----:B------:R-:W-:Y:S05]  /*7930*/  BRA `(.L_x_4473) ;  /* 0x0000000c00207947 */ /* 0x000fea0003800000 */
.L_x_4482:
[----:B------:R-:W0:Y:S02]  /*7940*/  DADD R6, -RZ, -R18 ;  /* 0x00000000ff067229 */ /* 0x000e240000000912 */
[----:B0-----:R3:W-:Y:S01]  /*7950*/  STG.E.128 desc[UR36][R2.64], R4 ;  /* 0x0000000402007986 */ /* 0x0017e2000c101d24 */
[----:B------:R-:W-:Y:S05]  /*7960*/  BRA `(.L_x_4473) ;  /* 0x0000000c00147947 */ /* 0x000fea0003800000 */
.L_x_4481:
        /* <DEDUP_REMOVED lines=27> */
.L_x_4486:
[----:B------:R-:W-:Y:S05]  /*7b20*/  BSYNC.RECONVERGENT B0 ;  /* 0x0000000000007941 */ /* 0x000fea0003800200 */
.L_x_4485:
[----:B------:R-:W-:-:S05]  /*7b30*/  LOP3.LUT R7, R0, 0x80, R7, 0xf8, !PT ;  /* 0x0000008000077812 */ /* 0x000fca00078ef807 */
[----:B------:R1:W-:Y:S01]  /*7b40*/  STG.E.U8 desc[UR36][R2.64], R7 ;  /* 0x0000000702007986 */ /* 0x0003e2000c101124 */
[----:B------:R-:W-:Y:S05]  /*7b50*/  BRA `(.L_x_4473) ;  /* 0x0000000800987947 */ /* 0x000fea0003800000 */
.L_x_4484:
        /* <DEDUP_REMOVED lines=23> */
.L_x_4488:
[----:B------:R-:W-:Y:S05]  /*7cd0*/  BSYNC.RECONVERGENT B0 ;  /* 0x0000000000007941 */ /* 0x000fea0003800200 */
.L_x_4487:
[----:B------:R-:W-:-:S05]  /*7ce0*/  LOP3.LUT R7, R0, 0x80, R7, 0xf8, !PT ;  /* 0x0000008000077812 */ /* 0x000fca00078ef807 */
[----:B------:R2:W-:Y:S01]  /*7cf0*/  STG.E.U8 desc[UR36][R2.64], R7 ;  /* 0x0000000702007986 */ /* 0x0005e2000c101124 */
[----:B------:R-:W-:Y:S05]  /*7d00*/  BRA `(.L_x_4473) ;  /* 0x00000008002c7947 */ /* 0x000fea0003800000 */
.L_x_4483:
        /* <DEDUP_REMOVED lines=10> */
[----:B------:R0:W-:Y:S01]  /*7db0*/  STG.E.U16 desc[UR36][R2.64], R0 ;  /* 0x0000000002007986 */ /* 0x0001e2000c101524 */
[----:B------:R-:W-:Y:S05]  /*7dc0*/  BRA `(.L_x_4473) ;  /* 0x0000000400fc7947 */ /* 0x000fea0003800000 */
.L_x_4480:
        /* <DEDUP_REMOVED lines=8> */
[----:B------:R-:W0:Y:S02]  /*7e50*/  F2I.U32.F64.TRUNC R5, R4 ;  /* 0x0000000400057311 */ /* 0x000e24000030d000 */
[----:B0-----:R0:W-:Y:S01]  /*7e60*/  STG.E.U16 desc[UR36][R2.64], R5 ;  /* 0x0000000502007986 */ /* 0x0011e2000c101524 */
[----:B------:R-:W-:Y:S05]  /*7e70*/  BRA `(.L_x_4473) ;  /* 0x0000000400d07947 */ /* 0x000fea0003800000 */
.L_x_4491:
        /* <DEDUP_REMOVED lines=21> */
.L_x_4494:
[----:B------:R-:W-:-:S04]  /*7fd0*/  SHF.R.U32.HI R0, RZ, 0x14, R7 ;  /* 0x00000014ff007819 */ /* 0x000fc80000011607 */
[----:B------:R-:W-:-:S04]  /*7fe0*/  LOP3.LUT R0, R0, 0x1, RZ, 0xc0, !PT ;  /* 0x0000000100007812 */ /* 0x000fc800078ec0ff */
[----:B------:R-:W-:-:S04]  /*7ff0*/  IADD3 R0, PT, PT, R7, 0x487ffff, R0 ;  /* 0x0487ffff07007810 */ /* 0x000fc80007ffe000 */
[----:B------:R-:W-:-:S04]  /*8000*/  SHF.R.U32.HI R0, RZ, 0x14, R0 ;  /* 0x00000014ff007819 */ /* 0x000fc80000011600 */
[----:B------:R-:W-:-:S07]  /*8010*/  LOP3.LUT R4, R0, 0xff, RZ, 0xc0, !PT ;  /* 0x000000ff00047812 */ /* 0x000fce00078ec0ff */
.L_x_4495:
[----:B------:R-:W-:-:S04]  /*8020*/  SHF.R.U32.HI R5, RZ, 0x18, R7 ;  /* 0x00000018ff057819 */ /* 0x000fc80000011607 */
[----:B------:R-:W-:-:S04]  /*8030*/  LOP3.LUT R4, R4, 0x80, R5, 0xf8, !PT ;  /* 0x0000008004047812 */ /* 0x000fc800078ef805 */
[----:B------:R-:W-:-:S07]  /*8040*/  PRMT R0, R4, 0x7610, R0 ;  /* 0x0000761004007816 */ /* 0x000fce0000000000 */
.L_x_4493:
[----:B------:R-:W-:Y:S05]  /*8050*/  BSYNC.RECONVERGENT B0 ;  /* 0x0000000000007941 */ /* 0x000fea0003800200 */
.L_x_4492:
[----:B------:R0:W-:Y:S01]  /*8060*/  STG.E.U8 desc[UR36][R2.64], R0 ;  /* 0x0000000002007986 */ /* 0x0001e2000c101124 */
[----:B------:R-:W-:Y:S05]  /*8070*/  BRA `(.L_x_4473) ;  /* 0x0000000400507947 */ /* 0x000fea0003800000 */
.L_x_4490:
        /* <DEDUP_REMOVED lines=21> */
.L_x_4498:
[----:B------:R-:W-:-:S04]  /*81d0*/  SHF.R.U32.HI R0, RZ, 0x15, R7 ;  /* 0x00000015ff007819 */ /* 0x000fc80000011607 */
[----:B------:R-:W-:-:S04]  /*81e0*/  LOP3.LUT R0, R0, 0x1, RZ, 0xc0, !PT ;  /* 0x0000000100007812 */ /* 0x000fc800078ec0ff */
[----:B------:R-:W-:-:S04]  /*81f0*/  IADD3 R0, PT, PT, R7, 0x88fffff, R0 ;  /* 0x088fffff07007810 */ /* 0x000fc80007ffe000 */
[----:B------:R-:W-:-:S04]  /*8200*/  SHF.R.U32.HI R0, RZ, 0x15, R0 ;  /* 0x00000015ff007819 */ /* 0x000fc80000011600 */
[----:B------:R-:W-:-:S07]  /*8210*/  LOP3.LUT R4, R0, 0xff, RZ, 0xc0, !PT ;  /* 0x000000ff00047812 */ /* 0x000fce00078ec0ff */
.L_x_4499:
[----:B------:R-:W-:-:S04]  /*8220*/  SHF.R.U32.HI R5, RZ, 0x18, R7 ;  /* 0x00000018ff057819 */ /* 0x000fc80000011607 */
[----:B------:R-:W-:-:S04]  /*8230*/  LOP3.LUT R4, R4, 0x80, R5, 0xf8, !PT ;  /* 0x0000008004047812 */ /* 0x000fc800078ef805 */
[----:B------:R-:W-:-:S07]  /*8240*/  PRMT R0, R4, 0x7610, R0 ;  /* 0x0000761004007816 */ /* 0x000fce0000000000 */
.L_x_4497:
[----:B------:R-:W-:Y:S05]  /*8250*/  BSYNC.RECONVERGENT B0 ;  /* 0x0000000000007941 */ /* 0x000fea0003800200 */
.L_x_4496:
[----:B------:R0:W-:Y:S01]  /*8260*/  STG.E.U8 desc[UR36][R2.64], R0 ;  /* 0x0000000002007986 */ /* 0x0001e2000c101124 */
[----:B------:R-:W-:Y:S05]  /*8270*/  BRA `(.L_x_4473) ;  /* 0x0000000000d07947 */ /* 0x000fea0003800000 */
.L_x_4489:
[----:B------:R-:W-:-:S09]  /*8280*/  UISETP.NE.AND UP0, UPT, UR4, 0x1c, UPT ;  /* 0x0000001c0400788c */ /* 0x000fd2000bf05270 */
[----:B------:R-:W-:Y:S05]  /*8290*/  BRA.U !UP0, `(.L_x_4500) ;  /* 0x0000000108c07547 */ /* 0x000fea000b800000 */
[----:B------:R-:W-:-:S09]  /*82a0*/  UISETP.NE.AND UP0, UPT, UR4, 0x1d, UPT ;  /* 0x0000001d0400788c */ /* 0x000fd2000bf05270 */
[----:B------:R-:W-:Y:S05]  /*82b0*/  BRA.U !UP0, `(.L_x_4501) ;  /* 0x0000000108ac7547 */ /* 0x000fea000b800000 */
[----:B------:R-:W-:-:S09]  /*82c0*/  UISETP.NE.AND UP0, UPT, UR4, 0x2c, UPT ;  /* 0x0000002c0400788c */ /* 0x000fd2000bf05270 */
[----:B------:R-:W-:Y:S05]  /*82d0*/  BRA.U !UP0, `(.L_x_4502) ;  /* 0x0000000108447547 */ /* 0x000fea000b800000 */
.L_x_4472:
        /* <DEDUP_REMOVED lines=8> */
[----:B0-----:R-:W-:Y:S02]  /*8360*/  IMAD.U32 R4, RZ, RZ, UR6 ;  /* 0x00000006ff047e24 */ /* 0x001fe4000f8e00ff */
[----:B------:R-:W-:Y:S01]  /*8370*/  IMAD.U32 R5, RZ, RZ, UR7 ;  /* 0x00000007ff057e24 */ /* 0x000fe2000f8e00ff */
[----:B---3--:R-:W-:Y:S01]  /*8380*/  MOV R6, UR8 ;  /* 0x0000000800067c02 */ /* 0x008fe20008000f00 */
[----:B------:R-:W-:-:S02]  /*8390*/  IMAD.U32 R7, RZ, RZ, UR9 ;  /* 0x00000009ff077e24 */ /* 0x000fc4000f8e00ff */
[----:B----4-:R-:W-:Y:S02]  /*83a0*/  IMAD.U32 R10, RZ, RZ, UR4 ;  /* 0x00000004ff0a7e24 */ /* 0x010fe4000f8e00ff */
[----:B-1----:R-:W-:-:S07]  /*83b0*/  IMAD.U32 R11, RZ, RZ, UR5 ;  /* 0x00000005ff0b7e24 */ /* 0x002fce000f8e00ff */
[----:B------:R-:W-:-:S07]  /*83c0*/  LEPC R20, `(.L_x_4503) ;  /* 0x000000001014794e */ /* 0x000fce0000000000 */
[----:B--2---:R-:W-:Y:S05]  /*83d0*/  CALL.ABS.NOINC R2 ;  /* 0x0000000002007343 */ /* 0x004fea0003c00000 */
.L_x_4503:
[----:B------:R-:W-:Y:S05]  /*83e0*/  BRA `(.L_x_4473) ;  /* 0x0000000000747947 */ /* 0x000fea0003800000 */
.L_x_4502:
        /* <DEDUP_REMOVED lines=8> */
[----:B0-----:R-:W-:Y:S01]  /*8470*/  @!P0 FMUL R8, R8, 1.175494350822287508e-38 ;  /* 0x0080000008088820 */ /* 0x001fe20000400000 */
[----:B------:R-:W-:-:S04]  /*8480*/  IMAD.MOV.U32 R5, RZ, RZ, 0xff ;  /* 0x000000ffff057424 */ /* 0x000fc800078e00ff */
        /* <DEDUP_REMOVED lines=14> */
.L_x_4501:
[----:B------:R-:W0:Y:S02]  /*8570*/  F2I.U64.F64.TRUNC R4, R4 ;  /* 0x0000000400047311 */ /* 0x000e24000030d800 */
[----:B0-----:R0:W-:Y:S01]  /*8580*/  STG.E.64 desc[UR36][R2.64], R4 ;  /* 0x0000000402007986 */ /* 0x0011e2000c101b24 */
[----:B------:R-:W-:Y:S05]  /*8590*/  BRA `(.L_x_4473) ;  /* 0x0000000000087947 */ /* 0x000fea0003800000 */
.L_x_4500:
[----:B------:R-:W0:Y:S02]  /*85a0*/  F2I.U32.F64.TRUNC R5, R4 ;  /* 0x0000000400057311 */ /* 0x000e24000030d000 */
[----:B0-----:R0:W-:Y:S02]  /*85b0*/  STG.E desc[UR36][R2.64], R5 ;  /* 0x0000000502007986 */ /* 0x0011e4000c101924 */
.L_x_4473:
[----:B------:R-:W-:-:S07]  /*85c0*/  VIADD R17, R17, 0x80 ;  /* 0x0000008011117836 */ /* 0x000fce0000000000 */
.L_x_4407:
[----:B------:R-:W-:Y:S05]  /*85d0*/  BSYNC.RECONVERGENT B6 ;  /* 0x0000000000067941 */ /* 0x000fea0003800200 */
.L_x_4406:
        /* <DEDUP_REMOVED lines=307> */
.L_x_4506:
[----:B------:R-:W1:Y:S01]  /*9910*/  LDCU.64 UR6, c[0x0][0x588] ;  /* 0x0000b100ff0677ac */ /* 0x000e620008000a00 */
[----:B------:R-:W-:Y:S01]  /*9920*/  BSSY.RECONVERGENT B7, `(.L_x_4507) ;  /* 0x000010c000077945 */ /* 0x000fe20003800200 */
        /* <DEDUP_REMOVED lines=15> */
[----:B--2---:R0:W1:Y:S02]  /*9a20*/  I2F.F64.S16 R20, R2 ;  /* 0x0000000200147312 */ /* 0x0040640000101c00 */
[----:B01----:R-:W-:Y:S05]  /*9a30*/  BRA `(.L_x_4513) ;  /* 0x0000000c00e87947 */ /* 0x003fea0003800000 */
.L_x_4511:
[----:B------:R-:W2:Y:S01]  /*9a40*/  LDG.E.U8 R2, desc[UR36][R2.64] ;  /* 0x0000002402027981 */ /* 0x000ea2000c1e1100 */
[----:B------:R-:W-:Y:S01]  /*9a50*/  CS2R R22, SRZ ;  /* 0x0000000000167805 */ /* 0x000fe2000001ff00 */
[----:B--2---:R0:W1:Y:S02]  /*9a60*/  I2F.F64.U16 R20, R2 ;  /* 0x0000000200147312 */ /* 0x0040640000101800 */
[----:B01----:R-:W-:Y:S05]  /*9a70*/  BRA `(.L_x_4513) ;  /* 0x0000000c00d87947 */ /* 0x003fea0003800000 */
.L_x_4510:
        /* <DEDUP_REMOVED lines=8> */
[----:B--2---:R-:W0:Y:S02]  /*9b00*/  I2F.F64.S64 R20, R20 ;  /* 0x0000001400147312 */ /* 0x004e240000301c00 */
[----:B0-----:R-:W-:Y:S05]  /*9b10*/  BRA `(.L_x_4513) ;  /* 0x0000000c00b07947 */ /* 0x001fea0003800000 */
.L_x_4515:
[----:B------:R-:W2:Y:S01]  /*9b20*/  LDG.E R2, desc[UR36][R2.64] ;  /* 0x0000002402027981 */ /* 0x000ea2000c1e1900 */
[----:B------:R-:W-:Y:S01]  /*9b30*/  CS2R R22, SRZ ;  /* 0x0000000000167805 */ /* 0x000fe2000001ff00 */
[----:B--2---:R0:W1:Y:S02]  /*9b40*/  I2F.F64 R20, R2 ;  /* 0x0000000200147312 */ /* 0x0040640000201c00 */
[----:B01----:R-:W-:Y:S05]  /*9b50*/  BRA `(.L_x_4513) ;  /* 0x0000000c00a07947 */ /* 0x003fea0003800000 */
.L_x_4514:
[----:B------:R-:W2:Y:S01]  /*9b60*/  LDG.E.U16 R2, desc[UR36][R2.64] ;  /* 0x0000002402027981 */ /* 0x000ea2000c1e1500 */
[----:B------:R-:W-:Y:S01]  /*9b70*/  CS2R R22, SRZ ;  /* 0x0000000000167805 */ /* 0x000fe2000001ff00 */
[----:B--2---:R0:W1:Y:S02]  /*9b80*/  I2F.F64.S16 R20, R2 ;  /* 0x0000000200147312 */ /* 0x0040640000101c00 */
[----:B01----:R-:W-:Y:S05]  /*9b90*/  BRA `(.L_x_4513) ;  /* 0x0000000c00907947 */ /* 0x003fea0003800000 */
.L_x_4509:
        /* <DEDUP_REMOVED lines=9> */
[----:B------:R-:W1:Y:S02]  /*9c30*/  F2F.F64.F32 R20, R20 ;  /* 0x0000001400147310 */ /* 0x000e640000201800 */
[----:B-1----:R-:W-:Y:S05]  /*9c40*/  BRA `(.L_x_4513) ;  /* 0x0000000c00647947 */ /* 0x002fea0003800000 */
.L_x_4517:
[----:B------:R-:W2:Y:S01]  /*9c50*/  LDG.E.U16 R0, desc[UR36][R2.64] ;  /* 0x0000002402007981 */ /* 0x000ea2000c1e1500 */
[----:B------:R-:W-:Y:S01]  /*9c60*/  CS2R R22, SRZ ;  /* 0x0000000000167805 */ /* 0x000fe2000001ff00 */
[----:B--2---:R-:W-:-:S05]  /*9c70*/  HADD2.F32 R0, -RZ, R0.H0_H0 ;  /* 0x20000000ff007230 */ /* 0x004fca0000004100 */
[----:B------:R-:W-:-:S04]  /*9c80*/  FMUL.FTZ R0, R0, 1 ;  /* 0x3f80000000007820 */ /* 0x000fc80000410000 */
[----:B------:R1:W2:Y:S02]  /*9c90*/  F2F.F64.F32 R20, R0 ;  /* 0x0000000000147310 */ /* 0x0002a40000201800 */
[----:B-12---:R-:W-:Y:S05]  /*9ca0*/  BRA `(.L_x_4513) ;  /* 0x0000000c004c7947 */ /* 0x006fea0003800000 */
.L_x_4516:
        /* <DEDUP_REMOVED lines=9> */
[----:B------:R-:W1:-:S15]  /*9d40*/  F2F.F64.F32 R20, R20 ;  /* 0x0000001400147310 */ /* 0x000e5e0000201800 */
[----:B------:R-:W-:-:S15]  /*9d50*/  NOP ;  /* 0x0000000000007918 */ /* 0x000fde0000000000 */
[----:B------:R-:W-:-:S15]  /*9d60*/  NOP ;  /* 0x0000000000007918 */ /* 0x000fde0000000000 */
[----:B------:R-:W-:-:S15]  /*9d70*/  NOP ;  /* 0x0000000000007918 */ /* 0x000fde0000000000 */
[----:B------:R-:W-:-:S04]  /*9d80*/  NOP ;  /* 0x0000000000007918 */ /* 0x000fc80000000000 */
[----:B------:R-:W2:Y:S02]  /*9d90*/  F2F.F64.F32 R22, R22 ;  /* 0x0000001600167310 */ /* 0x000ea40000201800 */
[----:B-12---:R-:W-:Y:S05]  /*9da0*/  BRA `(.L_x_4513) ;  /* 0x0000000c000c7947 */ /* 0x006fea0003800000 */
.L_x_4519:
[----:B------:R-:W2:Y:S02]  /*9db0*/  LDG.E R2, desc[UR36][R2.64] ;  /* 0x0000002402027981 */ /* 0x000ea4000c1e1900 */
[----:B--2---:R-:W-:-:S05]  /*9dc0*/  HADD2.F32 R0, -RZ, R2.H0_H0 ;  /* 0x20000002ff007230 */ /* 0x004fca0000004100 */
[----:B------:R-:W-:Y:S01]  /*9dd0*/  FMUL.FTZ R20, R0, 1 ;  /* 0x3f80000000147820 */ /* 0x000fe20000410000 */
[----:B------:R-:W-:-:S05]  /*9de0*/  HADD2.F32 R0, -RZ, R2.H1_H1 ;  /* 0x30000002ff007230 */ /* 0x000fca0000004100 */
[----:B------:R-:W-:Y:S01]  /*9df0*/  FMUL.FTZ R0, R0, 1 ;  /* 0x3f80000000007820 */ /* 0x000fe20000410000 */
[----:B------:R-:W1:-:S15]  /*9e00*/  F2F.F64.F32 R20, R20 ;  /* 0x0000001400147310 */ /* 0x000e5e0000201800 */
[----:B------:R-:W-:-:S15]  /*9e10*/  NOP ;  /* 0x0000000000007918 */ /* 0x000fde0000000000 */
[----:B------:R-:W-:-:S15]  /*9e20*/  NOP ;  /* 0x0000000000007918 */ /* 0x000fde0000000000 */
[----:B------:R-:W-:-:S15]  /*9e30*/  NOP ;  /* 0x0000000000007918 */ /* 0x000fde0000000000 */
[----:B------:R-:W-:-:S04]  /*9e40*/  NOP ;  /* 0x0000000000007918 */ /* 0x000fc80000000000 */
[----:B------:R2:W3:Y:S02]  /*9e50*/  F2F.F64.F32 R22, R0 ;  /* 0x0000000000167310 */ /* 0x0004e40000201800 */
[----:B-123--:R-:W-:Y:S05]  /*9e60*/  BRA `(.L_x_4513) ;  /* 0x0000000800dc7947 */ /* 0x00efea0003800000 */
.L_x_4518:
[----:B------:R0:W5:Y:S01]  /*9e70*/  LDG.E.64 R20, desc[UR36][R2.64] ;  /* 0x0000002402147981 */ /* 0x000162000c1e1b00 */
[----:B------:R-:W-:Y:S01]  /*9e80*/  CS2R R22, SRZ ;  /* 0x0000000000167805 */ /* 0x000fe2000001ff00 */
[----:B------:R-:W-:Y:S06]  /*9e90*/  BRA `(.L_x_4513) ;  /* 0x0000000800d07947 */ /* 0x000fec0003800000 */
.L_x_4508:
        /* <DEDUP_REMOVED lines=9> */
[----:B------:R-:W-:Y:S02]  /*9f30*/  CS2R R22, SRZ ;  /* 0x0000000000167805 */ /* 0x000fe4000001ff00 */
[----:B------:R-:W-:Y:S02]  /*9f40*/  MOV R20, RZ ;  /* 0x000000ff00147202 */ /* 0x000fe40000000f00 */
[----:B--2---:R-:W-:-:S04]  /*9f50*/  ISETP.NE.AND P0, PT, R2, RZ, PT ;  /* 0x000000ff0200720c */ /* 0x004fc80003f05270 */
[----:B------:R-:W-:Y:S01]  /*9f60*/  FSEL R21, RZ, 1.875, !P0 ;  /* 0x3ff00000ff157808 */ /* 0x000fe20004000000 */
[----:B------:R-:W-:Y:S08]  /*9f70*/  BRA `(.L_x_4513) ;  /* 0x0000000800987947 */ /* 0x000ff00003800000 */
.L_x_4522:
[----:B------:R1:W5:Y:S01]  /*9f80*/  LDG.E.128 R20, desc[UR36][R2.64] ;  /* 0x0000002402147981 */ /* 0x000362000c1e1d00 */
[----:B------:R-:W-:Y:S05]  /*9f90*/  BRA `(.L_x_4513) ;  /* 0x0000000800907947 */ /* 0x000fea0003800000 */
.L_x_4521:
        /* <DEDUP_REMOVED lines=8> */
[----:B------:R-:W-:Y:S01]  /*a020*/  CS2R R22, SRZ ;  /* 0x0000000000167805 */ /* 0x000fe2000001ff00 */
        /* <DEDUP_REMOVED lines=19> */
.L_x_4524:
[----:B------:R-:W2:Y:S01]  /*a160*/  LDG.E.U8 R2, desc[UR36][R2.64] ;  /* 0x0000002402027981 */ /* 0x000ea2000c1e1100 */
[----:B------:R-:W-:Y:S01]  /*a170*/  CS2R R22, SRZ ;  /* 0x0000000000167805 */ /* 0x000fe2000001ff00 */
        /* <DEDUP_REMOVED lines=11> */
[----:B------:R2:W3:Y:S02]  /*a230*/  F2F.F64.F32 R20, R0 ;  /* 0x0000000000147310 */ /* 0x0004e40000201800 */
[----:B--23--:R-:W-:Y:S05]  /*a240*/  BRA `(.L_x_4513) ;  /* 0x0000000400e47947 */ /* 0x00cfea0003800000 */
.L_x_4523:
[----:B------:R-:W2:Y:S01]  /*a250*/  LDG.E.U16 R0, desc[UR36][R2.64] ;  /* 0x0000002402007981 */ /* 0x000ea2000c1e1500 */
[----:B------:R-:W-:Y:S02]  /*a260*/  CS2R R22, SRZ ;  /* 0x0000000000167805 */ /* 0x000fe4000001ff00 */
[----:B--2---:R-:W-:-:S05]  /*a270*/  SHF.L.U32 R0, R0, 0x10, RZ ;  /* 0x0000001000007819 */ /* 0x004fca00000006ff */
[----:B------:R-:W-:-:S04]  /*a280*/  FMUL.FTZ R0, R0, 1 ;  /* 0x3f80000000007820 */ /* 0x000fc80000410000 */
[----:B------:R2:W3:Y:S02]  /*a290*/  F2F.F64.F32 R20, R0 ;  /* 0x0000000000147310 */ /* 0x0004e40000201800 */
[----:B--23--:R-:W-:Y:S05]  /*a2a0*/  BRA `(.L_x_4513) ;  /* 0x0000000400cc7947 */ /* 0x00cfea0003800000 */
.L_x_4520:
        /* <DEDUP_REMOVED lines=10> */
[----:B--2---:R4:W0:Y:S02]  /*a350*/  I2F.F64.U16 R20, R2 ;  /* 0x0000000200147312 */ /* 0x0048240000101800 */
[----:B0---4-:R-:W-:Y:S05]  /*a360*/  BRA `(.L_x_4513) ;  /* 0x00000004009c7947 */ /* 0x011fea0003800000 */
.L_x_4527:
[----:B------:R-:W2:Y:S01]  /*a370*/  LDG.E.U8 R3, desc[UR36][R2.64] ;  /* 0x0000002402037981 */ /* 0x000ea2000c1e1100 */
[----:B------:R-:W-:Y:S02]  /*a380*/  CS2R R22, SRZ ;  /* 0x0000000000167805 */ /* 0x000fe4000001ff00 */
        /* <DEDUP_REMOVED lines=20> */
.L_x_4529:
[----:B------:R-:W-:Y:S05]  /*a4d0*/  BSYNC.RECONVERGENT B0 ;  /* 0x0000000000007941 */ /* 0x000fea0003800200 */
.L_x_4528:
[----:B------:R-:W-:Y:S02]  /*a4e0*/  SHF.L.U32 R0, R0, 0x14, RZ ;  /* 0x0000001400007819 */ /* 0x000fe400000006ff */
[----:B------:R-:W-:-:S04]  /*a4f0*/  LEA R2, R2, 0x3b800000, 0x17 ;  /* 0x3b80000002027811 */ /* 0x000fc800078eb8ff */
[----:B------:R-:W-:-:S05]  /*a500*/  LOP3.LUT R0, R2, R0, R7, 0xfe, !PT ;  /* 0x0000000002007212 */ /* 0x000fca00078efe07 */
[----:B------:R-:W-:-:S04]  /*a510*/  FMUL.FTZ R0, R0, 1 ;  /* 0x3f80000000007820 */ /* 0x000fc80000410000 */
[----:B------:R4:W0:Y:S02]  /*a520*/  F2F.F64.F32 R20, R0 ;  /* 0x0000000000147310 */ /* 0x0008240000201800 */
[----:B0---4-:R-:W-:Y:S05]  /*a530*/  BRA `(.L_x_4513) ;  /* 0x0000000400287947 */ /* 0x011fea0003800000 */
.L_x_4526:
        /* <DEDUP_REMOVED lines=22> */
.L_x_4531:
[----:B------:R-:W-:Y:S05]  /*a6a0*/  BSYNC.RECONVERGENT B0 ;  /* 0x0000000000007941 */ /* 0x000fea0003800200 */
.L_x_4530:
[----:B------:R-:W-:Y:S02]  /*a6b0*/  SHF.L.U32 R0, R0, 0x15, RZ ;  /* 0x0000001500007819 */ /* 0x000fe400000006ff */
[----:B------:R-:W-:-:S04]  /*a6c0*/  LEA R2, R2, 0x37800000, 0x17 ;  /* 0x3780000002027811 */ /* 0x000fc800078eb8ff */
[----:B------:R-:W-:-:S05]  /*a6d0*/  LOP3.LUT R0, R2, R0, R7, 0xfe, !PT ;  /* 0x0000000002007212 */ /* 0x000fca00078efe07 */
[----:B------:R-:W-:-:S04]  /*a6e0*/  FMUL.FTZ R0, R0, 1 ;  /* 0x3f80000000007820 */ /* 0x000fc80000410000 */
[----:B------:R4:W0:Y:S02]  /*a6f0*/  F2F.F64.F32 R20, R0 ;  /* 0x0000000000147310 */ /* 0x0008240000201800 */
[----:B0---4-:R-:W-:Y:S05]  /*a700*/  BRA `(.L_x_4513) ;  /* 0x0000000000b47947 */ /* 0x011fea0003800000 */
.L_x_4525:
[----:B------:R-:W-:-:S09]  /*a710*/  UISETP.NE.AND UP0, UPT, UR4, 0x1c, UPT ;  /* 0x0000001c0400788c */ /* 0x000fd2000bf05270 */
[----:B------:R-:W-:Y:S05]  /*a720*/  BRA.U !UP0, `(.L_x_4532) ;  /* 0x0000000108a07547 */ /* 0x000fea000b800000 */
[----:B------:R-:W-:-:S09]  /*a730*/  UISETP.NE.AND UP0, UPT, UR4, 0x1d, UPT ;  /* 0x0000001d0400788c */ /* 0x000fd2000bf05270 */
[----:B------:R-:W-:Y:S05]  /*a740*/  BRA.U !UP0, `(.L_x_4533) ;  /* 0x0000000108887547 */ /* 0x000fea000b800000 */
[----:B------:R-:W-:-:S09]  /*a750*/  UISETP.NE.AND UP0, UPT, UR4, 0x2c, UPT ;  /* 0x0000002c0400788c */ /* 0x000fd2000bf05270 */
[----:B------:R-:W-:Y:S05]  /*a760*/  BRA.U UP0, `(.L_x_4512) ;  /* 0x0000000100347547 */ /* 0x000fea000b800000 */
[----:B------:R-:W2:Y:S01]  /*a770*/  LDG.E.U8 R0, desc[UR36][R2.64] ;  /* 0x0000002402007981 */ /* 0x000ea2000c1e1100 */
[----:B------:R-:W-:Y:S01]  /*a780*/  CS2R R22, SRZ ;  /* 0x0000000000167805 */ /* 0x000fe2000001ff00 */
[----:B------:R-:W-:Y:S02]  /*a790*/  IMAD.MOV.U32 R20, RZ, RZ, 0x0 ;  /* 0x00000000ff147424 */ /* 0x000fe400078e00ff */
        /* <DEDUP_REMOVED lines=8> */
[----:B------:R4:W0:Y:S02]  /*a820*/  @P0 F2F.F64.F32 R20, R0 ;  /* 0x0000000000140310 */ /* 0x0008240000201800 */
[----:B0---4-:R-:W-:Y:S05]  /*a830*/  BRA `(.L_x_4513) ;  /* 0x0000000000687947 */ /* 0x011fea0003800000 */
.L_x_4512:
        /* <DEDUP_REMOVED lines=11> */
[----:B------:R-:W-:Y:S01]  /*a8f0*/  IMAD.U32 R7, RZ, RZ, UR7 ;  /* 0x00000007ff077e24 */ /* 0x000fe2000f8e00ff */
[----:B----4-:R-:W-:Y:S01]  /*a900*/  MOV R10, UR8 ;  /* 0x00000008000a7c02 */ /* 0x010fe20008000f00 */
[----:B-1----:R-:W-:-:S07]  /*a910*/  IMAD.U32 R11, RZ, RZ, UR9 ;  /* 0x00000009ff0b7e24 */ /* 0x002fce000f8e00ff */
[----:B------:R-:W-:-:S07]  /*a920*/  LEPC R20, `(.L_x_4534) ;  /* 0x000000001014794e */ /* 0x000fce0000000000 */
[----:B--2---:R-:W-:Y:S05]  /*a930*/  CALL.ABS.NOINC R2 ;  /* 0x0000000002007343 */ /* 0x004fea0003c00000 */
.L_x_4534:
[----:B------:R-:W-:Y:S02]  /*a940*/  CS2R R20, SRZ ;  /* 0x0000000000147805 */ /* 0x000fe4000001ff00 */
[----:B------:R-:W-:Y:S01]  /*a950*/  CS2R R22, SRZ ;  /* 0x0000000000167805 */ /* 0x000fe2000001ff00 */
[----:B------:R-:W-:Y:S06]  /*a960*/  BRA `(.L_x_4513) ;  /* 0x00000000001c7947 */ /* 0x000fec0003800000 */
.L_x_4533:
[----:B------:R-:W2:Y:S01]  /*a970*/  LDG.E.64 R20, desc[UR36][R2.64] ;  /* 0x0000002402147981 */ /* 0x000ea2000c1e1b00 */
[----:B------:R-:W-:Y:S01]  /*a980*/  CS2R R22, SRZ ;  /* 0x0000000000167805 */ /* 0x000fe2000001ff00 */
[----:B--2---:R-:W4:Y:S02]  /*a990*/  I2F.F64.U64 R20, R20 ;  /* 0x0000001400147312 */ /* 0x004f240000301800 */
[----:B----4-:R-:W-:Y:S05]  /*a9a0*/  BRA `(.L_x_4513) ;  /* 0x00000000000c7947 */ /* 0x010fea0003800000 */
.L_x_4532:
[----:B------:R-:W2:Y:S01]  /*a9b0*/  LDG.E R2, desc[UR36][R2.64] ;  /* 0x0000002402027981 */ /* 0x000ea2000c1e1900 */
[----:B------:R-:W-:Y:S01]  /*a9c0*/  CS2R R22, SRZ ;  /* 0x0000000000167805 */ /* 0x000fe2000001ff00 */
[----:B--2---:R2:W3:Y:S06]  /*a9d0*/  I2F.F64.U32 R20, R2 ;  /* 0x0000000200147312 */ /* 0x0044ec0000201800 */
.L_x_4513:
[----:B------:R-:W-:Y:S05]  /*a9e0*/  BSYNC.RECONVERGENT B7 ;  /* 0x0000000000077941 */ /* 0x000fea0003800200 */
.L_x_4507:
[----:B-----5:R-:W4:Y:S01]  /*a9f0*/  DADD R18, -RZ, -R22 ;  /* 0x00000000ff127229 */ /* 0x020f220000000916 */
[----:B------:R-:W-:Y:S01]  /*aa00*/  BSSY.RECONVERGENT B2, `(.L_x_4535) ;  /* 0x00004b9000027945 */ /* 0x000fe20003800200 */
[----:B----4-:R-:W-:-:S04]  /*aa10*/  LOP3.LUT R0, R19, 0x7fffffff, RZ, 0xc0, !PT ;  /* 0x7fffffff13007812 */ /* 0x010fc800078ec0ff */
[----:B------:R-:W-:-:S13]  /*aa20*/  ISETP.GT.U32.AND P0, PT, R0, 0x7fefffff, PT ;  /* 0x7fefffff0000780c */ /* 0x000fda0003f04070 */
[----:B------:R-:W-:Y:S05]  /*aa30*/  @P0 BRA `(.L_x_4536) ;  /* 0x0000003c00840947 */ /* 0x000fea0003800000 */
[----:B---3--:R-:W3:Y:S02]  /*aa40*/  DSETP.NE.AND P0, PT, |R20|, +INF , PT ;  /* 0x7ff000001400742a */ /* 0x008ee40003f05200 */
[----:B---3--:R-:W-:Y:S05]  /*aa50*/  @!P0 BRA `(.L_x_4537) ;  /* 0x0000003c006c8947 */ /* 0x008fea0003800000 */
[----:B------:R-:W-:-:S13]  /*aa60*/  ISETP.GT.U32.AND P0, PT, R0, 0x4035ffff, PT ;  /* 0x4035ffff0000780c */ /* 0x000fda0003f04070 */
[----:B------:R-:W-:Y:S05]  /*aa70*/  @P0 BRA `(.L_x_4538) ;  /* 0x0000002800240947 */ /* 0x000fea0003800000 */
        /* <DEDUP_REMOVED lines=8> */
[----:B012---:R-:W0:Y:S01]  /*ab00*/  DMUL R2, R20, UR4 ;  /* 0x0000000414027c28 */ /* 0x007e220008000000 */
        /* <DEDUP_REMOVED lines=36> */
[----:B------:R-:W-:Y:S02]  /*ad50*/  IMAD.MOV.U32 R4, RZ, RZ, R2 ;  /* 0x000000ffff047224 */ /* 0x000fe400078e0002 */
[----:B------:R-:W-:-:S07]  /*ad60*/  IMAD.MOV.U32 R5, RZ, RZ, R3 ;  /* 0x000000ffff057224 */ /* 0x000fce00078e0003 */
.L_x_4540:
[----:B------:R-:W-:Y:S05]  /*ad70*/  BSYNC.RECONVERGENT B3 ;  /* 0x0000000000037941 */ /* 0x000fea0003800200 */
.L_x_4539:
[----:B------:R-:W-:Y:S01]  /*ad80*/  IMAD.MOV.U32 R6, RZ, RZ, 0x5b27ebb1 ;  /* 0x5b27ebb1ff067424 */ /* 0x000fe200078e00ff */
[----:B------:R-:W-:Y:S01]  /*ad90*/  MOV R7, 0x3ef9757c ;  /* 0x3ef9757c00077802 */ /* 0x000fe20000000f00 */
[----:B------:R-:W-:Y:S01]  /*ada0*/  UMOV UR4, 0x2799bcb9 ;  /* 0x2799bcb900047882 */ /* 0x000fe20000000000 */
[----:B------:R-:W-:Y:S01]  /*adb0*/  UMOV UR5, 0x3ee48dac ;  /* 0x3ee48dac00057882 */ /* 0x000fe20000000000 */
[----:B------:R-:W0:Y:S01]  /*adc0*/  DMUL R2, R4, R4 ;  /* 0x0000000404027228 */ /* 0x000e220000000000 */
[----:B------:R-:W-:Y:S01]  /*add0*/  LOP3.LUT R0, R0, 0x1, RZ, 0xc0, !PT ;  /* 0x0000000100007812 */ /* 0x000fe200078ec0ff */
[----:B------:R-:W-:Y:S01]  /*ade0*/  BSSY.RECONVERGENT B0, `(.L_x_4541) ;  /* 0x0000094000007945 */ /* 0x000fe20003800200 */
[----:B------:R-:W-:Y:S02]  /*adf0*/  LOP3.LUT R23, R19, 0x7fffffff, RZ, 0xc0, !PT ;  /* 0x7fffffff13177812 */ /* 0x000fe400078ec0ff */
[----:B------:R-:W-:Y:S02]  /*ae00*/  ISETP.NE.U32.AND P0, PT, R0, 0x1, PT ;  /* 0x000000010000780c */ /* 0x000fe40003f05070 */
[----:B------:R-:W-:-:S15]  /*ae10*/  ISETP.GE.U32.AND P1, PT, R23, 0x3ff00000, PT ;  /* 0x3ff000001700780c */ /* 0x000fde0003f26070 */
        /* <DEDUP_REMOVED lines=144> */
.L_x_4542:
[----:B------:R-:W-:Y:S05]  /*b720*/  BSYNC.RECONVERGENT B0 ;  /* 0x0000000000007941 */ /* 0x000fea0003800200 */
.L_x_4541:
[----:B------:R-:W-:Y:S01]  /*b730*/  BSSY.RECONVERGENT B1, `(.L_x_4543) ;  /* 0x0000106000017945 */ /* 0x000fe20003800200 */
[----:B-1----:R1:W2:Y:S01]  /*b740*/  DFMA R4, R6, R6, 1 ;  /* 0x3ff000000604742b */ /* 0x0022a20000000006 */
[----:B0-----:R-:W-:Y:S02]  /*b750*/  IMAD.MOV.U32 R8, RZ, RZ, R18 ;  /* 0x000000ffff087224 */ /* 0x001fe400078e0012 */
[----:B------:R-:W-:Y:S01]  /*b760*/  IMAD.MOV.U32 R9, RZ, RZ, R23 ;  /* 0x000000ffff097224 */ /* 0x000fe200078e0017 */
[----:B-12---:R-:W-:Y:S06]  /*b770*/  @!P1 BRA `(.L_x_4544) ;  /* 0x0000000c00289947 */ /* 0x006fec0003800000 */
        /* <DEDUP_REMOVED lines=10> */
[----:B------:R-:W-:Y:S01]  /*b820*/  ISETP.NE.AND P1, PT, R0, RZ, PT ;  /* 0x000000ff0000720c */ /* 0x000fe20003f25270 */
[----:B------:R-:W-:-:S02]  /*b830*/  IMAD.MOV.U32 R20, RZ, RZ, 0x0 ;  /* 0x00000000ff147424 */ /* 0x000fc400078e00ff */
[----:B------:R-:W-:-:S15]  /*b840*/  IMAD.MOV.U32 R21, RZ, RZ, 0x3ff00000 ;  /* 0x3ff00000ff157424 */ /* 0x000fde00078e00ff */
[----:B------:R-:W-:-:S15]  /*b850*/  NOP ;  /* 0x0000000000007918 */ /* 0x000fde0000000000 */
[----:B------:R-:W-:-:S15]  /*b860*/  NOP ;  /* 0x0000000000007918 */ /* 0x000fde0000000000 */
[----:B------:R-:W-:-:S13]  /*b870*/  NOP ;  /* 0x0000000000007918 */ /* 0x000fda0000000000 */
        /* <DEDUP_REMOVED lines=111> */
[----:B0-----:R-:W0:Y:S02]  /*bf70*/  DADD R2, R12, R12 ;  /* 0x000000000c027229 */ /* 0x001e24000000000c */
        /* <DEDUP_REMOVED lines=62> */
.L_x_4546:
[----:B------:R-:W-:Y:S05]  /*c360*/  BSYNC.RECONVERGENT B3 ;  /* 0x0000000000037941 */ /* 0x000fea0003800200 */
.L_x_4545:
        /* <DEDUP_REMOVED lines=9> */
[----:B------:R-:W-:Y:S01]  /*c400*/  FSEL R9, R3, +QNAN , !P0 ;  /* 0x7ff0000003097808 */ /* 0x000fe20004000000 */
[----:B------:R-:W-:Y:S06]  /*c410*/  BRA `(.L_x_4547) ;  /* 0x0000000000dc7947 */ /* 0x000fec0003800000 */
.L_x_4544:
        /* <DEDUP_REMOVED lines=55> */
.L_x_4547:
[----:B------:R-:W-:Y:S05]  /*c790*/  BSYNC.RECONVERGENT B1 ;  /* 0x0000000000017941 */ /* 0x000fea0003800200 */
.L_x_4543:
[----:B-1----:R-:W-:Y:S01]  /*c7a0*/  LOP3.LUT R19, R9, 0x80000000, R19, 0xb8, !PT ;  /* 0x8000000009137812 */ /* 0x002fe200078eb813 */
[----:B------:R-:W-:Y:S01]  /*c7b0*/  IMAD.MOV.U32 R18, RZ, RZ, R8 ;  /* 0x000000ffff127224 */ /* 0x000fe200078e0008 */
[----:B0-----:R-:W-:Y:S01]  /*c7c0*/  MOV R10, 0x0 ;  /* 0x00000000000a7802 */ /* 0x001fe20000000f00 */
[----:B------:R-:W-:Y:S01]  /*c7d0*/  IMAD.MOV.U32 R11, RZ, RZ, 0x3fd80000 ;  /* 0x3fd80000ff0b7424 */ /* 0x000fe200078e00ff */
[----:B------:R-:W-:Y:S03]  /*c7e0*/  BSSY.RECONVERGENT B0, `(.L_x_4548) ;  /* 0x0000034000007945 */ /* 0x000fe60003800200 */
        /* <DEDUP_REMOVED lines=28> */
[----:B0-----:R-:W-:Y:S02]  /*c9b0*/  VIADD R11, R15, 0xfff00000 ;  /* 0xfff000000f0b7836 */ /* 0x001fe40000000000 */
[----:B------:R-:W-:-:S15]  /*c9c0*/  IMAD.MOV.U32 R10, RZ, RZ, R14 ;  /* 0x000000ffff0a7224 */ /* 0x000fde00078e000e */
[----:B------:R-:W-:-:S15]  /*c9d0*/  NOP ;  /* 0x0000000000007918 */ /* 0x000fde0000000000 */
[----:B------:R-:W-:-:S15]  /*c9e0*/  NOP ;  /* 0x0000000000007918 */ /* 0x000fde0000000000 */
[----:B------:R-:W-:-:S15]  /*c9f0*/  NOP ;  /* 0x0000000000007918 */ /* 0x000fde0000000000 */
        /* <DEDUP_REMOVED lines=18> */
.L_x_4549:
[----:B------:R-:W-:Y:S05]  /*cb20*/  BSYNC.RECONVERGENT B0 ;  /* 0x0000000000007941 */ /* 0x000fea0003800200 */
.L_x_4548:
        /* <DEDUP_REMOVED lines=70> */
.L_x_4551:
[----:B------:R-:W-:Y:S05]  /*cf90*/  BSYNC.RECONVERGENT B1 ;  /* 0x0000000000017941 */ /* 0x000fea0003800200 */
.L_x_4550:
[----:B------:R-:W0:Y:S01]  /*cfa0*/  MUFU.RCP64H R5, R9 ;  /* 0x0000000900057308 */ /* 0x000e220000001800 */
[----:B------:R-:W-:Y:S01]  /*cfb0*/  MOV R4, 0x1 ;  /* 0x0000000100047802 */ /* 0x000fe20000000f00 */
[----:B------:R-:W-:Y:S01]  /*cfc0*/  BSSY.RECONVERGENT B1, `(.L_x_4552) ;  /* 0x0000033000017945 */ /* 0x000fe20003800200 */
[----:B------:R-:W-:Y:S01]  /*cfd0*/  FSETP.GEU.AND P1, PT, |R7|, 6.5827683646048100446e-37, PT ;  /* 0x036000000700780b */ /* 0x000fe20003f2e200 */
[----:B------:R-:W-:Y:S02]  /*cfe0*/  IMAD.MOV.U32 R18, RZ, RZ, R2 ;  /* 0x000000ffff127224 */ /* 0x000fe400078e0002 */
[----:B------:R-:W-:Y:S01]  /*cff0*/  IMAD.MOV.U32 R19, RZ, RZ, R3 ;  /* 0x000000ffff137224 */ /* 0x000fe200078e0003 */
        /* <DEDUP_REMOVED lines=47> */
.L_x_4553:
[----:B------:R-:W-:Y:S05]  /*d2f0*/  BSYNC.RECONVERGENT B1 ;  /* 0x0000000000017941 */ /* 0x000fea0003800200 */
.L_x_4552:
[----:B------:R-:W-:Y:S05]  /*d300*/  BRA `(.L_x_4554) ;  /* 0x0000002000a07947 */ /* 0x000fea0003800000 */
.L_x_4538:
[----:B------:R-:W-:Y:S01]  /*d310*/  IMAD.MOV.U32 R6, RZ, RZ, 0x652b82fe ;  /* 0x652b82feff067424 */ /* 0x000fe200078e00ff */
[----:B------:R-:W-:Y:S01]  /*d320*/  MOV R7, 0x3ff71547 ;  /* 0x3ff7154700077802 */ /* 0x000fe20000000f00 */
[----:B------:R-:W-:Y:S01]  /*d330*/  UMOV UR4, 0xfefa39ef ;  /* 0xfefa39ef00047882 */ /* 0x000fe20000000000 */
[----:B------:R-:W-:Y:S01]  /*d340*/  UMOV UR5, 0x3fe62e42 ;  /* 0x3fe62e4200057882 */ /* 0x000fe20000000000 */
[----:B------:R-:W3:Y:S01]  /*d350*/  DADD R8, -RZ, -|R22| ;  /* 0x00000000ff087229 */ /* 0x000ee20000000d16 */
[----:B------:R-:W-:Y:S01]  /*d360*/  BSSY.RECONVERGENT B0, `(.L_x_4555) ;  /* 0x0000076000007945 */ /* 0x000fe20003800200 */
[----:B---3--:R-:W-:-:S15]  /*d370*/  FSETP.GEU.FTZ.AND P0, PT, |R9|, 4.1917929649353027344, PT ;  /* 0x4086232b0900780b */ /* 0x008fde0003f1e200 */
        /* <DEDUP_REMOVED lines=9> */
[----:B012---:R-:W0:-:S15]  /*d410*/  DADD R2, R6, -6.75539944105574400000e+15 ;  /* 0xc338000006027429 */ /* 0x007e1e0000000000 */
        /* <DEDUP_REMOVED lines=86> */
[----:B0-----:R-:W-:Y:S02]  /*d980*/  IMAD R25, R6, 0x100000, R3 ;  /* 0x0010000006197824 */ /* 0x001fe400078e0203 */
[----:B------:R-:W-:Y:S01]  /*d990*/  IMAD.MOV.U32 R24, RZ, RZ, R2 ;  /* 0x000000ffff187224 */ /* 0x000fe200078e0002 */
[----:B------:R-:W-:Y:S06]  /*d9a0*/  @!P0 BRA `(.L_x_4556) ;  /* 0x0000000000448947 */ /* 0x000fec0003800000 */
[----:B------:R-:W-:Y:S01]  /*d9b0*/  FSETP.GEU.FTZ.AND P1, PT, |R9|, 4.2275390625, PT ;  /* 0x408748000900780b */ /* 0x000fe20003f3e200 */
[----:B------:R-:W-:-:S12]  /*d9c0*/  DSETP.NE.AND P0, PT, R22, RZ, PT ;  /* 0x000000ff1600722a */ /* 0x000fd80003f05000 */
[----:B------:R-:W-:-:S04]  /*d9d0*/  @!P1 LEA.HI R0, R6, R6, RZ, 0x1 ;  /* 0x0000000606009211 */ /* 0x000fc800078f08ff */
[----:B------:R-:W-:-:S04]  /*d9e0*/  @!P1 SHF.R.S32.HI R5, RZ, 0x1, R0 ;  /* 0x00000001ff059819 */ /* 0x000fc80000011400 */
[----:B------:R-:W-:Y:S01]  /*d9f0*/  @!P1 IADD3 R4, PT, PT, R6, -R5, RZ ;  /* 0x8000000506049210 */ /* 0x000fe20007ffe0ff */
[----:B------:R-:W-:-:S03]  /*da00*/  @!P1 IMAD R3, R5, 0x100000, R3 ;  /* 0x0010000005039824 */ /* 0x000fc600078e0203 */
[----:B------:R-:W-:Y:S01]  /*da10*/  @!P1 LEA R5, R4, 0x3ff00000, 0x14 ;  /* 0x3ff0000004059811 */ /* 0x000fe200078ea0ff */
[----:B------:R-:W-:-:S15]  /*da20*/  @!P1 IMAD.MOV.U32 R4, RZ, RZ, RZ ;  /* 0x000000ffff049224 */ /* 0x000fde00078e00ff */
[----:B------:R-:W-:-:S15]  /*da30*/  NOP ;  /* 0x0000000000007918 */ /* 0x000fde0000000000 */
[----:B------:R-:W-:-:S09]  /*da40*/  NOP ;  /* 0x0000000000007918 */ /* 0x000fd20000000000 */
[----:B------:R-:W0:Y:S02]  /*da50*/  DADD R22, -|R22|, +INF ;  /* 0x7ff0000016167429 */ /* 0x000e240000000300 */
[----:B0-----:R-:W-:Y:S02]  /*da60*/  FSEL R24, R22, RZ, !P0 ;  /* 0x000000ff16187208 */ /* 0x001fe40004000000 */
[----:B------:R-:W-:-:S15]  /*da70*/  FSEL R25, R23, RZ, !P0 ;  /* 0x000000ff17197208 */ /* 0x000fde0004000000 */
[----:B------:R-:W-:-:S15]  /*da80*/  NOP ;  /* 0x0000000000007918 */ /* 0x000fde0000000000 */
[----:B------:R-:W-:-:S15]  /*da90*/  NOP ;  /* 0x0000000000007918 */ /* 0x000fde0000000000 */
[----:B------:R-:W-:-:S15]  /*daa0*/  NOP ;  /* 0x0000000000007918 */ /* 0x000fde0000000000 */
[----:B------:R0:W1:Y:S02]  /*dab0*/  @!P1 DMUL R24, R2, R4 ;  /* 0x0000000402189228 */ /* 0x0000640000000000 */
.L_x_4556:
[----:B------:R-:W-:Y:S05]  /*dac0*/  BSYNC.RECONVERGENT B0 ;  /* 0x0000000000007941 */ /* 0x000fea0003800200 */
.L_x_4555:
        /* <DEDUP_REMOVED lines=41> */
[----:B0-----:R-:W-:Y:S01]  /*dd60*/  IMAD.MOV.U32 R2, RZ, RZ, R22 ;  /* 0x000000ffff027224 */ /* 0x001fe200078e0016 */
[----:B------:R-:W-:Y:S01]  /*dd70*/  MOV R3, R23 ;  /* 0x0000001700037202 */ /* 0x000fe20000000f00 */
[----:B------:R-:W-:Y:S06]  /*dd80*/  @!P0 BRA `(.L_x_4558) ;  /* 0x0000000000108947 */ /* 0x000fec0003800000 */
[----:B------:R-:W-:Y:S01]  /*dd90*/  IMAD.MOV.U32 R2, RZ, RZ, R20 ;  /* 0x000000ffff027224 */ /* 0x000fe200078e0014 */
[----:B------:R-:W-:Y:S01]  /*dda0*/  MOV R10, 0xddd0 ;  /* 0x0000ddd0000a7802 */ /* 0x000fe20000000f00 */
[----:B------:R-:W-:-:S07]  /*ddb0*/  IMAD.MOV.U32 R12, RZ, RZ, R21 ;  /* 0x000000ffff0c7224 */ /* 0x000fce00078e0015 */
[----:B-1----:R-:W-:Y:S05]  /*ddc0*/  CALL.REL.NOINC `($_ZN2at6native18elementwise_kernelILi128ELi4EZNS0_15gpu_kernel_implIZZZNS0_15tan_kernel_cudaERNS_18TensorIteratorBaseEENKUlvE_clEvENKUlvE_clEvEUlN3c107complexIdEEE_EEvS4_RKT_EUliE_EEviT1_$__internal_trig_reduction_slowpathd) ;  /* 0x0000014000e87944 */ /* 0x002fea0003c00000 */
.L_x_4558:
[----:B------:R-:W-:Y:S05]  /*ddd0*/  BSYNC.RECONVERGENT B3 ;  /* 0x0000000000037941 */ /* 0x000fea0003800200 */
.L_x_4557:
        /* <DEDUP_REMOVED lines=10> */
[----:B------:R-:W2:Y:S01]  /*de80*/  DMUL R6, R2, R2 ;  /* 0x0000000202067228 */ /* 0x000ea20000000000 */
[----:B------:R-:W-:Y:S01]  /*de90*/  BSSY.RECONVERGENT B3, `(.L_x_4559) ;  /* 0x0000041000037945 */ /* 0x000fe20003800200 */
[----:B------:R-:W-:-:S02]  /*dea0*/  ISETP.NE.U32.AND P0, PT, R12, 0x1, PT ;  /* 0x000000010c00780c */ /* 0x000fc40003f05070 */
[----:B------:R-:W-:Y:S02]  /*deb0*/  MOV R12, 0x20fd8164 ;  /* 0x20fd8164000c7802 */ /* 0x000fe40000000f00 */
        /* <DEDUP_REMOVED lines=59> */
[----:B------:R-:W-:Y:S01]  /*e270*/  IMAD.MOV.U32 R14, RZ, RZ, R0 ;  /* 0x000000ffff0e7224 */ /* 0x000fe200078e0000 */
[----:B------:R-:W-:Y:S01]  /*e280*/  MOV R22, R2 ;  /* 0x0000000200167202 */ /* 0x000fe20000000f00 */
[----:B------:R-:W-:-:S07]  /*e290*/  IMAD.MOV.U32 R23, RZ, RZ, R3 ;  /* 0x000000ffff177224 */ /* 0x000fce00078e0003 */
.L_x_4560:
[----:B------:R-:W-:Y:S05]  /*e2a0*/  BSYNC.RECONVERGENT B3 ;  /* 0x0000000000037941 */ /* 0x000fea0003800200 */
.L_x_4559:
        /* <DEDUP_REMOVED lines=13> */
[----:B------:R-:W-:Y:S01]  /*e380*/  ISETP.NE.U32.AND P0, PT, R14, 0x1, PT ;  /* 0x000000010e00780c */ /* 0x000fe20003f05070 */
[----:B------:R-:W-:-:S03]  /*e390*/  IMAD.MOV.U32 R18, RZ, RZ, RZ ;  /* 0x000000ffff127224 */ /* 0x000fc600078e00ff */
[----:B------:R-:W-:Y:S02]  /*e3a0*/  FSEL R6, R6, -8.06006814911005101289e+34, P0 ;  /* 0xf9785eba06067808 */ /* 0x000fe40000000000 */
[----:B------:R-:W-:-:S15]  /*e3b0*/  FSEL R7, -R0, 0.11223486810922622681, P0 ;  /* 0x3de5db6500077808 */ /* 0x000fde0000000100 */
[----:B------:R-:W-:-:S15]  /*e3c0*/  NOP ;  /* 0x0000000000007918 */ /* 0x000fde0000000000 */
[----:B------:R-:W-:-:S15]  /*e3d0*/  NOP ;  /* 0x0000000000007918 */ /* 0x000fde0000000000 */
[----:B------:R-:W-:-:S12]  /*e3e0*/  NOP ;  /* 0x0000000000007918 */ /* 0x000fd80000000000 */
        /* <DEDUP_REMOVED lines=65> */
[----:B---34-:R-:W-:Y:S05]  /*e800*/  BRA `(.L_x_4554) ;  /* 0x0000000c00607947 */ /* 0x018fea0003800000 */
.L_x_4537:
[----:B------:R-:W3:Y:S02]  /*e810*/  DADD R18, R20, -R20 ;  /* 0x0000000014127229 */ /* 0x000ee40000000814 */
[----:B---3--:R-:W-:Y:S01]  /*e820*/  IMAD.MOV.U32 R4, RZ, RZ, R18 ;  /* 0x000000ffff047224 */ /* 0x008fe200078e0012 */
[----:B------:R-:W-:Y:S01]  /*e830*/  MOV R5, R19 ;  /* 0x0000001300057202 */ /* 0x000fe20000000f00 */
[----:B------:R-:W-:Y:S06]  /*e840*/  BRA `(.L_x_4554) ;  /* 0x0000000c00507947 */ /* 0x000fec0003800000 */
.L_x_4536:
[----:B------:R-:W-:-:S13]  /*e850*/  LOP3.LUT P0, RZ, R18, 0xfffff, R19, 0xf8, !PT ;  /* 0x000fffff12ff7812 */ /* 0x000fda000780f813 */
[----:B---3--:R-:W-:-:S15]  /*e860*/  @P0 DSETP.NEU.AND P1, PT, R20, RZ, PT ;  /* 0x000000ff1400022a */ /* 0x008fde0003f2d000 */
[----:B------:R-:W-:-:S15]  /*e870*/  NOP ;  /* 0x0000000000007918 */ /* 0x000fde0000000000 */
[----:B------:R-:W-:-:S15]  /*e880*/  NOP ;  /* 0x0000000000007918 */ /* 0x000fde0000000000 */
[----:B------:R-:W-:-:S15]  /*e890*/  NOP ;  /* 0x0000000000007918 */ /* 0x000fde0000000000 */
[----:B------:R-:W-:-:S04]  /*e8a0*/  NOP ;  /* 0x0000000000007918 */ /* 0x000fc80000000000 */
[----:B012---:R-:W0:Y:S02]  /*e8b0*/  @P0 DMUL R2, R20, R18 ;  /* 0x0000001214020228 */ /* 0x007e240000000000 */
        /* <DEDUP_REMOVED lines=51> */
[----:B------:R-:W-:Y:S01]  /*ebf0*/  MOV R2, R20 ;  /* 0x0000001400027202 */ /* 0x000fe20000000f00 */
[----:B------:R-:W-:Y:S01]  /*ec00*/  IMAD.MOV.U32 R12, RZ, RZ, R21 ;  /* 0x000000ffff0c7224 */ /* 0x000fe200078e0015 */
[----:B------:R-:W-:-:S07]  /*ec10*/  MOV R10, 0xec30 ;  /* 0x0000ec30000a7802 */ /* 0x000fce0000000f00 */
[----:B------:R-:W-:Y:S05]  /*ec20*/  CALL.REL.NOINC `($_ZN2at6native18elementwise_kernelILi128ELi4EZNS0_15gpu_kernel_implIZZZNS0_15tan_kernel_cudaERNS_18TensorIteratorBaseEENKUlvE_clEvENKUlvE_clEvEUlN3c107complexIdEEE_EEvS4_RKT_EUliE_EEviT1_$__internal_trig_reduction_slowpathd) ;  /* 0x0000013400507944 */ /* 0x000fea0003c00000 */
.L_x_4564:
[----:B------:R-:W-:Y:S05]  /*ec30*/  BSYNC.RECONVERGENT B4 ;  /* 0x0000000000047941 */ /* 0x000fea0003800200 */
.L_x_4563:
        /* <DEDUP_REMOVED lines=76> */
.L_x_4566:
[----:B------:R-:W-:Y:S05]  /*f100*/  BSYNC.RECONVERGENT B4 ;  /* 0x0000000000047941 */ /* 0x000fea0003800200 */
.L_x_4565:
        /* <DEDUP_REMOVED lines=68> */
.L_x_4562:
[----:B------:R-:W-:Y:S05]  /*f550*/  BSYNC.RECONVERGENT B3 ;  /* 0x0000000000037941 */ /* 0x000fea0003800200 */
.L_x_4561:
[----:B-1----:R-:W-:Y:S01]  /*f560*/  LOP3.LUT R5, RZ, 0x80000000, R21, 0xb8, !PT ;  /* 0x80000000ff057812 */ /* 0x002fe200078eb815 */
[----:B------:R-:W-:Y:S02]  /*f570*/  IMAD.MOV.U32 R19, RZ, RZ, R25 ;  /* 0x000000ffff137224 */ /* 0x000fe400078e0019 */
[----:B------:R-:W-:-:S07]  /*f580*/  IMAD.MOV.U32 R4, RZ, RZ, RZ ;  /* 0x000000ffff047224 */ /* 0x000fce00078e00ff */
.L_x_4554:
[----:B------:R-:W-:Y:S05]  /*f590*/  BSYNC.RECONVERGENT B2 ;  /* 0x0000000000027941 */ /* 0x000fea0003800200 */
.L_x_4535:
[----:B------:R-:W0:Y:S01]  /*f5a0*/  LDCU.64 UR6, c[0x0][0x580] ;  /* 0x0000b000ff0677ac */ /* 0x000e220008000a00 */
        /* <DEDUP_REMOVED lines=16> */
.L_x_4570:
[----:B------:R-:W0:Y:S02]  /*f6b0*/  F2I.S64.F64.TRUNC R4, R4 ;  /* 0x0000000400047311 */ /* 0x000e24000030d900 */
[----:B0-----:R-:W-:-:S05]  /*f6c0*/  IMAD.MOV.U32 R7, RZ, RZ, R4 ;  /* 0x000000ffff077224 */ /* 0x001fca00078e0004 */
[----:B------:R0:W-:Y:S01]  /*f6d0*/  STG.E.U8 desc[UR36][R2.64], R7 ;  /* 0x0000000702007986 */ /* 0x0001e2000c101124 */
[----:B------:R-:W-:Y:S05]  /*f6e0*/  BRA `(.L_x_4572) ;  /* 0x0000001000e47947 */ /* 0x000fea0003800000 */
.L_x_4569:
        /* <DEDUP_REMOVED lines=9> */
.L_x_4574:
[----:B------:R-:W0:Y:S02]  /*f780*/  F2I.F64.TRUNC R5, R4 ;  /* 0x0000000400057311 */ /* 0x000e24000030d100 */
[----:B0-----:R0:W-:Y:S01]  /*f790*/  STG.E desc[UR36][R2.64], R5 ;  /* 0x0000000502007986 */ /* 0x0011e2000c101924 */
[----:B------:R-:W-:Y:S05]  /*f7a0*/  BRA `(.L_x_4572) ;  /* 0x0000001000b47947 */ /* 0x000fea0003800000 */
.L_x_4573:
[----:B------:R-:W0:Y:S02]  /*f7b0*/  F2I.F64.TRUNC R5, R4 ;  /* 0x0000000400057311 */ /* 0x000e24000030d100 */
[----:B0-----:R0:W-:Y:S01]  /*f7c0*/  STG.E.U16 desc[UR36][R2.64], R5 ;  /* 0x0000000502007986 */ /* 0x0011e2000c101524 */
[----:B------:R-:W-:Y:S05]  /*f7d0*/  BRA `(.L_x_4572) ;  /* 0x0000001000a87947 */ /* 0x000fea0003800000 */
.L_x_4568:
        /* <DEDUP_REMOVED lines=17> */
.L_x_4576:
        /* <DEDUP_REMOVED lines=12> */
.L_x_4575:
        /* <DEDUP_REMOVED lines=28> */
.L_x_4578:
        /* <DEDUP_REMOVED lines=23> */
.L_x_4577:
[----:B------:R0:W-:Y:S01]  /*fce0*/  STG.E.64 desc[UR36][R2.64], R4 ;  /* 0x0000000402007986 */ /* 0x0001e2000c101b24 */
[----:B------:R-:W-:Y:S05]  /*fcf0*/  BRA `(.L_x_4572) ;  /* 0x0000000c00607947 */ /* 0x000fea0003800000 */
.L_x_4567:
        /* <DEDUP_REMOVED lines=13> */
.L_x_4582:
        /* <DEDUP_REMOVED lines=26> */
.L_x_4585:
[----:B------:R-:W-:-:S04]  /*ff70*/  SHF.R.U32.HI R5, RZ, 0x18, R7 ;  /* 0x00000018ff057819 */ /* 0x000fc80000011607 */
[----:B------:R-:W-:-:S07]  /*ff80*/  LOP3.LUT R0, R0, 0x80, R5, 0xf8, !PT ;  /* 0x0000008000007812 */ /* 0x000fce00078ef805 */
.L_x_4584:
[----:B------:R-:W-:Y:S05]  /*ff90*/  BSYNC.RECONVERGENT B0 ;  /* 0x0000000000007941 */ /* 0x000fea0003800200 */
.L_x_4583:
[----:B------:R3:W-:Y:S01]  /*ffa0*/  STG.E.U8 desc[UR36][R2.64], R0 ;  /* 0x0000000002007986 */ /* 0x0007e2000c101124 */
[----:B------:R-:W-:Y:S05]  /*ffb0*/  BRA `(.L_x_4572) ;  /* 0x0000000800b07947 */ /* 0x000fea0003800000 */
.L_x_4581:
        /* <DEDUP_REMOVED lines=26> */
.L_x_4588:
[----:B------:R-:W-:-:S04]  /*10160*/  SHF.R.U32.HI R5, RZ, 0x18, R7 ;  /* 0x00000018ff057819 */ /* 0x000fc80000011607 */
[----:B------:R-:W-:-:S07]  /*10170*/  LOP3.LUT R0, R0, 0x80, R5, 0xf8, !PT ;  /* 0x0000008000007812 */ /* 0x000fce00078ef805 */
.L_x_4587:
[----:B------:R-:W-:Y:S05]  /*10180*/  BSYNC.RECONVERGENT B0 ;  /* 0x0000000000007941 */ /* 0x000fea0003800200 */
.L_x_4586:
[----:B------:R0:W-:Y:S01]  /*10190*/  STG.E.U8 desc[UR36][R2.64], R0 ;  /* 0x0000000002007986 */ /* 0x0001e2000c101124 */
[----:B------:R-:W-:Y:S05]  /*101a0*/  BRA `(.L_x_4572) ;  /* 0x0000000800347947 */ /* 0x000fea0003800000 */
.L_x_4580:
        /* <DEDUP_REMOVED lines=30> */
.L_x_4590:
[----:B------:R-:W0:Y:S02]  /*10390*/  F2I.U64.F64.TRUNC R4, R4 ;  /* 0x0000000400047311 */ /* 0x000e24000030d800 */
[----:B0-----:R1:W-:Y:S01]  /*103a0*/  STG.E.64 desc[UR36][R2.64], R4 ;  /* 0x0000000402007986 */ /* 0x0013e2000c101b24 */
[----:B------:R-:W-:Y:S05]  /*103b0*/  BRA `(.L_x_4572) ;  /* 0x0000000400b07947 */ /* 0x000fea0003800000 */
.L_x_4589:
[----:B------:R-:W0:Y:S02]  /*103c0*/  F2I.U32.F64.TRUNC R5, R4 ;  /* 0x0000000400057311 */ /* 0x000e24000030d000 */
[----:B0-----:R0:W-:Y:S01]  /*103d0*/  STG.E desc[UR36][R2.64], R5 ;  /* 0x0000000502007986 */ /* 0x0011e2000c101924 */
[----:B------:R-:W-:Y:S05]  /*103e0*/  BRA `(.L_x_4572) ;  /* 0x0000000400a47947 */ /* 0x000fea0003800000 */
.L_x_4579:
        /* <DEDUP_REMOVED lines=15> */
.L_x_4592:
[----:B------:R-:W0:Y:S02]  /*104e0*/  DADD R6, -RZ, -R18 ;  /* 0x00000000ff067229 */ /* 0x000e240000000912 */
[----:B0-----:R0:W-:Y:S01]  /*104f0*/  STG.E.128 desc[UR36][R2.64], R4 ;  /* 0x0000000402007986 */ /* 0x0011e2000c101d24 */
[----:B------:R-:W-:Y:S05]  /*10500*/  BRA `(.L_x_4572) ;  /* 0x00000004005c7947 */ /* 0x000fea0003800000 */
.L_x_4591:
[----:B------:R-:W-:-:S09]  /*10510*/  UISETP.NE.AND UP0, UPT, UR4, 0xf, UPT ;  /* 0x0000000f0400788c */ /* 0x000fd2000bf05270 */
[----:B------:R-:W-:Y:S05]  /*10520*/  BRA.U !UP0, `(.L_x_4593) ;  /* 0x0000000508287547 */ /* 0x000fea000b800000 */
[----:B------:R-:W-:-:S09]  /*10530*/  UISETP.NE.AND UP0, UPT, UR4, 0x17, UPT ;  /* 0x000000170400788c */ /* 0x000fd2000bf05270 */
[----:B------:R-:W-:Y:S05]  /*10540*/  BRA.U !UP0, `(.L_x_4594) ;  /* 0x0000000108b07547 */ /* 0x000fea000b800000 */
[----:B------:R-:W-:-:S09]  /*10550*/  UISETP.NE.AND UP0, UPT, UR4, 0x18, UPT ;  /* 0x000000180400788c */ /* 0x000fd2000bf05270 */
[----:B------:R-:W-:Y:S05]  /*10560*/  BRA.U !UP0, `(.L_x_4595) ;  /* 0x0000000108447547 */ /* 0x000fea000b800000 */
.L_x_4571:
        /* <DEDUP_REMOVED lines=16> */
.L_x_4596:
[----:B------:R-:W-:Y:S05]  /*10670*/  BRA `(.L_x_4572) ;  /* 0x0000000400007947 */ /* 0x000fea0003800000 */
.L_x_4595:
        /* <DEDUP_REMOVED lines=21> */
.L_x_4598:
[----:B------:R-:W-:Y:S05]  /*107d0*/  BSYNC.RECONVERGENT B0 ;  /* 0x0000000000007941 */ /* 0x000fea0003800200 */
.L_x_4597:
[----:B------:R-:W-:-:S05]  /*107e0*/  LOP3.LUT R7, R0, 0x80, R7, 0xf8, !PT ;  /* 0x0000008000077812 */ /* 0x000fca00078ef807 */
[----:B------:R0:W-:Y:S01]  /*107f0*/  STG.E.U8 desc[UR36][R2.64], R7 ;  /* 0x0000000702007986 */ /* 0x0001e2000c101124 */
[----:B------:R-:W-:Y:S05]  /*10800*/  BRA `(.L_x_4572) ;  /* 0x00000000009c7947 */ /* 0x000fea0003800000 */
.L_x_4594:
        /* <DEDUP_REMOVED lines=20> */
.L_x_4600:
[----:B------:R-:W-:Y:S01]  /*10950*/  IMAD.MOV.U32 R0, RZ, RZ, 0x7f ;  /* 0x0000007fff007424 */ /* 0x000fe200078e00ff */
[----:B------:R-:W-:-:S04]  /*10960*/  ISETP.GT.U32.AND P0, PT, R6, 0x7f800000, PT ;  /* 0x7f8000000600780c */ /* 0x000fc80003f04070 */
[----:B------:R-:W-:-:S09]  /*10970*/  SEL R0, R0, 0x7c, P0 ;  /* 0x0000007c00007807 */ /* 0x000fd20000000000 */
.L_x_4601:
[----:B------:R-:W-:Y:S05]  /*10980*/  BSYNC.RECONVERGENT B0 ;  /* 0x0000000000007941 */ /* 0x000fea0003800200 */
.L_x_4599:
[----:B------:R-:W-:-:S04]  /*10990*/  SHF.R.U32.HI R5, RZ, 0x18, R7 ;  /* 0x00000018ff057819 */ /* 0x000fc80000011607 */
[----:B------:R-:W-:-:S05]  /*109a0*/  LOP3.LUT R5, R0, 0x80, R5, 0xf8, !PT ;  /* 0x0000008000057812 */ /* 0x000fca00078ef805 */
[----:B------:R0:W-:Y:S01]  /*109b0*/  STG.E.U8 desc[UR36][R2.64], R5 ;  /* 0x0000000502007986 */ /* 0x0001e2000c101124 */
[----:B------:R-:W-:Y:S05]  /*109c0*/  BRA `(.L_x_4572) ;  /* 0x00000000002c7947 */ /* 0x000fea0003800000 */
.L_x_4593:
        /* <DEDUP_REMOVED lines=11> */
.L_x_4572:
[----:B------:R-:W-:-:S07]  /*10a80*/  VIADD R17, R17, 0x80 ;  /* 0x0000008011117836 */ /* 0x000fce0000000000 */
.L_x_4505:
[----:B------:R-:W-:Y:S05]  /*10a90*/  BSYNC.RECONVERGENT B6 ;  /* 0x0000000000067941 */ /* 0x000fea0003800200 */
.L_x_4504:
[----:B------:R-:W5:Y:S01]  /*10aa0*/  LDCU UR4, c[0x0][0x380] ;  /* 0x00007000ff0477ac */ /* 0x000f620008000800 */
[----:B------:R-:W-:Y:S01]  /*10ab0*/  BSSY.RECONVERGENT B6, `(.L_x_4602) ;  /* 0x000084b000067945 */ /* 0x000fe20003800200 */
[----:B-----5:R-:W-:-:S13]  /*10ac0*/  ISETP.GE.AND P0, PT, R17, UR4, PT ;  /* 0x0000000411007c0c */ /* 0x020fda000bf06270 */
[----:B------:R-:W-:Y:S05]  /*10ad0*/  @P0 BRA `(.L_x_4603) ;  /* 0x0000008400200947 */ /* 0x000fea0003800000 */
[----:B------:R-:W5:Y:S01]  /*10ae0*/  LDCU UR4, c[0x0][0x388] ;  /* 0x00007100ff0477ac */ /* 0x000f620008000800 */
[----:B0--3--:R-:W-:Y:S01]  /*10af0*/  MOV R0, RZ ;  /* 0x000000ff00007202 */ /* 0x009fe20000000f00 */
[----:B------:R-:W-:Y:S01]  /*10b00*/  IMAD.MOV.U32 R16, RZ, RZ, RZ ;  /* 0x000000ffff107224 */ /* 0x000fe200078e00ff */
[----:B-----5:R-:W-:-:S09]  /*10b10*/  UISETP.NE.AND UP0, UPT, UR4, URZ, UPT ;  /* 0x000000ff0400728c */ /* 0x020fd2000bf05270 */
[----:B------:R-:W-:Y:S05]  /*10b20*/  BRA.U !UP0, `(.L_x_4604) ;  /* 0x0000001108a87547 */ /* 0x000fea000b800000 */
[----:B------:R-:W1:Y:S01]  /*10b30*/  LDCU.64 UR4, c[0x0][0x390] ;  /* 0x00007200ff0477ac */ /* 0x000e620008000a00 */
[----:B------:R-:W-:Y:S01]  /*10b40*/  IMAD.MOV.U32 R16, RZ, RZ, RZ ;  /* 0x000000ffff107224 */ /* 0x000fe200078e00ff */
[----:B------:R-:W0:Y:S01]  /*10b50*/  LDCU UR6, c[0x0][0x38c] ;  /* 0x00007180ff0677ac */ /* 0x000e220008000800 */
[----:B------:R-:W3:Y:S01]  /*10b60*/  LDCU.64 UR8, c[0x0][0x4b8] ;  /* 0x00009700ff0877ac */ /* 0x000ee20008000a00 */
[----:B------:R-:W-:Y:S01]  /*10b70*/  UISETP.NE.AND UP0, UPT, UR40, URZ, UPT ;  /* 0x000000ff2800728c */ /* 0x000fe2000bf05270 */
[----:B-12-4-:R-:W-:-:S05]  /*10b80*/  IMAD.HI.U32 R2, R17, UR4, R16 ;  /* 0x0000000411027c27 */ /* 0x016fca000f8e0010 */
[----:B------:R-:W-:-:S05]  /*10b90*/  SHF.R.U32.HI R3, RZ, UR5, R2 ;  /* 0x00000005ff037c19 */ /* 0x000fca0008011602 */
[----:B------:R-:W-:-:S04]  /*10ba0*/  IMAD.MOV R0, RZ, RZ, -R3 ;  /* 0x000000ffff007224 */ /* 0x000fc800078e0a03 */
        /* <DEDUP_REMOVED lines=290> */
.L_x_4604:
[----:B------:R-:W1:Y:S01]  /*11dd0*/  LDCU.64 UR6, c[0x0][0x588] ;  /* 0x0000b100ff0677ac */ /* 0x000e620008000a00 */
[----:B------:R-:W-:Y:S01]  /*11de0*/  BSSY.RECONVERGENT B7, `(.L_x_4605) ;  /* 0x000010c000077945 */ /* 0x000fe20003800200 */
[----:B------:R-:W-:-:S04]  /*11df0*/  UPRMT UR4, UR41, 0x9910, URZ ;  /* 0x0000991029047896 */ /* 0x000fc800080000ff */
[----:B------:R-:W-:Y:S01]  /*11e00*/  UISETP.GT.AND UP0, UPT, UR4, 0x9, UPT ;  /* 0x000000090400788c */ /* 0x000fe2000bf04270 */
[----:B-12-4-:R-:W-:-:S05]  /*11e10*/  IADD3 R2, P0, PT, R0, UR6, RZ ;  /* 0x0000000600027c10 */ /* 0x016fca000ff1e0ff */
        /* <DEDUP_REMOVED lines=14> */
.L_x_4609:
[----:B------:R-:W2:Y:S01]  /*11f00*/  LDG.E.U8 R2, desc[UR36][R2.64] ;  /* 0x0000002402027981 */ /* 0x000ea2000c1e1100 */
[----:B------:R-:W-:Y:S01]  /*11f10*/  CS2R R22, SRZ ;  /* 0x0000000000167805 */ /* 0x000fe2000001ff00 */
[----:B--2---:R0:W1:Y:S02]  /*11f20*/  I2F.F64.U16 R20, R2 ;  /* 0x0000000200147312 */ /* 0x0040640000101800 */
[----:B01----:R-:W-:Y:S05]  /*11f30*/  BRA `(.L_x_4611) ;  /* 0x0000000c00d87947 */ /* 0x003fea0003800000 */
.L_x_4608:
        /* <DEDUP_REMOVED lines=10> */
.L_x_4613:
[----:B------:R-:W2:Y:S01]  /*11fe0*/  LDG.E R2, desc[UR36][R2.64] ;  /* 0x0000002402027981 */ /* 0x000ea2000c1e1900 */
[----:B------:R-:W-:Y:S01]  /*11ff0*/  CS2R R22, SRZ ;  /* 0x0000000000167805 */ /* 0x000fe2000001ff00 */
[----:B--2---:R0:W1:Y:S02]  /*12000*/  I2F.F64 R20, R2 ;  /* 0x0000000200147312 */ /* 0x0040640000201c00 */
[----:B01----:R-:W-:Y:S05]  /*12010*/  BRA `(.L_x_4611) ;  /* 0x0000000c00a07947 */ /* 0x003fea0003800000 */
.L_x_4612:
[----:B------:R-:W2:Y:S01]  /*12020*/  LDG.E.U16 R2, desc[UR36][R2.64] ;  /* 0x0000002402027981 */ /* 0x000ea2000c1e1500 */
[----:B------:R-:W-:Y:S01]  /*12030*/  CS2R R22, SRZ ;  /* 0x0000000000167805 */ /* 0x000fe2000001ff00 */
[----:B--2---:R0:W1:Y:S02]  /*12040*/  I2F.F64.S16 R20, R2 ;  /* 0x0000000200147312 */ /* 0x0040640000101c00 */
[----:B01----:R-:W-:Y:S05]  /*12050*/  BRA `(.L_x_4611) ;  /* 0x0000000c00907947 */ /* 0x003fea0003800000 */
.L_x_4607:
        /* <DEDUP_REMOVED lines=9> */
[----:B------:R-:W0:Y:S02]  /*120f0*/  F2F.F64.F32 R20, R20 ;  /* 0x0000001400147310 */ /* 0x000e240000201800 */
[----:B0-----:R-:W-:Y:S05]  /*12100*/  BRA `(.L_x_4611) ;  /* 0x0000000c00647947 */ /* 0x001fea0003800000 */
.L_x_4615:
[----:B------:R-:W2:Y:S01]  /*12110*/  LDG.E.U16 R0, desc[UR36][R2.64] ;  /* 0x0000002402007981 */ /* 0x000ea2000c1e1500 */
[----:B------:R-:W-:Y:S01]  /*12120*/  CS2R R22, SRZ ;  /* 0x0000000000167805 */ /* 0x000fe2000001ff00 */
[----:B--2---:R-:W-:-:S05]  /*12130*/  HADD2.F32 R0, -RZ, R0.H0_H0 ;  /* 0x20000000ff007230 */ /* 0x004fca0000004100 */
[----:B------:R-:W-:-:S04]  /*12140*/  FMUL.FTZ R0, R0, 1 ;  /* 0x3f80000000007820 */ /* 0x000fc80000410000 */
[----:B------:R0:W1:Y:S02]  /*12150*/  F2F.F64.F32 R20, R0 ;  /* 0x0000000000147310 */ /* 0x0000640000201800 */
[----:B01----:R-:W-:Y:S05]  /*12160*/  BRA `(.L_x_4611) ;  /* 0x0000000c004c7947 */ /* 0x003fea0003800000 */
.L_x_4614:
        /* <DEDUP_REMOVED lines=9> */
[----:B------:R-:W0:-:S15]  /*12200*/  F2F.F64.F32 R20, R20 ;  /* 0x0000001400147310 */ /* 0x000e1e0000201800 */
[----:B------:R-:W-:-:S15]  /*12210*/  NOP ;  /* 0x0000000000007918 */ /* 0x000fde0000000000 */
[----:B------:R-:W-:-:S15]  /*12220*/  NOP ;  /* 0x0000000000007918 */ /* 0x000fde0000000000 */
[----:B------:R-:W-:-:S15]  /*12230*/  NOP ;  /* 0x0000000000007918 */ /* 0x000fde0000000000 */
[----:B------:R-:W-:-:S04]  /*12240*/  NOP ;  /* 0x0000000000007918 */ /* 0x000fc80000000000 */
[----:B------:R-:W1:Y:S02]  /*12250*/  F2F.F64.F32 R22, R22 ;  /* 0x0000001600167310 */ /* 0x000e640000201800 */
[----:B01----:R-:W-:Y:S05]  /*12260*/  BRA `(.L_x_4611) ;  /* 0x0000000c000c7947 */ /* 0x003fea0003800000 */
.L_x_4617:
[----:B------:R-:W2:Y:S02]  /*12270*/  LDG.E R2, desc[UR36][R2.64] ;  /* 0x0000002402027981 */ /* 0x000ea4000c1e1900 */
[----:B--2---:R-:W-:-:S05]  /*12280*/  HADD2.F32 R0, -RZ, R2.H0_H0 ;  /* 0x20000002ff007230 */ /* 0x004fca0000004100 */
[----:B------:R-:W-:Y:S01]  /*12290*/  FMUL.FTZ R20, R0, 1 ;  /* 0x3f80000000147820 */ /* 0x000fe20000410000 */
[----:B------:R-:W-:-:S05]  /*122a0*/  HADD2.F32 R0, -RZ, R2.H1_H1 ;  /* 0x30000002ff007230 */ /* 0x000fca0000004100 */
[----:B------:R-:W-:Y:S01]  /*122b0*/  FMUL.FTZ R0, R0, 1 ;  /* 0x3f80000000007820 */ /* 0x000fe20000410000 */
[----:B------:R-:W0:-:S15]  /*122c0*/  F2F.F64.F32 R20, R20 ;  /* 0x0000001400147310 */ /* 0x000e1e0000201800 */
[----:B------:R-:W-:-:S15]  /*122d0*/  NOP ;  /* 0x0000000000007918 */ /* 0x000fde0000000000 */
[----:B------:R-:W-:-:S15]  /*122e0*/  NOP ;  /* 0x0000000000007918 */ /* 0x000fde0000000000 */
[----:B------:R-:W-:-:S15]  /*122f0*/  NOP ;  /* 0x0000000000007918 */ /* 0x000fde0000000000 */
[----:B------:R-:W-:-:S04]  /*12300*/  NOP ;  /* 0x0000000000007918 */ /* 0x000fc80000000000 */
[----:B------:R1:W2:Y:S02]  /*12310*/  F2F.F64.F32 R22, R0 ;  /* 0x0000000000167310 */ /* 0x0002a40000201800 */
[----:B012---:R-:W-:Y:S05]  /*12320*/  BRA `(.L_x_4611) ;  /* 0x0000000800dc7947 */ /* 0x007fea0003800000 */
.L_x_4616:
[----:B------:R0:W5:Y:S01]  /*12330*/  LDG.E.64 R20, desc[UR36][R2.64] ;  /* 0x0000002402147981 */ /* 0x000162000c1e1b00 */
[----:B------:R-:W-:Y:S01]  /*12340*/  CS2R R22, SRZ ;  /* 0x0000000000167805 */ /* 0x000fe2000001ff00 */
[----:B------:R-:W-:Y:S06]  /*12350*/  BRA `(.L_x_4611) ;  /* 0x0000000800d07947 */ /* 0x000fec0003800000 */
.L_x_4606:
        /* <DEDUP_REMOVED lines=14> */
.L_x_4620:
[----:B------:R3:W5:Y:S01]  /*12440*/  LDG.E.128 R20, desc[UR36][R2.64] ;  /* 0x0000002402147981 */ /* 0x000762000c1e1d00 */
[----:B------:R-:W-:Y:S05]  /*12450*/  BRA `(.L_x_4611) ;  /* 0x0000000800907947 */ /* 0x000fea0003800000 */
.L_x_4619:
[----:B------:R-:W-:-:S09]  /*12460*/  UISETP.NE.AND UP0, UPT, UR4, 0xf, UPT ;  /* 0x0000000f0400788c */ /* 0x000fd2000bf05270 */
[----:B------:R-:W-:Y:S05]  /*12470*/  BRA.U !UP0, `(.L_x_4621) ;  /* 0x0000000108a47547 */ /* 0x000fea000b800000 */
[----:B------:R-:W-:-:S09]  /*12480*/  UISETP.NE.AND UP0, UPT, UR4, 0x17, UPT ;  /* 0x000000170400788c */ /* 0x000fd2000bf05270 */
[----:B------:R-:W-:Y:S05]  /*12490*/  BRA.U !UP0, `(.L_x_4622) ;  /* 0x0000000108607547 */ /* 0x000fea000b800000 */
[----:B------:R-:W-:-:S09]  /*124a0*/  UISETP.NE.AND UP0, UPT, UR4, 0x18, UPT ;  /* 0x000000180400788c */ /* 0x000fd2000bf05270 */
[----:B------:R-:W-:Y:S05]  /*124b0*/  BRA.U UP0, `(.L_x_4610) ;  /* 0x0000000900107547 */ /* 0x000fea000b800000 */
[----:B------:R-:W2:Y:S01]  /*124c0*/  LDG.E.U8 R0, desc[UR36][R2.64] ;  /* 0x0000002402007981 */ /* 0x000ea2000c1e1100 */
[----:B------:R-:W-:Y:S02]  /*124d0*/  MOV R6, 0x1f ;  /* 0x0000001f00067802 */ /* 0x000fe40000000f00 */
[----:B------:R-:W-:Y:S01]  /*124e0*/  CS2R R22, SRZ ;  /* 0x0000000000167805 */ /* 0x000fe2000001ff00 */
        /* <DEDUP_REMOVED lines=15> */
[----:B------:R-:W-:-:S05]  /*125e0*/  LOP3.LUT R5, R5, 0x80000000, R0, 0xf8, !PT ;  /* 0x8000000005057812 */ /* 0x000fca00078ef800 */
[----:B------:R-:W-:-:S04]  /*125f0*/  FMUL.FTZ R5, R5, 1 ;  /* 0x3f80000005057820 */ /* 0x000fc80000410000 */
[----:B------:R4:W0:Y:S02]  /*12600*/  F2F.F64.F32 R20, R5 ;  /* 0x0000000500147310 */ /* 0x0008240000201800 */
[----:B0---4-:R-:W-:Y:S05]  /*12610*/  BRA `(.L_x_4611) ;  /* 0x0000000800207947 */ /* 0x011fea0003800000 */
.L_x_4622:
        /* <DEDUP_REMOVED lines=13> */
[----:B------:R4:W0:Y:S02]  /*126f0*/  F2F.F64.F32 R20, R0 ;  /* 0x0000000000147310 */ /* 0x0008240000201800 */
[----:B0---4-:R-:W-:Y:S05]  /*12700*/  BRA `(.L_x_4611) ;  /* 0x0000000400e47947 */ /* 0x011fea0003800000 */
.L_x_4621:
[----:B------:R-:W2:Y:S01]  /*12710*/  LDG.E.U16 R0, desc[UR36][R2.64] ;  /* 0x0000002402007981 */ /* 0x000ea2000c1e1500 */
[----:B------:R-:W-:Y:S01]  /*12720*/  CS2R R22, SRZ ;  /* 0x0000000000167805 */ /* 0x000fe2000001ff00 */
[----:B--2---:R-:W-:-:S04]  /*12730*/  IMAD.U32 R0, R0, 0x10000, RZ ;  /* 0x0001000000007824 */ /* 0x004fc800078e00ff */
[----:B------:R-:W-:-:S04]  /*12740*/  FMUL.FTZ R0, R0, 1 ;  /* 0x3f80000000007820 */ /* 0x000fc80000410000 */
[----:B------:R4:W0:Y:S02]  /*12750*/  F2F.F64.F32 R20, R0 ;  /* 0x0000000000147310 */ /* 0x0008240000201800 */
[----:B0---4-:R-:W-:Y:S05]  /*12760*/  BRA `(.L_x_4611) ;  /* 0x0000000400cc7947 */ /* 0x011fea0003800000 */
.L_x_4618:
        /* <DEDUP_REMOVED lines=10> */
[----:B--2---:R3:W4:Y:S02]  /*12810*/  I2F.F64.U16 R20, R2 ;  /* 0x0000000200147312 */ /* 0x0047240000101800 */
[----:B---34-:R-:W-:Y:S05]  /*12820*/  BRA `(.L_x_4611) ;  /* 0x00000004009c7947 */ /* 0x018fea0003800000 */
.L_x_4625:
[----:B------:R-:W2:Y:S01]  /*12830*/  LDG.E.U8 R3, desc[UR36][R2.64] ;  /* 0x0000002402037981 */ /* 0x000ea2000c1e1100 */
[----:B------:R-:W-:Y:S02]  /*12840*/  CS2R R22, SRZ ;  /* 0x0000000000167805 */ /* 0x000fe4000001ff00 */
        /* <DEDUP_REMOVED lines=20> */
.L_x_4627:
[----:B------:R-:W-:Y:S05]  /*12990*/  BSYNC.RECONVERGENT B0 ;  /* 0x0000000000007941 */ /* 0x000fea0003800200 */
.L_x_4626:
[----:B------:R-:W-:Y:S01]  /*129a0*/  IMAD.SHL.U32 R0, R0, 0x100000, RZ ;  /* 0x0010000000007824 */ /* 0x000fe200078e00ff */
[----:B------:R-:W-:-:S04]  /*129b0*/  LEA R2, R2, 0x3b800000, 0x17 ;  /* 0x3b80000002027811 */ /* 0x000fc800078eb8ff */
[----:B------:R-:W-:-:S05]  /*129c0*/  LOP3.LUT R0, R2, R0, R7, 0xfe, !PT ;  /* 0x0000000002007212 */ /* 0x000fca00078efe07 */
[----:B------:R-:W-:-:S04]  /*129d0*/  FMUL.FTZ R0, R0, 1 ;  /* 0x3f80000000007820 */ /* 0x000fc80000410000 */
[----:B------:R3:W4:Y:S02]  /*129e0*/  F2F.F64.F32 R20, R0 ;  /* 0x0000000000147310 */ /* 0x0007240000201800 */
[----:B---34-:R-:W-:Y:S05]  /*129f0*/  BRA `(.L_x_4611) ;  /* 0x0000000400287947 */ /* 0x018fea0003800000 */
.L_x_4624:
        /* <DEDUP_REMOVED lines=22> */
.L_x_4629:
[----:B------:R-:W-:Y:S05]  /*12b60*/  BSYNC.RECONVERGENT B0 ;  /* 0x0000000000007941 */ /* 0x000fea0003800200 */
.L_x_4628:
[----:B------:R-:W-:Y:S01]  /*12b70*/  IMAD.SHL.U32 R0, R0, 0x200000, RZ ;  /* 0x0020000000007824 */ /* 0x000fe200078e00ff */
[----:B------:R-:W-:-:S04]  /*12b80*/  LEA R2, R2, 0x37800000, 0x17 ;  /* 0x3780000002027811 */ /* 0x000fc800078eb8ff */
[----:B------:R-:W-:-:S05]  /*12b90*/  LOP3.LUT R0, R2, R0, R7, 0xfe, !PT ;  /* 0x0000000002007212 */ /* 0x000fca00078efe07 */
[----:B------:R-:W-:-:S04]  /*12ba0*/  FMUL.FTZ R0, R0, 1 ;  /* 0x3f80000000007820 */ /* 0x000fc80000410000 */
[----:B------:R3:W4:Y:S02]  /*12bb0*/  F2F.F64.F32 R20, R0 ;  /* 0x0000000000147310 */ /* 0x0007240000201800 */
[----:B---34-:R-:W-:Y:S05]  /*12bc0*/  BRA `(.L_x_4611) ;  /* 0x0000000000b47947 */ /* 0x018fea0003800000 */
.L_x_4623:
[----:B------:R-:W-:-:S09]  /*12bd0*/  UISETP.NE.AND UP0, UPT, UR4, 0x1c, UPT ;  /* 0x0000001c0400788c */ /* 0x000fd2000bf05270 */
[----:B------:R-:W-:Y:S05]  /*12be0*/  BRA.U !UP0, `(.L_x_4630) ;  /* 0x0000000108a07547 */ /* 0x000fea000b800000 */
[----:B------:R-:W-:-:S09]  /*12bf0*/  UISETP.NE.AND UP0, UPT, UR4, 0x1d, UPT ;  /* 0x0000001d0400788c */ /* 0x000fd2000bf05270 */
[----:B------:R-:W-:Y:S05]  /*12c00*/  BRA.U !UP0, `(.L_x_4631) ;  /* 0x0000000108887547 */ /* 0x000fea000b800000 */
[----:B------:R-:W-:-:S09]  /*12c10*/  UISETP.NE.AND UP0, UPT, UR4, 0x2c, UPT ;  /* 0x0000002c0400788c */ /* 0x000fd2000bf05270 */
[----:B------:R-:W-:Y:S05]  /*12c20*/  BRA.U UP0, `(.L_x_4610) ;  /* 0x0000000100347547 */ /* 0x000fea000b800000 */
        /* <DEDUP_REMOVED lines=11> */
[----:B------:R3:W4:Y:S02]  /*12ce0*/  @P0 F2F.F64.F32 R20, R0 ;  /* 0x0000000000140310 */ /* 0x0007240000201800 */
[----:B---34-:R-:W-:Y:S05]  /*12cf0*/  BRA `(.L_x_4611) ;  /* 0x0000000000687947 */ /* 0x018fea0003800000 */
.L_x_4610:
[----:B------:R-:W-:Y:S01]  /*12d00*/  MOV R0, 0x0 ;  /* 0x0000000000007802 */ /* 0x000fe20000000f00 */
[----:B------:R-:W0:Y:S01]  /*12d10*/  LDCU.64 UR4, c[0x4][0x158] ;  /* 0x01002b00ff0477ac */ /* 0x000e220008000a00 */
[----:B------:R-:W-:Y:S02]  /*12d20*/  HFMA2 R8, -RZ, RZ, 0, 4.64916229248046875e-06 ;  /* 0x0000004eff087431 */ /* 0x000fe400000001ff */
        /* <DEDUP_REMOVED lines=8> */
[----:B------:R-:W-:Y:S02]  /*12db0*/  IMAD.U32 R7, RZ, RZ, UR7 ;  /* 0x00000007ff077e24 */ /* 0x000fe4000f8e00ff */
[----:B----4-:R-:W-:Y:S02]  /*12dc0*/  IMAD.U32 R10, RZ, RZ, UR8 ;  /* 0x00000008ff0a7e24 */ /* 0x010fe4000f8e00ff */
[----:B-1----:R-:W-:-:S07]  /*12dd0*/  IMAD.U32 R11, RZ, RZ, UR9 ;  /* 0x00000009ff0b7e24 */ /* 0x002fce000f8e00ff */
[----:B------:R-:W-:-:S07]  /*12de0*/  LEPC R20, `(.L_x_4632) ;  /* 0x000000001014794e */ /* 0x000fce0000000000 */
[----:B--2---:R-:W-:Y:S05]  /*12df0*/  CALL.ABS.NOINC R2 ;  /* 0x0000000002007343 */ /* 0x004fea0003c00000 */
.L_x_4632:
[----:B------:R-:W-:Y:S02]  /*12e00*/  CS2R R20, SRZ ;  /* 0x0000000000147805 */ /* 0x000fe4000001ff00 */
[----:B------:R-:W-:Y:S01]  /*12e10*/  CS2R R22, SRZ ;  /* 0x0000000000167805 */ /* 0x000fe2000001ff00 */
[----:B------:R-:W-:Y:S06]  /*12e20*/  BRA `(.L_x_4611) ;  /* 0x00000000001c7947 */ /* 0x000fec0003800000 */
.L_x_4631:
[----:B------:R-:W2:Y:S01]  /*12e30*/  LDG.E.64 R20, desc[UR36][R2.64] ;  /* 0x0000002402147981 */ /* 0x000ea2000c1e1b00 */
[----:B------:R-:W-:Y:S01]  /*12e40*/  CS2R R22, SRZ ;  /* 0x0000000000167805 */ /* 0x000fe2000001ff00 */
[----:B--2---:R-:W3:Y:S02]  /*12e50*/  I2F.F64.U64 R20, R20 ;  /* 0x0000001400147312 */ /* 0x004ee40000301800 */
[----:B---3--:R-:W-:Y:S05]  /*12e60*/  BRA `(.L_x_4611) ;  /* 0x00000000000c7947 */ /* 0x008fea0003800000 */
.L_x_4630:
[----:B------:R-:W2:Y:S01]  /*12e70*/  LDG.E R2, desc[UR36][R2.64] ;  /* 0x0000002402027981 */ /* 0x000ea2000c1e1900 */
[----:B------:R-:W-:Y:S01]  /*12e80*/  CS2R R22, SRZ ;  /* 0x0000000000167805 */ /* 0x000fe2000001ff00 */
[----:B--2---:R1:W2:Y:S06]  /*12e90*/  I2F.F64.U32 R20, R2 ;  /* 0x0000000200147312 */ /* 0x0042ac0000201800 */
.L_x_4611:
[----:B------:R-:W-:Y:S05]  /*12ea0*/  BSYNC.RECONVERGENT B7 ;  /* 0x0000000000077941 */ /* 0x000fea0003800200 */
.L_x_4605:
[----:B-----5:R-:W4:Y:S01]  /*12eb0*/  DADD R18, -RZ, -R22 ;  /* 0x00000000ff127229 */ /* 0x020f220000000916 */
[----:B------:R-:W-:Y:S01]  /*12ec0*/  BSSY.RECONVERGENT B2, `(.L_x_4633) ;  /* 0x00004ba000027945 */ /* 0x000fe20003800200 */
[----:B----4-:R-:W-:-:S04]  /*12ed0*/  LOP3.LUT R0, R19, 0x7fffffff, RZ, 0xc0, !PT ;  /* 0x7fffffff13007812 */ /* 0x010fc800078ec0ff */
[----:B------:R-:W-:-:S13]  /*12ee0*/  ISETP.GT.U32.AND P0, PT, R0, 0x7fefffff, PT ;  /* 0x7fefffff0000780c */ /* 0x000fda0003f04070 */
[----:B------:R-:W-:Y:S05]  /*12ef0*/  @P0 BRA `(.L_x_4634) ;  /* 0x0000003c00880947 */ /* 0x000fea0003800000 */
[----:B--2---:R-:W2:Y:S02]  /*12f00*/  DSETP.NE.AND P0, PT, |R20|, +INF , PT ;  /* 0x7ff000001400742a */ /* 0x004ea40003f05200 */
[----:B--2---:R-:W-:Y:S05]  /*12f10*/  @!P0 BRA `(.L_x_4635) ;  /* 0x0000003c00708947 */ /* 0x004fea0003800000 */
        /* <DEDUP_REMOVED lines=10> */
[----:B01-3--:R-:W0:Y:S01]  /*12fc0*/  DMUL R2, R20, UR4 ;  /* 0x0000000414027c28 */ /* 0x00be220008000000 */
        /* <DEDUP_REMOVED lines=35> */
[----:B------:R-:W-:Y:S05]  /*13200*/  CALL.REL.NOINC `($_ZN2at6native18elementwise_kernelILi128ELi4EZNS0_15gpu_kernel_implIZZZNS0_15tan_kernel_cudaERNS_18TensorIteratorBaseEENKUlvE_clEvENKUlvE_clEvEUlN3c107complexIdEEE_EEvS4_RKT_EUliE_EEviT1_$__internal_trig_reduction_slowpathd) ;  /* 0x000000ec00d87944 */ /* 0x000fea0003c00000 */
[----:B------:R-:W-:Y:S01]  /*13210*/  MOV R4, R2 ;  /* 0x0000000200047202 */ /* 0x000fe20000000f00 */
[----:B------:R-:W-:-:S07]  /*13220*/  IMAD.MOV.U32 R5, RZ, RZ, R3 ;  /* 0x000000ffff057224 */ /* 0x000fce00078e0003 */
.L_x_4638:
[----:B------:R-:W-:Y:S05]  /*13230*/  BSYNC.RECONVERGENT B3 ;  /* 0x0000000000037941 */ /* 0x000fea0003800200 */
.L_x_4637:
        /* <DEDUP_REMOVED lines=154> */
.L_x_4640:
[----:B------:R-:W-:Y:S05]  /*13be0*/  BSYNC.RECONVERGENT B0 ;  /* 0x0000000000007941 */ /* 0x000fea0003800200 */
.L_x_4639:
[----:B------:R-:W-:Y:S01]  /*13bf0*/  BSSY.RECONVERGENT B1, `(.L_x_4641) ;  /* 0x0000106000017945 */ /* 0x000fe20003800200 */
[----:B-1----:R1:W2:Y:S01]  /*13c00*/  DFMA R4, R6, R6, 1 ;  /* 0x3ff000000604742b */ /* 0x0022a20000000006 */
[----:B0-----:R-:W-:Y:S01]  /*13c10*/  MOV R8, R18 ;  /* 0x0000001200087202 */ /* 0x001fe20000000f00 */
[----:B------:R-:W-:Y:S01]  /*13c20*/  IMAD.MOV.U32 R9, RZ, RZ, R23 ;  /* 0x000000ffff097224 */ /* 0x000fe200078e0017 */
[----:B-12---:R-:W-:Y:S06]  /*13c30*/  @!P1 BRA `(.L_x_4642) ;  /* 0x0000000c00289947 */ /* 0x006fec0003800000 */
[----:B------:R-:W-:Y:S01]  /*13c40*/  IMAD.MOV.U32 R2, RZ, RZ, 0x652b82fe ;  /* 0x652b82feff027424 */ /* 0x000fe200078e00ff */
[----:B------:R-:W-:Y:S01]  /*13c50*/  UMOV UR4, 0xfefa39ef ;  /* 0xfefa39ef00047882 */ /* 0x000fe20000000000 */
[----:B------:R-:W-:Y:S01]  /*13c60*/  IMAD.MOV.U32 R3, RZ, RZ, 0x3ff71547 ;  /* 0x3ff71547ff037424 */ /* 0x000fe200078e00ff */
[----:B------:R-:W-:Y:S01]  /*13c70*/  UMOV UR5, 0x3fe62e42 ;  /* 0x3fe62e4200057882 */ /* 0x000fe20000000000 */
[----:B------:R-:W-:Y:S01]  /*13c80*/  IMAD.SHL.U32 R0, R23, 0x2, RZ ;  /* 0x0000000217007824 */ /* 0x000fe200078e00ff */
[----:B------:R-:W-:Y:S01]  /*13c90*/  MOV R14, 0x8ebd13cd ;  /* 0x8ebd13cd000e7802 */ /* 0x000fe20000000f00 */
[----:B------:R-:W-:Y:S01]  /*13ca0*/  IMAD.MOV.U32 R15, RZ, RZ, 0x3e5af86d ;  /* 0x3e5af86dff0f7424 */ /* 0x000fe200078e00ff */
[----:B------:R-:W-:Y:S01]  /*13cb0*/  MOV R21, 0x3ff00000 ;  /* 0x3ff0000000157802 */ /* 0x000fe20000000f00 */
[----:B------:R-:W0:Y:S01]  /*13cc0*/  DFMA R2, R8, R2, 6.75539944105574400000e+15 ;  /* 0x433800000802742b */ /* 0x000e220000000002 */
[C---:B------:R-:W-:Y:S01]  /*13cd0*/  ISETP.GE.U32.AND P0, PT, R0.reuse, 0x7fb3e647, PT ;  /* 0x7fb3e6470000780c */ /* 0x040fe20003f06070 */
[----:B------:R-:W-:Y:S01]  /*13ce0*/  IMAD.MOV.U32 R20, RZ, RZ, 0x0 ;  /* 0x00000000ff147424 */ /* 0x000fe200078e00ff */
[----:B------:R-:W-:Y:S01]  /*13cf0*/  ISETP.NE.AND P1, PT, R0, RZ, PT ;  /* 0x000000ff0000720c */ /* 0x000fe20003f25270 */
[----:B------:R-:W-:-:S15]  /*13d00*/  BSSY.RECONVERGENT B3, `(.L_x_4643) ;  /* 0x00000b2000037945 */ /* 0x000fde0003800200 */
[----:B------:R-:W-:-:S15]  /*13d10*/  NOP ;  /* 0x0000000000007918 */ /* 0x000fde0000000000 */
[----:B------:R-:W-:-:S15]  /*13d20*/  NOP ;  /* 0x0000000000007918 */ /* 0x000fde0000000000 */
[----:B------:R-:W-:-:S15]  /*13d30*/  NOP ;  /* 0x0000000000007918 */ /* 0x000fde0000000000 */
        /* <DEDUP_REMOVED lines=20> */
[----:B------:R-:W-:Y:S01]  /*13e80*/  SEL R3, R2, 0x7fe00000, P0 ;  /* 0x7fe0000002037807 */ /* 0x000fe20000000000 */
[----:B------:R-:W-:-:S15]  /*13e90*/  IMAD.MOV.U32 R2, RZ, RZ, RZ ;  /* 0x000000ffff027224 */ /* 0x000fde00078e00ff */
[----:B------:R-:W-:-:S15]  /*13ea0*/  NOP ;  /* 0x0000000000007918 */ /* 0x000fde0000000000 */
[----:B------:R-:W-:-:S15]  /*13eb0*/  NOP ;  /* 0x0000000000007918 */ /* 0x000fde0000000000 */
[----:B------:R-:W-:-:S06]  /*13ec0*/  NOP ;  /* 0x0000000000007918 */ /* 0x000fcc0000000000 */
        /* <DEDUP_REMOVED lines=149> */
.L_x_4644:
[----:B------:R-:W-:Y:S05]  /*14820*/  BSYNC.RECONVERGENT B3 ;  /* 0x0000000000037941 */ /* 0x000fea0003800200 */
.L_x_4643:
        /* <DEDUP_REMOVED lines=11> */
.L_x_4642:
[----:B------:R-:W-:Y:S01]  /*148e0*/  IMAD.MOV.U32 R10, RZ, RZ, 0x61d87def ;  /* 0x61d87defff0a7424 */ /* 0x000fe200078e00ff */
[----:B------:R-:W-:Y:S01]  /*148f0*/  MOV R11, 0x3de611a5 ;  /* 0x3de611a5000b7802 */ /* 0x000fe20000000f00 */
[----:B------:R-:W-:Y:S01]  /*14900*/  UMOV UR4, 0xab274c53 ;  /* 0xab274c5300047882 */ /* 0x000fe20000000000 */
        /* <DEDUP_REMOVED lines=52> */
.L_x_4645:
[----:B------:R-:W-:Y:S05]  /*14c50*/  BSYNC.RECONVERGENT B1 ;  /* 0x0000000000017941 */ /* 0x000fea0003800200 */
.L_x_4641:
[----:B-1----:R-:W-:Y:S01]  /*14c60*/  LOP3.LUT R19, R9, 0x80000000, R19, 0xb8, !PT ;  /* 0x8000000009137812 */ /* 0x002fe200078eb813 */
[----:B------:R-:W-:Y:S01]  /*14c70*/  IMAD.MOV.U32 R18, RZ, RZ, R8 ;  /* 0x000000ffff127224 */ /* 0x000fe200078e0008 */
[----:B------:R-:W-:Y:S01]  /*14c80*/  BSSY.RECONVERGENT B0, `(.L_x_4646) ;  /* 0x0000037000007945 */ /* 0x000fe20003800200 */
[----:B0-----:R-:W-:Y:S02]  /*14c90*/  IMAD.MOV.U32 R10, RZ, RZ, 0x0 ;  /* 0x00000000ff0a7424 */ /* 0x001fe400078e00ff */
        /* <DEDUP_REMOVED lines=53> */
.L_x_4647:
[----:B------:R-:W-:Y:S05]  /*14ff0*/  BSYNC.RECONVERGENT B0 ;  /* 0x0000000000007941 */ /* 0x000fea0003800200 */
.L_x_4646:
        /* <DEDUP_REMOVED lines=70> */
.L_x_4649:
[----:B------:R-:W-:Y:S05]  /*15460*/  BSYNC.RECONVERGENT B1 ;  /* 0x0000000000017941 */ /* 0x000fea0003800200 */
.L_x_4648:
        /* <DEDUP_REMOVED lines=53> */
.L_x_4651:
[----:B------:R-:W-:Y:S05]  /*157c0*/  BSYNC.RECONVERGENT B1 ;  /* 0x0000000000017941 */ /* 0x000fea0003800200 */
.L_x_4650:
[----:B------:R-:W-:Y:S05]  /*157d0*/  BRA `(.L_x_4652) ;  /* 0x0000002000a07947 */ /* 0x000fea0003800000 */
.L_x_4636:
[----:B------:R-:W-:Y:S01]  /*157e0*/  IMAD.MOV.U32 R6, RZ, RZ, 0x652b82fe ;  /* 0x652b82feff067424 */ /* 0x000fe200078e00ff */
[----:B------:R-:W-:Y:S01]  /*157f0*/  UMOV UR4, 0xfefa39ef ;  /* 0xfefa39ef00047882 */ /* 0x000fe20000000000 */
[----:B------:R-:W-:Y:S01]  /*15800*/  IMAD.MOV.U32 R7, RZ, RZ, 0x3ff71547 ;  /* 0x3ff71547ff077424 */ /* 0x000fe200078e00ff */
[----:B------:R-:W-:Y:S01]  /*15810*/  UMOV UR5, 0x3fe62e42 ;  /* 0x3fe62e4200057882 */ /* 0x000fe20000000000 */
[----:B------:R-:W2:Y:S01]  /*15820*/  DADD R8, -RZ, -|R22| ;  /* 0x00000000ff087229 */ /* 0x000ea20000000d16 */
[----:B------:R-:W-:Y:S01]  /*15830*/  BSSY.RECONVERGENT B0, `(.L_x_4653) ;  /* 0x0000076000007945 */ /* 0x000fe20003800200 */
[----:B--2---:R-:W-:-:S15]  /*15840*/  FSETP.GEU.FTZ.AND P0, PT, |R9|, 4.1917929649353027344, PT ;  /* 0x4086232b0900780b */ /* 0x004fde0003f1e200 */
        /* <DEDUP_REMOVED lines=9> */
[----:B01-3--:R-:W0:-:S15]  /*158e0*/  DADD R2, R6, -6.75539944105574400000e+15 ;  /* 0xc338000006027429 */ /* 0x00be1e0000000000 */
        /* <DEDUP_REMOVED lines=14> */
[----:B------:R-:W-:Y:S01]  /*159d0*/  MOV R3, 0x3e928af3 ;  /* 0x3e928af300037802 */ /* 0x000fe20000000f00 */
[----:B------:R-:W-:-:S15]  /*159e0*/  UMOV UR5, 0x3e5ade15 ;  /* 0x3e5ade1500057882 */ /* 0x000fde0000000000 */
        /* <DEDUP_REMOVED lines=76> */
[----:B------:R-:W-:-:S05]  /*15eb0*/  @!P1 SHF.R.S32.HI R5, RZ, 0x1, R0 ;  /* 0x00000001ff059819 */ /* 0x000fca0000011400 */
[----:B------:R-:W-:Y:S02]  /*15ec0*/  @!P1 IMAD.IADD R4, R6, 0x1, -R5 ;  /* 0x0000000106049824 */ /* 0x000fe400078e0a05 */
[----:B------:R-:W-:-:S03]  /*15ed0*/  @!P1 IMAD R3, R5, 0x100000, R3 ;  /* 0x0010000005039824 */ /* 0x000fc600078e0203 */
[----:B------:R-:W-:Y:S02]  /*15ee0*/  @!P1 LEA R5, R4, 0x3ff00000, 0x14 ;  /* 0x3ff0000004059811 */ /* 0x000fe400078ea0ff */
[----:B------:R-:W-:-:S15]  /*15ef0*/  @!P1 MOV R4, RZ ;  /* 0x000000ff00049202 */ /* 0x000fde0000000f00 */
[----:B------:R-:W-:-:S15]  /*15f00*/  NOP ;  /* 0x0000000000007918 */ /* 0x000fde0000000000 */
[----:B------:R-:W-:-:S06]  /*15f10*/  NOP ;  /* 0x0000000000007918 */ /* 0x000fcc0000000000 */
[----:B------:R-:W0:Y:S02]  /*15f20*/  DADD R22, -|R22|, +INF ;  /* 0x7ff0000016167429 */ /* 0x000e240000000300 */
[----:B0-----:R-:W-:Y:S02]  /*15f30*/  FSEL R24, R22, RZ, !P0 ;  /* 0x000000ff16187208 */ /* 0x001fe40004000000 */
[----:B------:R-:W-:-:S15]  /*15f40*/  FSEL R25, R23, RZ, !P0 ;  /* 0x000000ff17197208 */ /* 0x000fde0004000000 */
[----:B------:R-:W-:-:S15]  /*15f50*/  NOP ;  /* 0x0000000000007918 */ /* 0x000fde0000000000 */
[----:B------:R-:W-:-:S15]  /*15f60*/  NOP ;  /* 0x0000000000007918 */ /* 0x000fde0000000000 */
[----:B------:R-:W-:-:S15]  /*15f70*/  NOP ;  /* 0x0000000000007918 */ /* 0x000fde0000000000 */
[----:B------:R0:W1:Y:S02]  /*15f80*/  @!P1 DMUL R24, R2, R4 ;  /* 0x0000000402189228 */ /* 0x0000640000000000 */
.L_x_4654:
[----:B------:R-:W-:Y:S05]  /*15f90*/  BSYNC.RECONVERGENT B0 ;  /* 0x0000000000007941 */ /* 0x000fea0003800200 */
.L_x_4653:
        /* <DEDUP_REMOVED lines=45> */
[----:B------:R-:W-:Y:S02]  /*16270*/  MOV R12, R21 ;  /* 0x00000015000c7202 */ /* 0x000fe40000000f00 */
[----:B------:R-:W-:-:S07]  /*16280*/  MOV R10, 0x162a0 ;  /* 0x000162a0000a7802 */ /* 0x000fce0000000f00 */
[----:B-1----:R-:W-:Y:S05]  /*16290*/  CALL.REL.NOINC `($_ZN2at6native18elementwise_kernelILi128ELi4EZNS0_15gpu_kernel_implIZZZNS0_15tan_kernel_cudaERNS_18TensorIteratorBaseEENKUlvE_clEvENKUlvE_clEvEUlN3c107complexIdEEE_EEvS4_RKT_EUliE_EEviT1_$__internal_trig_reduction_slowpathd) ;  /* 0x000000bc00b47944 */ /* 0x002fea0003c00000 */
.L_x_4656:
[----:B------:R-:W-:Y:S05]  /*162a0*/  BSYNC.RECONVERGENT B3 ;  /* 0x0000000000037941 */ /* 0x000fea0003800200 */
.L_x_4655:
        /* <DEDUP_REMOVED lines=69> */
[----:B------:R-:W-:Y:S01]  /*16700*/  MOV R2, R20 ;  /* 0x0000001400027202 */ /* 0x000fe20000000f00 */
[----:B------:R-:W-:Y:S01]  /*16710*/  IMAD.MOV.U32 R12, RZ, RZ, R21 ;  /* 0x000000ffff0c7224 */ /* 0x000fe200078e0015 */
[----:B------:R-:W-:-:S07]  /*16720*/  MOV R10, 0x16740 ;  /* 0x00016740000a7802 */ /* 0x000fce0000000f00 */
[----:B-1----:R-:W-:Y:S05]  /*16730*/  CALL.REL.NOINC `($_ZN2at6native18elementwise_kernelILi128ELi4EZNS0_15gpu_kernel_implIZZZNS0_15tan_kernel_cudaERNS_18TensorIteratorBaseEENKUlvE_clEvENKUlvE_clEvEUlN3c107complexIdEEE_EEvS4_RKT_EUliE_EEviT1_$__internal_trig_reduction_slowpathd) ;  /* 0x000000b8008c7944 */ /* 0x002fea0003c00000 */
[----:B------:R-:W-:Y:S02]  /*16740*/  IMAD.MOV.U32 R14, RZ, RZ, R0 ;  /* 0x000000ffff0e7224 */ /* 0x000fe400078e0000 */
[----:B------:R-:W-:Y:S02]  /*16750*/  IMAD.MOV.U32 R22, RZ, RZ, R2 ;  /* 0x000000ffff167224 */ /* 0x000fe400078e0002 */
[----:B------:R-:W-:-:S07]  /*16760*/  IMAD.MOV.U32 R23, RZ, RZ, R3 ;  /* 0x000000ffff177224 */ /* 0x000fce00078e0003 */
.L_x_4658:
[----:B------:R-:W-:Y:S05]  /*16770*/  BSYNC.RECONVERGENT B3 ;  /* 0x0000000000037941 */ /* 0x000fea0003800200 */
.L_x_4657:
[----:B------:R-:W0:Y:S01]  /*16780*/  LDCU.64 UR4, c[0x4][0x170] ;  /* 0x01002e00ff0477ac */ /* 0x000e220008000a00 */
[----:B------:R-:W-:-:S05]  /*16790*/  IADD3 R12, PT, PT, R14, 0x1, RZ ;  /* 0x000000010e0c7810 */ /* 0x000fca0007ffe0ff */
        /* <DEDUP_REMOVED lines=72> */
[----:B0-----:R-:W-:-:S04]  /*16c20*/  MOV R3, 0x3ff00000 ;  /* 0x3ff0000000037802 */ /* 0x001fc80000000f00 */
[----:B------:R-:W-:-:S15]  /*16c30*/  LOP3.LUT R19, R3, 0x80000000, R19, 0xb8, !PT ;  /* 0x8000000003137812 */ /* 0x000fde00078eb813 */
[----:B------:R-:W-:-:S15]  /*16c40*/  NOP ;  /* 0x0000000000007918 */ /* 0x000fde0000000000 */
[----:B------:R-:W-:-:S15]  /*16c50*/  NOP ;  /* 0x0000000000007918 */ /* 0x000fde0000000000 */
[----:B------:R-:W-:-:S13]  /*16c60*/  NOP ;  /* 0x0000000000007918 */ /* 0x000fda0000000000 */
[----:B-1----:R-:W0:-:S15]  /*16c70*/  DMUL R26, R26, R24 ;  /* 0x000000181a1a7228 */ /* 0x002e1e0000000000 */
[----:B------:R-:W-:-:S15]  /*16c80*/  NOP ;  /* 0x0000000000007918 */ /* 0x000fde0000000000 */
[----:B------:R-:W-:-:S15]  /*16c90*/  NOP ;  /* 0x0000000000007918 */ /* 0x000fde0000000000 */
[----:B------:R-:W-:-:S15]  /*16ca0*/  NOP ;  /* 0x0000000000007918 */ /* 0x000fde0000000000 */
[----:B------:R-:W-:-:S04]  /*16cb0*/  NOP ;  /* 0x0000000000007918 */ /* 0x000fc80000000000 */
[----:B0-----:R2:W4:Y:S02]  /*16cc0*/  DMUL R4, R26, R24 ;  /* 0x000000181a047228 */ /* 0x0015240000000000 */
[----:B--2-4-:R-:W-:Y:S05]  /*16cd0*/  BRA `(.L_x_4652) ;  /* 0x0000000c00607947 */ /* 0x014fea0003800000 */
.L_x_4635:
[----:B------:R-:W2:Y:S02]  /*16ce0*/  DADD R18, R20, -R20 ;  /* 0x0000000014127229 */ /* 0x000ea40000000814 */
[----:B--2---:R-:W-:Y:S02]  /*16cf0*/  IMAD.MOV.U32 R4, RZ, RZ, R18 ;  /* 0x000000ffff047224 */ /* 0x004fe400078e0012 */
[----:B------:R-:W-:Y:S01]  /*16d00*/  IMAD.MOV.U32 R5, RZ, RZ, R19 ;  /* 0x000000ffff057224 */ /* 0x000fe200078e0013 */
[----:B------:R-:W-:Y:S06]  /*16d10*/  BRA `(.L_x_4652) ;  /* 0x0000000c00507947 */ /* 0x000fec0003800000 */
.L_x_4634:
[----:B------:R-:W-:-:S13]  /*16d20*/  LOP3.LUT P0, RZ, R18, 0xfffff, R19, 0xf8, !PT ;  /* 0x000fffff12ff7812 */ /* 0x000fda000780f813 */
[----:B--2---:R-:W-:-:S15]  /*16d30*/  @P0 DSETP.NEU.AND P1, PT, R20, RZ, PT ;  /* 0x000000ff1400022a */ /* 0x004fde0003f2d000 */
        /* <DEDUP_REMOVED lines=60> */
.L_x_4662:
[----:B------:R-:W-:Y:S05]  /*17100*/  BSYNC.RECONVERGENT B4 ;  /* 0x0000000000047941 */ /* 0x000fea0003800200 */
.L_x_4661:
[----:B------:R-:W0:Y:S01]  /*17110*/  LDCU.64 UR4, c[0x4][0x170] ;  /* 0x01002e00ff0477ac */ /* 0x000e220008000a00 */
[----:B------:R-:W-:-:S04]  /*17120*/  SHF.L.U32 R4, R0, 0x6, RZ ;  /* 0x0000000600047819 */ /* 0x000fc800000006ff */
        /* <DEDUP_REMOVED lines=68> */
[----:B------:R-:W-:Y:S02]  /*17570*/  MOV R12, R21 ;  /* 0x00000015000c7202 */ /* 0x000fe40000000f00 */
[----:B------:R-:W-:-:S07]  /*17580*/  MOV R10, 0x175a0 ;  /* 0x000175a0000a7802 */ /* 0x000fce0000000f00 */
[----:B------:R-:W-:Y:S05]  /*17590*/  CALL.REL.NOINC `($_ZN2at6native18elementwise_kernelILi128ELi4EZNS0_15gpu_kernel_implIZZZNS0_15tan_kernel_cudaERNS_18TensorIteratorBaseEENKUlvE_clEvENKUlvE_clEvEUlN3c107complexIdEEE_EEvS4_RKT_EUliE_EEviT1_$__internal_trig_reduction_slowpathd) ;  /* 0x000000a800f47944 */ /* 0x000fea0003c00000 */
[----:B------:R-:W-:Y:S02]  /*175a0*/  IMAD.MOV.U32 R14, RZ, RZ, R0 ;  /* 0x000000ffff0e7224 */ /* 0x000fe400078e0000 */
[----:B------:R-:W-:Y:S02]  /*175b0*/  IMAD.MOV.U32 R22, RZ, RZ, R2 ;  /* 0x000000ffff167224 */ /* 0x000fe400078e0002 */
[----:B------:R-:W-:-:S07]  /*175c0*/  IMAD.MOV.U32 R23, RZ, RZ, R3 ;  /* 0x000000ffff177224 */ /* 0x000fce00078e0003 */
.L_x_4664:
[----:B------:R-:W-:Y:S05]  /*175d0*/  BSYNC.RECONVERGENT B4 ;  /* 0x0000000000047941 */ /* 0x000fea0003800200 */
.L_x_4663:
[----:B------:R-:W0:Y:S01]  /*175e0*/  LDCU.64 UR4, c[0x4][0x170] ;  /* 0x01002e00ff0477ac */ /* 0x000e220008000a00 */
[----:B------:R-:W-:-:S05]  /*175f0*/  VIADD R12, R14, 0x1 ;  /* 0x000000010e0c7836 */ /* 0x000fca0000000000 */
        /* <DEDUP_REMOVED lines=11> */
[----:B------:R-:W-:-:S04]  /*176b0*/  ISETP.NE.U32.AND P0, PT, R14, 0x1, PT ;  /* 0x000000010e00780c */ /* 0x000fc80003f05070 */
[----:B------:R-:W-:Y:S02]  /*176c0*/  FSEL R6, R6, -8.06006814911005101289e+34, P0 ;  /* 0xf9785eba06067808 */ /* 0x000fe40000000000 */
[----:B------:R-:W-:-:S15]  /*176d0*/  FSEL R7, -R0, 0.11223486810922622681, P0 ;  /* 0x3de5db6500077808 */ /* 0x000fde0000000100 */
        /* <DEDUP_REMOVED lines=52> */
.L_x_4660:
[----:B------:R-:W-:Y:S05]  /*17a20*/  BSYNC.RECONVERGENT B3 ;  /* 0x0000000000037941 */ /* 0x000fea0003800200 */
.L_x_4659:
[----:B-1----:R-:W-:Y:S01]  /*17a30*/  LOP3.LUT R5, RZ, 0x80000000, R21, 0xb8, !PT ;  /* 0x80000000ff057812 */ /* 0x002fe200078eb815 */
[----:B------:R-:W-:Y:S01]  /*17a40*/  IMAD.MOV.U32 R19, RZ, RZ, R25 ;  /* 0x000000ffff137224 */ /* 0x000fe200078e0019 */
[----:B------:R-:W-:-:S07]  /*17a50*/  MOV R4, RZ ;  /* 0x000000ff00047202 */ /* 0x000fce0000000f00 */
.L_x_4652:
[----:B------:R-:W-:Y:S05]  /*17a60*/  BSYNC.RECONVERGENT B2 ;  /* 0x0000000000027941 */ /* 0x000fea0003800200 */
.L_x_4633:
        /* <DEDUP_REMOVED lines=17> */
.L_x_4668:
[----:B------:R-:W0:Y:S02]  /*17b80*/  F2I.S64.F64.TRUNC R4, R4 ;  /* 0x0000000400047311 */ /* 0x000e24000030d900 */
[----:B0-----:R-:W-:-:S05]  /*17b90*/  IMAD.MOV.U32 R7, RZ, RZ, R4 ;  /* 0x000000ffff077224 */ /* 0x001fca00078e0004 */
[----:B------:R0:W-:Y:S01]  /*17ba0*/  STG.E.U8 desc[UR36][R2.64], R7 ;  /* 0x0000000702007986 */ /* 0x0001e2000c101124 */
[----:B------:R-:W-:Y:S05]  /*17bb0*/  BRA `(.L_x_4670) ;  /* 0x0000001000e47947 */ /* 0x000fea0003800000 */
.L_x_4667:
        /* <DEDUP_REMOVED lines=9> */
.L_x_4672:
[----:B------:R-:W0:Y:S02]  /*17c50*/  F2I.F64.TRUNC R5, R4 ;  /* 0x0000000400057311 */ /* 0x000e24000030d100 */
[----:B0-----:R0:W-:Y:S01]  /*17c60*/  STG.E desc[UR36][R2.64], R5 ;  /* 0x0000000502007986 */ /* 0x0011e2000c101924 */
[----:B------:R-:W-:Y:S05]  /*17c70*/  BRA `(.L_x_4670) ;  /* 0x0000001000b47947 */ /* 0x000fea0003800000 */
.L_x_4671:
[----:B------:R-:W0:Y:S02]  /*17c80*/  F2I.F64.TRUNC R5, R4 ;  /* 0x0000000400057311 */ /* 0x000e24000030d100 */
[----:B0-----:R0:W-:Y:S01]  /*17c90*/  STG.E.U16 desc[UR36][R2.64], R5 ;  /* 0x0000000502007986 */ /* 0x0011e2000c101524 */
[----:B------:R-:W-:Y:S05]  /*17ca0*/  BRA `(.L_x_4670) ;  /* 0x0000001000a87947 */ /* 0x000fea0003800000 */
.L_x_4666:
        /* <DEDUP_REMOVED lines=17> */
.L_x_4674:
        /* <DEDUP_REMOVED lines=12> */
.L_x_4673:
        /* <DEDUP_REMOVED lines=28> */
.L_x_4676:
        /* <DEDUP_REMOVED lines=23> */
.L_x_4675:
[----:B------:R4:W-:Y:S01]  /*181b0*/  STG.E.64 desc[UR36][R2.64], R4 ;  /* 0x0000000402007986 */ /* 0x0009e2000c101b24 */
[----:B------:R-:W-:Y:S05]  /*181c0*/  BRA `(.L_x_4670) ;  /* 0x0000000c00607947 */ /* 0x000fea0003800000 */
.L_x_4665:
        /* <DEDUP_REMOVED lines=13> */
.L_x_4680:
        /* <DEDUP_REMOVED lines=26> */
.L_x_4683:
[----:B------:R-:W-:-:S04]  /*18440*/  SHF.R.U32.HI R5, RZ, 0x18, R7 ;  /* 0x00000018ff057819 */ /* 0x000fc80000011607 */
[----:B------:R-:W-:-:S07]  /*18450*/  LOP3.LUT R0, R0, 0x80, R5, 0xf8, !PT ;  /* 0x0000008000007812 */ /* 0x000fce00078ef805 */
.L_x_4682:
[----:B------:R-:W-:Y:S05]  /*18460*/  BSYNC.RECONVERGENT B0 ;  /* 0x0000000000007941 */ /* 0x000fea0003800200 */
.L_x_4681:
[----:B------:R0:W-:Y:S01]  /*18470*/  STG.E.U8 desc[UR36][R2.64], R0 ;  /* 0x0000000002007986 */ /* 0x0001e2000c101124 */
[----:B------:R-:W-:Y:S05]  /*18480*/  BRA `(.L_x_4670) ;  /* 0x0000000800b07947 */ /* 0x000fea0003800000 */
.L_x_4679:
        /* <DEDUP_REMOVED lines=26> */
.L_x_4686:
[----:B------:R-:W-:-:S04]  /*18630*/  SHF.R.U32.HI R5, RZ, 0x18, R7 ;  /* 0x00000018ff057819 */ /* 0x000fc80000011607 */
[----:B------:R-:W-:-:S07]  /*18640*/  LOP3.LUT R0, R0, 0x80, R5, 0xf8, !PT ;  /* 0x0000008000007812 */ /* 0x000fce00078ef805 */
.L_x_4685:
[----:B------:R-:W-:Y:S05]  /*18650*/  BSYNC.RECONVERGENT B0 ;  /* 0x0000000000007941 */ /* 0x000fea0003800200 */
.L_x_4684:
[----:B------:R0:W-:Y:S01]  /*18660*/  STG.E.U8 desc[UR36][R2.64], R0 ;  /* 0x0000000002007986 */ /* 0x0001e2000c101124 */
[----:B------:R-:W-:Y:S05]  /*18670*/  BRA `(.L_x_4670) ;  /* 0x0000000800347947 */ /* 0x000fea0003800000 */
.L_x_4678:
        /* <DEDUP_REMOVED lines=30> */
.L_x_4688:
[----:B------:R-:W0:Y:S02]  /*18860*/  F2I.U64.F64.TRUNC R4, R4 ;  /* 0x0000000400047311 */ /* 0x000e24000030d800 */
[----:B0-----:R0:W-:Y:S01]  /*18870*/  STG.E.64 desc[UR36][R2.64], R4 ;  /* 0x0000000402007986 */ /* 0x0011e2000c101b24 */
[----:B------:R-:W-:Y:S05]  /*18880*/  BRA `(.L_x_4670) ;  /* 0x0000000400b07947 */ /* 0x000fea0003800000 */
.L_x_4687:
[----:B------:R-:W0:Y:S02]  /*18890*/  F2I.U32.F64.TRUNC R5, R4 ;  /* 0x0000000400057311 */ /* 0x000e24000030d000 */
[----:B0-----:R0:W-:Y:S01]  /*188a0*/  STG.E desc[UR36][R2.64], R5 ;  /* 0x0000000502007986 */ /* 0x0011e2000c101924 */
[----:B------:R-:W-:Y:S05]  /*188b0*/  BRA `(.L_x_4670) ;  /* 0x0000000400a47947 */ /* 0x000fea0003800000 */
.L_x_4677:
        /* <DEDUP_REMOVED lines=15> */
.L_x_4690:
[----:B------:R-:W0:Y:S02]  /*189b0*/  DADD R6, -RZ, -R18 ;  /* 0x00000000ff067229 */ /* 0x000e240000000912 */
[----:B0-----:R0:W-:Y:S01]  /*189c0*/  STG.E.128 desc[UR36][R2.64], R4 ;  /* 0x0000000402007986 */ /* 0x0011e2000c101d24 */
[----:B------:R-:W-:Y:S05]  /*189d0*/  BRA `(.L_x_4670) ;  /* 0x00000004005c7947 */ /* 0x000fea0003800000 */
.L_x_4689:
[----:B------:R-:W-:-:S09]  /*189e0*/  UISETP.NE.AND UP0, UPT, UR4, 0xf, UPT ;  /* 0x0000000f0400788c */ /* 0x000fd2000bf05270 */
[----:B------:R-:W-:Y:S05]  /*189f0*/  BRA.U !UP0, `(.L_x_4691) ;  /* 0x0000000508287547 */ /* 0x000fea000b800000 */
[----:B------:R-:W-:-:S09]  /*18a00*/  UISETP.NE.AND UP0, UPT, UR4, 0x17, UPT ;  /* 0x000000170400788c */ /* 0x000fd2000bf05270 */
[----:B------:R-:W-:Y:S05]  /*18a10*/  BRA.U !UP0, `(.L_x_4692) ;  /* 0x0000000108b07547 */ /* 0x000fea000b800000 */
[----:B------:R-:W-:-:S09]  /*18a20*/  UISETP.NE.AND UP0, UPT, UR4, 0x18, UPT ;  /* 0x000000180400788c */ /* 0x000fd2000bf05270 */
[----:B------:R-:W-:Y:S05]  /*18a30*/  BRA.U !UP0, `(.L_x_4693) ;  /* 0x0000000108447547 */ /* 0x000fea000b800000 */
.L_x_4669:
        /* <DEDUP_REMOVED lines=16> */
.L_x_4694:
[----:B------:R-:W-:Y:S05]  /*18b40*/  BRA `(.L_x_4670) ;  /* 0x0000000400007947 */ /* 0x000fea0003800000 */
.L_x_4693:
        /* <DEDUP_REMOVED lines=21> */
.L_x_4696:
[----:B------:R-:W-:Y:S05]  /*18ca0*/  BSYNC.RECONVERGENT B0 ;  /* 0x0000000000007941 */ /* 0x000fea0003800200 */
.L_x_4695:
[----:B------:R-:W-:-:S05]  /*18cb0*/  LOP3.LUT R7, R0, 0x80, R7, 0xf8, !PT ;  /* 0x0000008000077812 */ /* 0x000fca00078ef807 */
[----:B------:R0:W-:Y:S01]  /*18cc0*/  STG.E.U8 desc[UR36][R2.64], R7 ;  /* 0x0000000702007986 */ /* 0x0001e2000c101124 */
[----:B------:R-:W-:Y:S05]  /*18cd0*/  BRA `(.L_x_4670) ;  /* 0x00000000009c7947 */ /* 0x000fea0003800000 */
.L_x_4692:
        /* <DEDUP_REMOVED lines=20> */
.L_x_4698:
[----:B------:R-:W-:Y:S01]  /*18e20*/  IMAD.MOV.U32 R0, RZ, RZ, 0x7f ;  /* 0x0000007fff007424 */ /* 0x000fe200078e00ff */
[----:B------:R-:W-:-:S04]  /*18e30*/  ISETP.GT.U32.AND P0, PT, R6, 0x7f800000, PT ;  /* 0x7f8000000600780c */ /* 0x000fc80003f04070 */
[----:B------:R-:W-:-:S09]  /*18e40*/  SEL R0, R0, 0x7c, P0 ;  /* 0x0000007c00007807 */ /* 0x000fd20000000000 */
.L_x_4699:
[----:B------:R-:W-:Y:S05]  /*18e50*/  BSYNC.RECONVERGENT B0 ;  /* 0x0000000000007941 */ /* 0x000fea0003800200 */
.L_x_4697:
[----:B------:R-:W-:-:S04]  /*18e60*/  SHF.R.U32.HI R5, RZ, 0x18, R7 ;  /* 0x00000018ff057819 */ /* 0x000fc80000011607 */
[----:B------:R-:W-:-:S05]  /*18e70*/  LOP3.LUT R5, R0, 0x80, R5, 0xf8, !PT ;  /* 0x0000008000057812 */ /* 0x000fca00078ef805 */
[----:B------:R0:W-:Y:S01]  /*18e80*/  STG.E.U8 desc[UR36][R2.64], R5 ;  /* 0x0000000502007986 */ /* 0x0001e2000c101124 */
[----:B------:R-:W-:Y:S05]  /*18e90*/  BRA `(.L_x_4670) ;  /* 0x00000000002c7947 */ /* 0x000fea0003800000 */
.L_x_4691:
        /* <DEDUP_REMOVED lines=11> */
.L_x_4670:
[----:B------:R-:W-:-:S07]  /*18f50*/  VIADD R17, R17, 0x80 ;  /* 0x0000008011117836 */ /* 0x000fce0000000000 */
.L_x_4603:
[----:B------:R-:W-:Y:S05]  /*18f60*/  BSYNC.RECONVERGENT B6 ;  /* 0x0000000000067941 */ /* 0x000fea0003800200 */
.L_x_4602:
[----:B------:R-:W5:Y:S02]  /*18f70*/  LDCU UR4, c[0x0][0x380] ;  /* 0x00007000ff0477ac */ /* 0x000f640008000800 */
[----:B-----5:R-:W-:-:S13]  /*18f80*/  ISETP.GE.AND P0, PT, R17, UR4, PT ;  /* 0x0000000411007c0c */ /* 0x020fda000bf06270 */
[----:B------:R-:W-:Y:S05]  /*18f90*/  @P0 EXIT ;  /* 0x000000000000094d */ /* 0x000fea0003800000 */
[----:B------:R-:W5:Y:S01]  /*18fa0*/  LDCU UR4, c[0x0][0x388] ;  /* 0x00007100ff0477ac */ /* 0x000f620008000800 */
[----:B0--3--:R-:W-:Y:S02]  /*18fb0*/  IMAD.MOV.U32 R0, RZ, RZ, RZ ;  /* 0x000000ffff007224 */ /* 0x009fe400078e00ff */
[----:B------:R-:W-:Y:S01]  /*18fc0*/  IMAD.MOV.U32 R22, RZ, RZ, RZ ;  /* 0x000000ffff167224 */ /* 0x000fe200078e00ff */
[----:B-----5:R-:W-:-:S09]  /*18fd0*/  UISETP.NE.AND UP0, UPT, UR4, URZ, UPT ;  /* 0x000000ff0400728c */ /* 0x020fd2000bf05270 */
[----:B------:R-:W-:Y:S05]  /*18fe0*/  BRA.U !UP0, `(.L_x_4700) ;  /* 0x0000001108a87547 */ /* 0x000fea000b800000 */
[----:B------:R-:W1:Y:S01]  /*18ff0*/  LDCU.64 UR4, c[0x0][0x390] ;  /* 0x00007200ff0477ac */ /* 0x000e620008000a00 */
[----:B------:R-:W-:Y:S01]  /*19000*/  MOV R16, RZ ;  /* 0x000000ff00107202 */ /* 0x000fe20000000f00 */
[----:B------:R-:W0:Y:S01]  /*19010*/  LDCU UR6, c[0x0][0x38c] ;  /* 0x00007180ff0677ac */ /* 0x000e220008000800 */
[----:B------:R-:W3:Y:S01]  /*19020*/  LDCU.64 UR8, c[0x0][0x4b8] ;  /* 0x00009700ff0877ac */ /* 0x000ee20008000a00 */
[----:B------:R-:W-:Y:S02]  /*19030*/  UISETP.NE.AND UP0, UPT, UR40, URZ, UPT ;  /* 0x000000ff2800728c */ /* 0x000fe4000bf05270 */
        /* <DEDUP_REMOVED lines=293> */
.L_x_4700:
[----:B------:R-:W1:Y:S01]  /*1a290*/  LDCU.128 UR8, c[0x0][0x580] ;  /* 0x0000b000ff0877ac */ /* 0x000e620008000c00 */
[----:B------:R-:W-:Y:S01]  /*1a2a0*/  BSSY.RECONVERGENT B6, `(.L_x_4701) ;  /* 0x000010e000067945 */ /* 0x000fe20003800200 */
[----:B------:R-:W-:-:S04]  /*1a2b0*/  UPRMT UR4, UR41, 0x9910, URZ ;  /* 0x0000991029047896 */ /* 0x000fc800080000ff */
[----:B------:R-:W-:Y:S01]  /*1a2c0*/  UISETP.GT.AND UP0, UPT, UR4, 0x9, UPT ;  /* 0x000000090400788c */ /* 0x000fe2000bf04270 */
[----:B-12-4-:R-:W-:Y:S02]  /*1a2d0*/  IADD3 R2, P1, PT, R0, UR10, RZ ;  /* 0x0000000a00027c10 */ /* 0x016fe4000ff3e0ff */
[----:B------:R-:W-:-:S03]  /*1a2e0*/  IADD3 R22, P0, PT, R22, UR8, RZ ;  /* 0x0000000816167c10 */ /* 0x000fc6000ff1e0ff */
        /* <DEDUP_REMOVED lines=13> */
[----:B--2---:R1:W2:Y:S02]  /*1a3c0*/  I2F.F64.S16 R16, R2 ;  /* 0x0000000200107312 */ /* 0x0042a40000101c00 */
[----:B-12---:R-:W-:Y:S05]  /*1a3d0*/  BRA `(.L_x_4707) ;  /* 0x0000000c00e87947 */ /* 0x006fea0003800000 */
.L_x_4705:
[----:B------:R-:W2:Y:S01]  /*1a3e0*/  LDG.E.U8 R2, desc[UR36][R2.64] ;  /* 0x0000002402027981 */ /* 0x000ea2000c1e1100 */
[----:B------:R-:W-:Y:S01]  /*1a3f0*/  CS2R R18, SRZ ;  /* 0x0000000000127805 */ /* 0x000fe2000001ff00 */
[----:B--2---:R1:W2:Y:S02]  /*1a400*/  I2F.F64.U16 R16, R2 ;  /* 0x0000000200107312 */ /* 0x0042a40000101800 */
[----:B-12---:R-:W-:Y:S05]  /*1a410*/  BRA `(.L_x_4707) ;  /* 0x0000000c00d87947 */ /* 0x006fea0003800000 */
.L_x_4704:
        /* <DEDUP_REMOVED lines=8> */
[----:B--2---:R-:W1:Y:S02]  /*1a4a0*/  I2F.F64.S64 R16, R16 ;  /* 0x0000001000107312 */ /* 0x004e640000301c00 */
[----:B-1----:R-:W-:Y:S05]  /*1a4b0*/  BRA `(.L_x_4707) ;  /* 0x0000000c00b07947 */ /* 0x002fea0003800000 */
.L_x_4709:
[----:B------:R-:W2:Y:S01]  /*1a4c0*/  LDG.E R2, desc[UR36][R2.64] ;  /* 0x0000002402027981 */ /* 0x000ea2000c1e1900 */
[----:B------:R-:W-:Y:S01]  /*1a4d0*/  CS2R R18, SRZ ;  /* 0x0000000000127805 */ /* 0x000fe2000001ff00 */
[----:B--2---:R1:W2:Y:S02]  /*1a4e0*/  I2F.F64 R16, R2 ;  /* 0x0000000200107312 */ /* 0x0042a40000201c00 */
[----:B-12---:R-:W-:Y:S05]  /*1a4f0*/  BRA `(.L_x_4707) ;  /* 0x0000000c00a07947 */ /* 0x006fea0003800000 */
.L_x_4708:
[----:B------:R-:W2:Y:S01]  /*1a500*/  LDG.E.U16 R2, desc[UR36][R2.64] ;  /* 0x0000002402027981 */ /* 0x000ea2000c1e1500 */
[----:B------:R-:W-:Y:S01]  /*1a510*/  CS2R R18, SRZ ;  /* 0x0000000000127805 */ /* 0x000fe2000001ff00 */
[----:B--2---:R1:W2:Y:S02]  /*1a520*/  I2F.F64.S16 R16, R2 ;  /* 0x0000000200107312 */ /* 0x0042a40000101c00 */
[----:B-12---:R-:W-:Y:S05]  /*1a530*/  BRA `(.L_x_4707) ;  /* 0x0000000c00907947 */ /* 0x006fea0003800000 */
.L_x_4703:
        /* <DEDUP_REMOVED lines=11> */
.L_x_4711:
[----:B------:R-:W2:Y:S01]  /*1a5f0*/  LDG.E.U16 R0, desc[UR36][R2.64] ;  /* 0x0000002402007981 */ /* 0x000ea2000c1e1500 */
[----:B------:R-:W-:Y:S01]  /*1a600*/  CS2R R18, SRZ ;  /* 0x0000000000127805 */ /* 0x000fe2000001ff00 */
[----:B--2---:R-:W-:-:S05]  /*1a610*/  HADD2.F32 R0, -RZ, R0.H0_H0 ;  /* 0x20000000ff007230 */ /* 0x004fca0000004100 */
[----:B------:R-:W-:-:S04]  /*1a620*/  FMUL.FTZ R0, R0, 1 ;  /* 0x3f80000000007820 */ /* 0x000fc80000410000 */
[----:B------:R0:W1:Y:S02]  /*1a630*/  F2F.F64.F32 R16, R0 ;  /* 0x0000000000107310 */ /* 0x0000640000201800 */
[----:B01----:R-:W-:Y:S05]  /*1a640*/  BRA `(.L_x_4707) ;  /* 0x0000000c004c7947 */ /* 0x003fea0003800000 */
.L_x_4710:
        /* <DEDUP_REMOVED lines=16> */
.L_x_4713:
        /* <DEDUP_REMOVED lines=12> */
.L_x_4712:
[----:B------:R0:W5:Y:S01]  /*1a810*/  LDG.E.64 R16, desc[UR36][R2.64] ;  /* 0x0000002402107981 */ /* 0x000162000c1e1b00 */
[----:B------:R-:W-:Y:S01]  /*1a820*/  CS2R R18, SRZ ;  /* 0x0000000000127805 */ /* 0x000fe2000001ff00 */
[----:B------:R-:W-:Y:S06]  /*1a830*/  BRA `(.L_x_4707) ;  /* 0x0000000800d07947 */ /* 0x000fec0003800000 */
.L_x_4702:
        /* <DEDUP_REMOVED lines=14> */
.L_x_4716:
[----:B------:R3:W5:Y:S01]  /*1a920*/  LDG.E.128 R16, desc[UR36][R2.64] ;  /* 0x0000002402107981 */ /* 0x000762000c1e1d00 */
[----:B------:R-:W-:Y:S05]  /*1a930*/  BRA `(.L_x_4707) ;  /* 0x0000000800907947 */ /* 0x000fea0003800000 */
.L_x_4715:
        /* <DEDUP_REMOVED lines=28> */
.L_x_4718:
[----:B------:R-:W2:Y:S01]  /*1ab00*/  LDG.E.U8 R2, desc[UR36][R2.64] ;  /* 0x0000002402027981 */ /* 0x000ea2000c1e1100 */
[----:B------:R-:W-:Y:S02]  /*1ab10*/  CS2R R18, SRZ ;  /* 0x0000000000127805 */ /* 0x000fe4000001ff00 */
        /* <DEDUP_REMOVED lines=13> */
.L_x_4717:
[----:B------:R-:W2:Y:S01]  /*1abf0*/  LDG.E.U16 R0, desc[UR36][R2.64] ;  /* 0x0000002402007981 */ /* 0x000ea2000c1e1500 */
[----:B------:R-:W-:Y:S01]  /*1ac00*/  CS2R R18, SRZ ;  /* 0x0000000000127805 */ /* 0x000fe2000001ff00 */
[----:B--2---:R-:W-:-:S04]  /*1ac10*/  IMAD.U32 R0, R0, 0x10000, RZ ;  /* 0x0001000000007824 */ /* 0x004fc800078e00ff */
[----:B------:R-:W-:-:S04]  /*1ac20*/  FMUL.FTZ R0, R0, 1 ;  /* 0x3f80000000007820 */ /* 0x000fc80000410000 */
[----:B------:R3:W4:Y:S02]  /*1ac30*/  F2F.F64.F32 R16, R0 ;  /* 0x0000000000107310 */ /* 0x0007240000201800 */
[----:B---34-:R-:W-:Y:S05]  /*1ac40*/  BRA `(.L_x_4707) ;  /* 0x0000000400cc7947 */ /* 0x018fea0003800000 */
.L_x_4714:
        /* <DEDUP_REMOVED lines=12> */
.L_x_4721:
        /* <DEDUP_REMOVED lines=22> */
.L_x_4723:
[----:B------:R-:W-:Y:S05]  /*1ae70*/  BSYNC.RECONVERGENT B0 ;  /* 0x0000000000007941 */ /* 0x000fea0003800200 */
.L_x_4722:
[----:B------:R-:W-:Y:S01]  /*1ae80*/  IMAD.SHL.U32 R0, R0, 0x100000, RZ ;  /* 0x0010000000007824 */ /* 0x000fe200078e00ff */
[----:B------:R-:W-:-:S04]  /*1ae90*/  LEA R2, R2, 0x3b800000, 0x17 ;  /* 0x3b80000002027811 */ /* 0x000fc800078eb8ff */
[----:B------:R-:W-:-:S05]  /*1aea0*/  LOP3.LUT R0, R2, R0, R7, 0xfe, !PT ;  /* 0x0000000002007212 */ /* 0x000fca00078efe07 */
[----:B------:R-:W-:-:S04]  /*1aeb0*/  FMUL.FTZ R0, R0, 1 ;  /* 0x3f80000000007820 */ /* 0x000fc80000410000 */
[----:B------:R3:W4:Y:S02]  /*1aec0*/  F2F.F64.F32 R16, R0 ;  /* 0x0000000000107310 */ /* 0x0007240000201800 */
[----:B---34-:R-:W-:Y:S05]  /*1aed0*/  BRA `(.L_x_4707) ;  /* 0x0000000400287947 */ /* 0x018fea0003800000 */
.L_x_4720:
        /* <DEDUP_REMOVED lines=22> */
.L_x_4725:
[----:B------:R-:W-:Y:S05]  /*1b040*/  BSYNC.RECONVERGENT B0 ;  /* 0x0000000000007941 */ /* 0x000fea0003800200 */
.L_x_4724:
[----:B------:R-:W-:Y:S01]  /*1b050*/  IMAD.SHL.U32 R0, R0, 0x200000, RZ ;  /* 0x0020000000007824 */ /* 0x000fe200078e00ff */
[----:B------:R-:W-:-:S04]  /*1b060*/  LEA R2, R2, 0x37800000, 0x17 ;  /* 0x3780000002027811 */ /* 0x000fc800078eb8ff */
[----:B------:R-:W-:-:S05]  /*1b070*/  LOP3.LUT R0, R2, R0, R7, 0xfe, !PT ;  /* 0x0000000002007212 */ /* 0x000fca00078efe07 */
[----:B------:R-:W-:-:S04]  /*1b080*/  FMUL.FTZ R0, R0, 1 ;  /* 0x3f80000000007820 */ /* 0x000fc80000410000 */
[----:B------:R3:W4:Y:S02]  /*1b090*/  F2F.F64.F32 R16, R0 ;  /* 0x0000000000107310 */ /* 0x0007240000201800 */
[----:B---34-:R-:W-:Y:S05]  /*1b0a0*/  BRA `(.L_x_4707) ;  /* 0x0000000000b47947 */ /* 0x018fea0003800000 */
.L_x_4719:
        /* <DEDUP_REMOVED lines=19> */
.L_x_4706:
        /* <DEDUP_REMOVED lines=16> */
.L_x_4728:
[----:B------:R-:W-:Y:S02]  /*1b2e0*/  CS2R R16, SRZ ;  /* 0x0000000000107805 */ /* 0x000fe4000001ff00 */
[----:B------:R-:W-:Y:S01]  /*1b2f0*/  CS2R R18, SRZ ;  /* 0x0000000000127805 */ /* 0x000fe2000001ff00 */
[----:B------:R-:W-:Y:S06]  /*1b300*/  BRA `(.L_x_4707) ;  /* 0x00000000001c7947 */ /* 0x000fec0003800000 */
.L_x_4727:
[----:B------:R-:W2:Y:S01]  /*1b310*/  LDG.E.64 R16, desc[UR36][R2.64] ;  /* 0x0000002402107981 */ /* 0x000ea2000c1e1b00 */
[----:B------:R-:W-:Y:S01]  /*1b320*/  CS2R R18, SRZ ;  /* 0x0000000000127805 */ /* 0x000fe2000001ff00 */
[----:B--2---:R-:W3:Y:S02]  /*1b330*/  I2F.F64.U64 R16, R16 ;  /* 0x0000001000107312 */ /* 0x004ee40000301800 */
[----:B---3--:R-:W-:Y:S05]  /*1b340*/  BRA `(.L_x_4707) ;  /* 0x00000000000c7947 */ /* 0x008fea0003800000 */
.L_x_4726:
[----:B------:R-:W2:Y:S01]  /*1b350*/  LDG.E R2, desc[UR36][R2.64] ;  /* 0x0000002402027981 */ /* 0x000ea2000c1e1900 */
[----:B------:R-:W-:Y:S01]  /*1b360*/  CS2R R18, SRZ ;  /* 0x0000000000127805 */ /* 0x000fe2000001ff00 */
[----:B--2---:R1:W2:Y:S06]  /*1b370*/  I2F.F64.U32 R16, R2 ;  /* 0x0000000200107312 */ /* 0x0042ac0000201800 */
.L_x_4707:
[----:B------:R-:W-:Y:S05]  /*1b380*/  BSYNC.RECONVERGENT B6 ;  /* 0x0000000000067941 */ /* 0x000fea0003800200 */
.L_x_4701:
        /* <DEDUP_REMOVED lines=54> */
[----:B------:R-:W-:Y:S01]  /*1b6f0*/  IMAD.MOV.U32 R4, RZ, RZ, R2 ;  /* 0x000000ffff047224 */ /* 0x000fe200078e0002 */
[----:B------:R-:W-:-:S07]  /*1b700*/  MOV R5, R3 ;  /* 0x0000000300057202 */ /* 0x000fce0000000f00 */
.L_x_4734:
[----:B------:R-:W-:Y:S05]  /*1b710*/  BSYNC.RECONVERGENT B3 ;  /* 0x0000000000037941 */ /* 0x000fea0003800200 */
.L_x_4733:
        /* <DEDUP_REMOVED lines=154> */
.L_x_4736:
[----:B------:R-:W-:Y:S05]  /*1c0c0*/  BSYNC.RECONVERGENT B0 ;  /* 0x0000000000007941 */ /* 0x000fea0003800200 */
.L_x_4735:
[----:B------:R-:W-:Y:S01]  /*1c0d0*/  BSSY.RECONVERGENT B1, `(.L_x_4737) ;  /* 0x0000106000017945 */ /* 0x000fe20003800200 */
[----:B-1----:R1:W2:Y:S01]  /*1c0e0*/  DFMA R4, R6, R6, 1 ;  /* 0x3ff000000604742b */ /* 0x0022a20000000006 */
[----:B0-----:R-:W-:Y:S01]  /*1c0f0*/  IMAD.MOV.U32 R8, RZ, RZ, R20 ;  /* 0x000000ffff087224 */ /* 0x001fe200078e0014 */
[----:B------:R-:W-:Y:S01]  /*1c100*/  MOV R9, R19 ;  /* 0x0000001300097202 */ /* 0x000fe20000000f00 */
[----:B-12---:R-:W-:Y:S06]  /*1c110*/  @!P1 BRA `(.L_x_4738) ;  /* 0x0000000c00289947 */ /* 0x006fec0003800000 */
[----:B------:R-:W-:Y:S01]  /*1c120*/  IMAD.MOV.U32 R2, RZ, RZ, 0x652b82fe ;  /* 0x652b82feff027424 */ /* 0x000fe200078e00ff */
[----:B------:R-:W-:Y:S01]  /*1c130*/  UMOV UR4, 0xfefa39ef ;  /* 0xfefa39ef00047882 */ /* 0x000fe20000000000 */
[----:B------:R-:W-:Y:S01]  /*1c140*/  IMAD.MOV.U32 R3, RZ, RZ, 0x3ff71547 ;  /* 0x3ff71547ff037424 */ /* 0x000fe200078e00ff */
[----:B------:R-:W-:Y:S01]  /*1c150*/  UMOV UR5, 0x3fe62e42 ;  /* 0x3fe62e4200057882 */ /* 0x000fe20000000000 */
[----:B------:R-:W-:Y:S01]  /*1c160*/  IMAD.SHL.U32 R0, R19, 0x2, RZ ;  /* 0x0000000213007824 */ /* 0x000fe200078e00ff */
[----:B------:R-:W-:Y:S01]  /*1c170*/  MOV R15, 0x3e5af86d ;  /* 0x3e5af86d000f7802 */ /* 0x000fe20000000f00 */
[----:B------:R-:W-:Y:S01]  /*1c180*/  IMAD.MOV.U32 R14, RZ, RZ, -0x7142ec33 ;  /* 0x8ebd13cdff0e7424 */ /* 0x000fe200078e00ff */
[----:B------:R-:W-:Y:S01]  /*1c190*/  BSSY.RECONVERGENT B3, `(.L_x_4739) ;  /* 0x00000b7000037945 */ /* 0x000fe20003800200 */
[----:B------:R-:W0:Y:S01]  /*1c1a0*/  DFMA R2, R8, R2, 6.75539944105574400000e+15 ;  /* 0x433800000802742b */ /* 0x000e220000000002 */
[C---:B------:R-:W-:Y:S01]  /*1c1b0*/  ISETP.GE.U32.AND P0, PT, R0.reuse, 0x7fb3e647, PT ;  /* 0x7fb3e6470000780c */ /* 0x040fe20003f06070 */
[----:B------:R-:W-:Y:S01]  /*1c1c0*/  IMAD.MOV.U32 R16, RZ, RZ, 0x0 ;  /* 0x00000000ff107424 */ /* 0x000fe200078e00ff */
[----:B------:R-:W-:Y:S01]  /*1c1d0*/  ISETP.NE.AND P1, PT, R0, RZ, PT ;  /* 0x000000ff0000720c */ /* 0x000fe20003f25270 */
[----:B------:R-:W-:-:S15]  /*1c1e0*/  IMAD.MOV.U32 R17, RZ, RZ, 0x3ff00000 ;  /* 0x3ff00000ff117424 */ /* 0x000fde00078e00ff */
        /* <DEDUP_REMOVED lines=119> */
[----:B------:R-:W-:Y:S02]  /*1c960*/  MOV R11, R19 ;  /* 0x00000013000b7202 */ /* 0x000fe40000000f00 */
[----:B------:R-:W-:-:S15]  /*1c970*/  FSETP.GEU.AND P1, PT, |R19|, 6.5827683646048100446e-37, PT ;  /* 0x036000001300780b */ /* 0x000fde0003f2e200 */
[----:B------:R-:W-:-:S15]  /*1c980*/  NOP ;  /* 0x0000000000007918 */ /* 0x000fde0000000000 */
[----:B------:R-:W-:-:S15]  /*1c990*/  NOP ;  /* 0x0000000000007918 */ /* 0x000fde0000000000 */
[----:B------:R-:W-:-:S09]  /*1c9a0*/  NOP ;  /* 0x0000000000007918 */ /* 0x000fd20000000000 */
        /* <DEDUP_REMOVED lines=53> */
.L_x_4740:
[----:B------:R-:W-:Y:S05]  /*1cd00*/  BSYNC.RECONVERGENT B3 ;  /* 0x0000000000037941 */ /* 0x000fea0003800200 */
.L_x_4739:
        /* <DEDUP_REMOVED lines=11> */
.L_x_4738:
        /* <DEDUP_REMOVED lines=55> */
.L_x_4741:
[----:B------:R-:W-:Y:S05]  /*1d130*/  BSYNC.RECONVERGENT B1 ;  /* 0x0000000000017941 */ /* 0x000fea0003800200 */
.L_x_4737:
[----:B-1----:R-:W-:Y:S01]  /*1d140*/  LOP3.LUT R21, R9, 0x80000000, R21, 0xb8, !PT ;  /* 0x8000000009157812 */ /* 0x002fe200078eb815 */
[----:B0-----:R-:W-:Y:S01]  /*1d150*/  IMAD.MOV.U32 R10, RZ, RZ, 0x0 ;  /* 0x00000000ff0a7424 */ /* 0x001fe200078e00ff */
[----:B------:R-:W-:Y:S01]  /*1d160*/  MOV R20, R8 ;  /* 0x0000000800147202 */ /* 0x000fe20000000f00 */
[----:B------:R-:W-:Y:S01]  /*1d170*/  IMAD.MOV.U32 R11, RZ, RZ, 0x3fd80000 ;  /* 0x3fd80000ff0b7424 */ /* 0x000fe200078e00ff */
[----:B------:R-:W-:Y:S04]  /*1d180*/  BSSY.RECONVERGENT B0, `(.L_x_4742) ;  /* 0x0000035000007945 */ /* 0x000fe80003800200 */
        /* <DEDUP_REMOVED lines=28> */
[----:B0-----:R-:W-:Y:S01]  /*1d350*/  VIADD R11, R15, 0xfff00000 ;  /* 0xfff000000f0b7836 */ /* 0x001fe20000000000 */
[----:B------:R-:W-:-:S15]  /*1d360*/  MOV R10, R14 ;  /* 0x0000000e000a7202 */ /* 0x000fde0000000f00 */
        /* <DEDUP_REMOVED lines=17> */
[----:B------:R-:W-:Y:S01]  /*1d480*/  MOV R25, 0x1d4d0 ;  /* 0x0001d4d000197802 */ /* 0x000fe20000000f00 */
[----:B------:R-:W-:Y:S02]  /*1d490*/  IMAD.MOV.U32 R3, RZ, RZ, R19 ;  /* 0x000000ffff037224 */ /* 0x000fe400078e0013 */
[----:B------:R-:W-:Y:S02]  /*1d4a0*/  IMAD.MOV.U32 R15, RZ, RZ, R16 ;  /* 0x000000ffff0f7224 */ /* 0x000fe400078e0010 */
[----:B------:R-:W-:-:S07]  /*1d4b0*/  IMAD.MOV.U32 R24, RZ, RZ, R17 ;  /* 0x000000ffff187224 */ /* 0x000fce00078e0011 */
[----:B------:R-:W-:Y:S05]  /*1d4c0*/  CALL.REL.NOINC `($__internal_1_$__cuda_sm20_dsqrt_rn_f64_mediumpath_v1) ;  /* 0x0000004400d07944 */ /* 0x000fea0003c00000 */
.L_x_4743:
[----:B------:R-:W-:Y:S05]  /*1d4d0*/  BSYNC.RECONVERGENT B0 ;  /* 0x0000000000007941 */ /* 0x000fea0003800200 */
.L_x_4742:
        /* <DEDUP_REMOVED lines=18> */
[----:B------:R-:W-:Y:S02]  /*1d600*/  MOV R2, 0x1 ;  /* 0x0000000100027802 */ /* 0x000fe40000000f00 */
[----:B-1----:R-:W-:-:S15]  /*1d610*/  FSETP.GEU.AND P1, PT, |R21|, 6.5827683646048100446e-37, PT ;  /* 0x036000001500780b */ /* 0x002fde0003f2e200 */
[----:B------:R-:W-:-:S15]  /*1d620*/  NOP ;  /* 0x0000000000007918 */ /* 0x000fde0000000000 */
[----:B------:R-:W-:-:S15]  /*1d630*/  NOP ;  /* 0x0000000000007918 */ /* 0x000fde0000000000 */
[----:B------:R-:W-:-:S14]  /*1d640*/  NOP ;  /* 0x0000000000007918 */ /* 0x000fdc0000000000 */
        /* <DEDUP_REMOVED lines=47> */
.L_x_4745:
[----:B------:R-:W-:Y:S05]  /*1d940*/  BSYNC.RECONVERGENT B1 ;  /* 0x0000000000017941 */ /* 0x000fea0003800200 */
.L_x_4744:
[----:B------:R-:W0:Y:S01]  /*1d950*/  MUFU.RCP64H R5, R9 ;  /* 0x0000000900057308 */ /* 0x000e220000001800 */
[----:B------:R-:W-:Y:S01]  /*1d960*/  IMAD.MOV.U32 R4, RZ, RZ, 0x1 ;  /* 0x00000001ff047424 */ /* 0x000fe200078e00ff */
[----:B------:R-:W-:Y:S01]  /*1d970*/  FSETP.GEU.AND P1, PT, |R7|, 6.5827683646048100446e-37, PT ;  /* 0x036000000700780b */ /* 0x000fe20003f2e200 */
[----:B------:R-:W-:Y:S01]  /*1d980*/  BSSY.RECONVERGENT B1, `(.L_x_4746) ;  /* 0x0000032000017945 */ /* 0x000fe20003800200 */
        /* <DEDUP_REMOVED lines=49> */
.L_x_4747:
[----:B------:R-:W-:Y:S05]  /*1dca0*/  BSYNC.RECONVERGENT B1 ;  /* 0x0000000000017941 */ /* 0x000fea0003800200 */
.L_x_4746:
[----:B------:R-:W-:Y:S05]  /*1dcb0*/  BRA `(.L_x_4748) ;  /* 0x0000002000a07947 */ /* 0x000fea0003800000 */
.L_x_4732:
        /* <DEDUP_REMOVED lines=103> */
[----:B0-----:R-:W-:Y:S01]  /*1e330*/  LEA R25, R6, R3, 0x14 ;  /* 0x0000000306197211 */ /* 0x001fe200078ea0ff */
        /* <DEDUP_REMOVED lines=19> */
.L_x_4750:
[----:B------:R-:W-:Y:S05]  /*1e470*/  BSYNC.RECONVERGENT B0 ;  /* 0x0000000000007941 */ /* 0x000fea0003800200 */
.L_x_4749:
        /* <DEDUP_REMOVED lines=47> */
[----:B-1----:R-:W-:Y:S05]  /*1e770*/  CALL.REL.NOINC `($_ZN2at6native18elementwise_kernelILi128ELi4EZNS0_15gpu_kernel_implIZZZNS0_15tan_kernel_cudaERNS_18TensorIteratorBaseEENKUlvE_clEvENKUlvE_clEvEUlN3c107complexIdEEE_EEvS4_RKT_EUliE_EEviT1_$__internal_trig_reduction_slowpathd) ;  /* 0x00000038007c7944 */ /* 0x002fea0003c00000 */
.L_x_4752:
[----:B------:R-:W-:Y:S05]  /*1e780*/  BSYNC.RECONVERGENT B3 ;  /* 0x0000000000037941 */ /* 0x000fea0003800200 */
.L_x_4751:
        /* <DEDUP_REMOVED lines=72> */
[----:B-1----:R-:W-:Y:S05]  /*1ec10*/  CALL.REL.NOINC `($_ZN2at6native18elementwise_kernelILi128ELi4EZNS0_15gpu_kernel_implIZZZNS0_15tan_kernel_cudaERNS_18TensorIteratorBaseEENKUlvE_clEvENKUlvE_clEvEUlN3c107complexIdEEE_EEvS4_RKT_EUliE_EEviT1_$__internal_trig_reduction_slowpathd) ;  /* 0x0000003400547944 */ /* 0x002fea0003c00000 */
[----:B------:R-:W-:Y:S02]  /*1ec20*/  IMAD.MOV.U32 R14, RZ, RZ, R0 ;  /* 0x000000ffff0e7224 */ /* 0x000fe400078e0000 */
[----:B------:R-:W-:Y:S02]  /*1ec30*/  IMAD.MOV.U32 R18, RZ, RZ, R2 ;  /* 0x000000ffff127224 */ /* 0x000fe400078e0002 */
[----:B------:R-:W-:-:S07]  /*1ec40*/  IMAD.MOV.U32 R19, RZ, RZ, R3 ;  /* 0x000000ffff137224 */ /* 0x000fce00078e0003 */
.L_x_4754:
[----:B------:R-:W-:Y:S05]  /*1ec50*/  BSYNC.RECONVERGENT B3 ;  /* 0x0000000000037941 */ /* 0x000fea0003800200 */
.L_x_4753:
        /* <DEDUP_REMOVED lines=13> */
[----:B------:R-:W-:-:S02]  /*1ed30*/  ISETP.NE.U32.AND P0, PT, R14, 0x1, PT ;  /* 0x000000010e00780c */ /* 0x000fc40003f05070 */
[----:B------:R-:W-:Y:S02]  /*1ed40*/  MOV R20, RZ ;  /* 0x000000ff00147202 */ /* 0x000fe40000000f00 */
        /* <DEDUP_REMOVED lines=69> */
[----:B0-----:R1:W2:Y:S02]  /*1f1a0*/  DMUL R4, R26, R24 ;  /* 0x000000181a047228 */ /* 0x0012a40000000000 */
[----:B-12---:R-:W-:Y:S05]  /*1f1b0*/  BRA `(.L_x_4748) ;  /* 0x0000000c00607947 */ /* 0x006fea0003800000 */
.L_x_4731:
[----:B------:R-:W2:Y:S02]  /*1f1c0*/  DADD R20, R16, -R16 ;  /* 0x0000000010147229 */ /* 0x000ea40000000810 */
[----:B--2---:R-:W-:Y:S02]  /*1f1d0*/  IMAD.MOV.U32 R4, RZ, RZ, R20 ;  /* 0x000000ffff047224 */ /* 0x004fe400078e0014 */
[----:B------:R-:W-:Y:S01]  /*1f1e0*/  IMAD.MOV.U32 R5, RZ, RZ, R21 ;  /* 0x000000ffff057224 */ /* 0x000fe200078e0015 */
[----:B------:R-:W-:Y:S06]  /*1f1f0*/  BRA `(.L_x_4748) ;  /* 0x0000000c00507947 */ /* 0x000fec0003800000 */
.L_x_4730:
        /* <DEDUP_REMOVED lines=61> */
[----:B------:R-:W-:Y:S05]  /*1f5d0*/  CALL.REL.NOINC `($_ZN2at6native18elementwise_kernelILi128ELi4EZNS0_15gpu_kernel_implIZZZNS0_15tan_kernel_cudaERNS_18TensorIteratorBaseEENKUlvE_clEvENKUlvE_clEvEUlN3c107complexIdEEE_EEvS4_RKT_EUliE_EEviT1_$__internal_trig_reduction_slowpathd) ;  /* 0x0000002800e47944 */ /* 0x000fea0003c00000 */
.L_x_4758:
[----:B------:R-:W-:Y:S05]  /*1f5e0*/  BSYNC.RECONVERGENT B4 ;  /* 0x0000000000047941 */ /* 0x000fea0003800200 */
.L_x_4757:
        /* <DEDUP_REMOVED lines=73> */
[----:B------:R-:W-:Y:S01]  /*1fa80*/  MOV R14, R0 ;  /* 0x00000000000e7202 */ /* 0x000fe20000000f00 */
[----:B------:R-:W-:Y:S02]  /*1fa90*/  IMAD.MOV.U32 R18, RZ, RZ, R2 ;  /* 0x000000ffff127224 */ /* 0x000fe400078e0002 */
[----:B------:R-:W-:-:S07]  /*1faa0*/  IMAD.MOV.U32 R19, RZ, RZ, R3 ;  /* 0x000000ffff137224 */ /* 0x000fce00078e0003 */
.L_x_4760:
[----:B------:R-:W-:Y:S05]  /*1fab0*/  BSYNC.RECONVERGENT B4 ;  /* 0x0000000000047941 */ /* 0x000fea0003800200 */
.L_x_4759:
        /* <DEDUP_REMOVED lines=68> */
.L_x_4756:
[----:B------:R-:W-:Y:S05]  /*1ff00*/  BSYNC.RECONVERGENT B3 ;  /* 0x0000000000037941 */ /* 0x000fea0003800200 */
.L_x_4755:
[----:B-1----:R-:W-:Y:S01]  /*1ff10*/  LOP3.LUT R5, RZ, 0x80000000, R17, 0xb8, !PT ;  /* 0x80000000ff057812 */ /* 0x002fe200078eb811 */
[----:B------:R-:W-:Y:S02]  /*1ff20*/  IMAD.MOV.U32 R21, RZ, RZ, R25 ;  /* 0x000000ffff157224 */ /* 0x000fe400078e0019 */
[----:B------:R-:W-:-:S07]  /*1ff30*/  IMAD.MOV.U32 R4, RZ, RZ, RZ ;  /* 0x000000ffff047224 */ /* 0x000fce00078e00ff */
.L_x_4748:
[----:B------:R-:W-:Y:S05]  /*1ff40*/  BSYNC.RECONVERGENT B2 ;  /* 0x0000000000027941 */ /* 0x000fea0003800200 */
.L_x_4729:
        /* <DEDUP_REMOVED lines=11> */
[----:B------:R-:W2:Y:S02]  /*20000*/  F2I.F64.TRUNC R5, R4 ;  /* 0x0000000400057311 */ /* 0x000ea4000030d100 */
[----:B--2---:R-:W-:Y:S01]  /*20010*/  STG.E.U8 desc[UR36][R22.64], R5 ;  /* 0x0000000516007986 */ /* 0x004fe2000c101124 */
[----:B------:R-:W-:Y:S05]  /*20020*/  EXIT ;  /* 0x000000000000794d */ /* 0x000fea0003800000 */
.L_x_4764:
[----:B------:R-:W0:Y:S02]  /*20030*/  F2I.S64.F64.TRUNC R4, R4 ;  /* 0x0000000400047311 */ /* 0x000e24000030d900 */
[----:B0--3--:R-:W-:-:S05]  /*20040*/  MOV R3, R4 ;  /* 0x0000000400037202 */ /* 0x009fca0000000f00 */
[----:B------:R-:W-:Y:S01]  /*20050*/  STG.E.U8 desc[UR36][R22.64], R3 ;  /* 0x0000000316007986 */ /* 0x000fe2000c101124 */
[----:B------:R-:W-:Y:S05]  /*20060*/  EXIT ;  /* 0x000000000000794d */ /* 0x000fea0003800000 */
.L_x_4763:
[----:B------:R-:W-:-:S09]  /*20070*/  UISETP.NE.AND UP0, UPT, UR4, 0x2, UPT ;  /* 0x000000020400788c */ /* 0x000fd2000bf05270 */
[----:B------:R-:W-:Y:S05]  /*20080*/  BRA.U !UP0, `(.L_x_4766) ;  /* 0x0000000108287547 */ /* 0x000fea000b800000 */
[----:B------:R-:W-:-:S09]  /*20090*/  UISETP.NE.AND UP0, UPT, UR4, 0x3, UPT ;  /* 0x000000030400788c */ /* 0x000fd2000bf05270 */
[----:B------:R-:W-:Y:S05]  /*200a0*/  BRA.U !UP0, `(.L_x_4767) ;  /* 0x0000000108147547 */ /* 0x000fea000b800000 */
[----:B------:R-:W-:-:S09]  /*200b0*/  UISETP.NE.AND UP0, UPT, UR4, 0x4, UPT ;  /* 0x000000040400788c */ /* 0x000fd2000bf05270 */
[----:B------:R-:W-:Y:S05]  /*200c0*/  BRA.U UP0, `(.L_x_4765) ;  /* 0x0000000d00887547 */ /* 0x000fea000b800000 */
[----:B------:R-:W2:Y:S02]  /*200d0*/  F2I.S64.F64.TRUNC R4, R4 ;  /* 0x0000000400047311 */ /* 0x000ea4000030d900 */
[----:B--2---:R-:W-:Y:S01]  /*200e0*/  STG.E.64 desc[UR36][R22.64], R4 ;  /* 0x0000000416007986 */ /* 0x004fe2000c101b24 */
[----:B------:R-:W-:Y:S05]  /*200f0*/  EXIT ;  /* 0x000000000000794d */ /* 0x000fea0003800000 */
.L_x_4767:
[----:B------:R-:W2:Y:S02]  /*20100*/  F2I.F64.TRUNC R5, R4 ;  /* 0x0000000400057311 */ /* 0x000ea4000030d100 */
[----:B--2---:R-:W-:Y:S01]  /*20110*/  STG.E desc[UR36][R22.64], R5 ;  /* 0x0000000516007986 */ /* 0x004fe2000c101924 */
[----:B------:R-:W-:Y:S05]  /*20120*/  EXIT ;  /* 0x000000000000794d */ /* 0x000fea0003800000 */
.L_x_4766:
[----:B------:R-:W2:Y:S02]  /*20130*/  F2I.F64.TRUNC R5, R4 ;  /* 0x0000000400057311 */ /* 0x000ea4000030d100 */
[----:B--2---:R-:W-:Y:S01]  /*20140*/  STG.E.U16 desc[UR36][R22.64], R5 ;  /* 0x0000000516007986 */ /* 0x004fe2000c101524 */
[----:B------:R-:W-:Y:S05]  /*20150*/  EXIT ;  /* 0x000000000000794d */ /* 0x000fea0003800000 */
.L_x_4762:
        /* <DEDUP_REMOVED lines=8> */
[----:B0--3--:R-:W0:-:S15]  /*201e0*/  F2F.F32.F64 R3, R4 ;  /* 0x0000000400037310 */ /* 0x009e1e0000301000 */
        /* <DEDUP_REMOVED lines=8> */
.L_x_4769:
[----:B------:R-:W-:Y:S01]  /*20270*/  UMOV UR4, 0xf0000000 ;  /* 0xf000000000047882 */ /* 0x000fe20000000000 */
[----:B------:R-:W-:Y:S01]  /*20280*/  UMOV UR5, 0x380fffff ;  /* 0x380fffff00057882 */ /* 0x000fe20000000000 */
[----:B------:R-:W2:-:S15]  /*20290*/  F2F.F32.F64 R0, R4 ;  /* 0x0000000400007310 */ /* 0x000e9e0000301000 */
[----:B------:R-:W-:-:S15]  /*202a0*/  NOP ;  /* 0x0000000000007918 */ /* 0x000fde0000000000 */
[----:B------:R-:W-:-:S15]  /*202b0*/  NOP ;  /* 0x0000000000007918 */ /* 0x000fde0000000000 */
[----:B------:R-:W-:-:S15]  /*202c0*/  NOP ;  /* 0x0000000000007918 */ /* 0x000fde0000000000 */
[----:B------:R-:W-:-:S04]  /*202d0*/  NOP ;  /* 0x0000000000007918 */ /* 0x000fc80000000000 */
[----:B------:R-:W2:Y:S02]  /*202e0*/  DSETP.GEU.AND P0, PT, |R4|, UR4, PT ;  /* 0x0000000404007e2a */ /* 0x000ea4000bf0e200 */
[----:B--2---:R-:W-:-:S05]  /*202f0*/  @!P0 FMUL R0, R0, 1.175494350822287508e-38 ;  /* 0x0080000000008820 */ /* 0x004fca0000400000 */
[----:B------:R-:W-:-:S05]  /*20300*/  F2FP.F16.F32.PACK_AB R0, RZ, R0 ;  /* 0x00000000ff00723e */ /* 0x000fca00000000ff */
[----:B------:R-:W-:Y:S01]  /*20310*/  STG.E.U16 desc[UR36][R22.64], R0 ;  /* 0x0000000016007986 */ /* 0x000fe2000c101524 */
[----:B------:R-:W-:Y:S05]  /*20320*/  EXIT ;  /* 0x000000000000794d */ /* 0x000fea0003800000 */
.L_x_4768:
        /* <DEDUP_REMOVED lines=8> */
[----:B01-3--:R-:W0:-:S15]  /*203b0*/  F2F.F32.F64 R2, R4 ;  /* 0x0000000400027310 */ /* 0x00be1e0000301000 */
        /* <DEDUP_REMOVED lines=17> */
[----:B------:R-:W-:Y:S01]  /*204d0*/  STG.E.64 desc[UR36][R22.64], R2 ;  /* 0x0000000216007986 */ /* 0x000fe2000c101b24 */
[----:B------:R-:W-:Y:S05]  /*204e0*/  EXIT ;  /* 0x000000000000794d */ /* 0x000fea0003800000 */
.L_x_4771:
        /* <DEDUP_REMOVED lines=21> */
[----:B------:R-:W-:Y:S01]  /*20640*/  STG.E desc[UR36][R22.64], R3 ;  /* 0x0000000316007986 */ /* 0x000fe2000c101924 */
[----:B------:R-:W-:Y:S05]  /*20650*/  EXIT ;  /* 0x000000000000794d */ /* 0x000fea0003800000 */
.L_x_4770:
[----:B------:R-:W-:Y:S01]  /*20660*/  STG.E.64 desc[UR36][R22.64], R4 ;  /* 0x0000000416007986 */ /* 0x000fe2000c101b24 */
[----:B------:R-:W-:Y:S05]  /*20670*/  EXIT ;  /* 0x000000000000794d */ /* 0x000fea0003800000 */
.L_x_4761:
        /* <DEDUP_REMOVED lines=10> */
[----:B------:R-:W2:Y:S02]  /*20720*/  F2I.U32.F64.TRUNC R5, R4 ;  /* 0x0000000400057311 */ /* 0x000ea4000030d000 */
[----:B--2---:R-:W-:Y:S01]  /*20730*/  STG.E.U16 desc[UR36][R22.64], R5 ;  /* 0x0000000516007986 */ /* 0x004fe2000c101524 */
[----:B------:R-:W-:Y:S05]  /*20740*/  EXIT ;  /* 0x000000000000794d */ /* 0x000fea0003800000 */
.L_x_4775:
[----:B------:R-:W-:Y:S01]  /*20750*/  UMOV UR4, 0xf0000000 ;  /* 0xf000000000047882 */ /* 0x000fe20000000000 */
[----:B------:R-:W-:Y:S01]  /*20760*/  UMOV UR5, 0x380fffff ;  /* 0x380fffff00057882 */ /* 0x000fe20000000000 */
[----:B0--3--:R-:W0:-:S15]  /*20770*/  F2F.F32.F64 R3, R4 ;  /* 0x0000000400037310 */ /* 0x009e1e0000301000 */
        /* <DEDUP_REMOVED lines=8> */
[----:B-1----:R-:W-:-:S04]  /*20800*/  LOP3.LUT R2, R3, 0x7fffffff, RZ, 0xc0, !PT ;  /* 0x7fffffff03027812 */ /* 0x002fc800078ec0ff */
        /* <DEDUP_REMOVED lines=13> */
.L_x_4778:
[----:B------:R-:W-:-:S04]  /*208e0*/  SHF.R.U32.HI R3, RZ, 0x18, R3 ;  /* 0x00000018ff037819 */ /* 0x000fc80000011603 */
[----:B------:R-:W-:-:S04]  /*208f0*/  LOP3.LUT R0, R0, 0x80, R3, 0xf8, !PT ;  /* 0x0000008000007812 */ /* 0x000fc800078ef803 */
[----:B------:R-:W-:-:S07]  /*20900*/  PRMT R11, R0, 0x7610, R11 ;  /* 0x00007610000b7816 */ /* 0x000fce000000000b */
.L_x_4777:
[----:B------:R-:W-:Y:S05]  /*20910*/  BSYNC.RECONVERGENT B0 ;  /* 0x0000000000007941 */ /* 0x000fea0003800200 */
.L_x_4776:
[----:B------:R-:W-:Y:S01]  /*20920*/  STG.E.U8 desc[UR36][R22.64], R11 ;  /* 0x0000000b16007986 */ /* 0x000fe2000c101124 */
[----:B------:R-:W-:Y:S05]  /*20930*/  EXIT ;  /* 0x000000000000794d */ /* 0x000fea0003800000 */
.L_x_4774:
        /* <DEDUP_REMOVED lines=25> */
.L_x_4781:
[----:B------:R-:W-:-:S04]  /*20ad0*/  SHF.R.U32.HI R3, RZ, 0x18, R3 ;  /* 0x00000018ff037819 */ /* 0x000fc80000011603 */
[----:B------:R-:W-:-:S04]  /*20ae0*/  LOP3.LUT R0, R0, 0x80, R3, 0xf8, !PT ;  /* 0x0000008000007812 */ /* 0x000fc800078ef803 */
[----:B------:R-:W-:-:S07]  /*20af0*/  PRMT R11, R0, 0x7610, R11 ;  /* 0x00007610000b7816 */ /* 0x000fce000000000b */
.L_x_4780:
[----:B------:R-:W-:Y:S05]  /*20b00*/  BSYNC.RECONVERGENT B0 ;  /* 0x0000000000007941 */ /* 0x000fea0003800200 */
.L_x_4779:
[----:B------:R-:W-:Y:S01]  /*20b10*/  STG.E.U8 desc[UR36][R22.64], R11 ;  /* 0x0000000b16007986 */ /* 0x000fe2000c101124 */
[----:B------:R-:W-:Y:S05]  /*20b20*/  EXIT ;  /* 0x000000000000794d */ /* 0x000fea0003800000 */
.L_x_4773:
        /* <DEDUP_REMOVED lines=15> */
[----:B01-3--:R-:W-:-:S04]  /*20c20*/  SHF.R.U32.HI R2, RZ, 0x17, R6 ;  /* 0x00000017ff027819 */ /* 0x00bfc80000011606 */
        /* <DEDUP_REMOVED lines=14> */
.L_x_4783:
[----:B------:R-:W2:Y:S02]  /*20d10*/  F2I.U64.F64.TRUNC R4, R4 ;  /* 0x0000000400047311 */ /* 0x000ea4000030d800 */
[----:B--2---:R-:W-:Y:S01]  /*20d20*/  STG.E.64 desc[UR36][R22.64], R4 ;  /* 0x0000000416007986 */ /* 0x004fe2000c101b24 */
[----:B------:R-:W-:Y:S05]  /*20d30*/  EXIT ;  /* 0x000000000000794d */ /* 0x000fea0003800000 */
.L_x_4782:
[----:B------:R-:W2:Y:S02]  /*20d40*/  F2I.U32.F64.TRUNC R5, R4 ;  /* 0x0000000400057311 */ /* 0x000ea4000030d000 */
[----:B--2---:R-:W-:Y:S01]  /*20d50*/  STG.E desc[UR36][R22.64], R5 ;  /* 0x0000000516007986 */ /* 0x004fe2000c101924 */
[----:B------:R-:W-:Y:S05]  /*20d60*/  EXIT ;  /* 0x000000000000794d */ /* 0x000fea0003800000 */
.L_x_4772:
[----:B------:R-:W-:-:S09]  /*20d70*/  UISETP.GT.AND UP0, UPT, UR4, 0xe, UPT ;  /* 0x0000000e0400788c */ /* 0x000fd2000bf04270 */
[----:B------:R-:W-:Y:S05]  /*20d80*/  BRA.U UP0, `(.L_x_4784) ;  /* 0x0000000100407547 */ /* 0x000fea000b800000 */
[----:B------:R-:W-:-:S09]  /*20d90*/  UISETP.NE.AND UP0, UPT, UR4, 0xa, UPT ;  /* 0x0000000a0400788c */ /* 0x000fd2000bf05270 */
[----:B------:R-:W-:Y:S05]  /*20da0*/  BRA.U !UP0, `(.L_x_4785) ;  /* 0x00000001082c7547 */ /* 0x000fea000b800000 */
[----:B------:R-:W-:-:S09]  /*20db0*/  UISETP.NE.AND UP0, UPT, UR4, 0xb, UPT ;  /* 0x0000000b0400788c */ /* 0x000fd2000bf05270 */
[----:B------:R-:W-:Y:S05]  /*20dc0*/  BRA.U UP0, `(.L_x_4765) ;  /* 0x0000000100487547 */ /* 0x000fea000b800000 */
[----:B------:R-:W2:-:S15]  /*20dd0*/  DSETP.NEU.AND P0, PT, R20, RZ, PT ;  /* 0x000000ff1400722a */ /* 0x000e9e0003f0d000 */
[----:B------:R-:W-:-:S15]  /*20de0*/  NOP ;  /* 0x0000000000007918 */ /* 0x000fde0000000000 */
[----:B------:R-:W-:-:S15]  /*20df0*/  NOP ;  /* 0x0000000000007918 */ /* 0x000fde0000000000 */
[----:B------:R-:W-:-:S15]  /*20e00*/  NOP ;  /* 0x0000000000007918 */ /* 0x000fde0000000000 */
[----:B------:R-:W-:-:S04]  /*20e10*/  NOP ;  /* 0x0000000000007918 */ /* 0x000fc80000000000 */
[----:B--2---:R-:W0:Y:S02]  /*20e20*/  DSETP.NEU.OR P0, PT, R4, RZ, P0 ;  /* 0x000000ff0400722a */ /* 0x004e24000070d400 */
[----:B0--3--:R-:W-:-:S05]  /*20e30*/  SEL R3, RZ, 0x1, !P0 ;  /* 0x00000001ff037807 */ /* 0x009fca0004000000 */
[----:B------:R-:W-:Y:S01]  /*20e40*/  STG.E.U8 desc[UR36][R22.64], R3 ;  /* 0x0000000316007986 */ /* 0x000fe2000c101124 */
[----:B------:R-:W-:Y:S05]  /*20e50*/  EXIT ;  /* 0x000000000000794d */ /* 0x000fea0003800000 */
.L_x_4785:
[----:B------:R-:W2:Y:S02]  /*20e60*/  DADD R6, -RZ, -R20 ;  /* 0x00000000ff067229 */ /* 0x000ea40000000914 */
[----:B--2---:R-:W-:Y:S01]  /*20e70*/  STG.E.128 desc[UR36][R22.64], R4 ;  /* 0x0000000416007986 */ /* 0x004fe2000c101d24 */
[----:B------:R-:W-:Y:S05]  /*20e80*/  EXIT ;  /* 0x000000000000794d */ /* 0x000fea0003800000 */
.L_x_4784:
[----:B------:R-:W-:-:S09]  /*20e90*/  UISETP.NE.AND UP0, UPT, UR4, 0xf, UPT ;  /* 0x0000000f0400788c */ /* 0x000fd2000bf05270 */
[----:B------:R-:W-:Y:S05]  /*20ea0*/  BRA.U !UP0, `(.L_x_4786) ;  /* 0x0000000508287547 */ /* 0x000fea000b800000 */
[----:B------:R-:W-:-:S09]  /*20eb0*/  UISETP.NE.AND UP0, UPT, UR4, 0x17, UPT ;  /* 0x000000170400788c */ /* 0x000fd2000bf05270 */
[----:B------:R-:W-:Y:S05]  /*20ec0*/  BRA.U !UP0, `(.L_x_4787) ;  /* 0x0000000108b07547 */ /* 0x000fea000b800000 */
[----:B------:R-:W-:-:S09]  /*20ed0*/  UISETP.NE.AND UP0, UPT, UR4, 0x18, UPT ;  /* 0x000000180400788c */ /* 0x000fd2000bf05270 */
[----:B------:R-:W-:Y:S05]  /*20ee0*/  BRA.U !UP0, `(.L_x_4788) ;  /* 0x0000000108447547 */ /* 0x000fea000b800000 */
.L_x_4765:
[----:B------:R-:W-:Y:S01]  /*20ef0*/  MOV R0, 0x0 ;  /* 0x0000000000007802 */ /* 0x000fe20000000f00 */
[----:B------:R-:W2:Y:S01]  /*20f00*/  LDCU.64 UR4, c[0x4][0x158] ;  /* 0x01002b00ff0477ac */ /* 0x000ea20008000a00 */
[----:B------:R-:W-:Y:S02]  /*20f10*/  HFMA2 R13, -RZ, RZ, 0, 0 ;  /* 0x00000000ff0d7431 */ /* 0x000fe400000001ff */
[----:B------:R-:W-:Y:S01]  /*20f20*/  IMAD.MOV.U32 R8, RZ, RZ, 0x65 ;  /* 0x00000065ff087424 */ /* 0x000fe200078e00ff */
[----:B01-3--:R0:W1:Y:S01]  /*20f30*/  LDC.64 R2, c[0x4][R0] ;  /* 0x0100000000027b82 */ /* 0x00b0620000000a00 */
[----:B------:R-:W3:Y:S01]  /*20f40*/  LDCU.64 UR6, c[0x4][0x160] ;  /* 0x01002c00ff0677ac */ /* 0x000ee20008000a00 */
[----:B------:R-:W-:Y:S01]  /*20f50*/  IMAD.MOV.U32 R12, RZ, RZ, 0x1 ;  /* 0x00000001ff0c7424 */ /* 0x000fe200078e00ff */
[----:B------:R-:W4:Y:S01]  /*20f60*/  LDCU.64 UR8, c[0x4][0x10] ;  /* 0x01000200ff0877ac */ /* 0x000f220008000a00 */
[----:B--2---:R-:W-:Y:S02]  /*20f70*/  IMAD.U32 R4, RZ, RZ, UR4 ;  /* 0x00000004ff047e24 */ /* 0x004fe4000f8e00ff */
[----:B------:R-:W-:-:S02]  /*20f80*/  IMAD.U32 R5, RZ, RZ, UR5 ;  /* 0x00000005ff057e24 */ /* 0x000fc4000f8e00ff */
[----:B---3--:R-:W-:Y:S01]  /*20f90*/  IMAD.U32 R6, RZ, RZ, UR6 ;  /* 0x00000006ff067e24 */ /* 0x008fe2000f8e00ff */
[----:B------:R-:W-:Y:S01]  /*20fa0*/  MOV R7, UR7 ;  /* 0x0000000700077c02 */ /* 0x000fe20008000f00 */
[----:B----4-:R-:W-:Y:S02]  /*20fb0*/  IMAD.U32 R10, RZ, RZ, UR8 ;  /* 0x00000008ff0a7e24 */ /* 0x010fe4000f8e00ff */
[----:B0-----:R-:W-:-:S07]  /*20fc0*/  IMAD.U32 R11, RZ, RZ, UR9 ;  /* 0x00000009ff0b7e24 */ /* 0x001fce000f8e00ff */
[----:B------:R-:W-:-:S07]  /*20fd0*/  LEPC R20, `(.L_x_4789) ;  /* 0x000000001014794e */ /* 0x000fce0000000000 */
[----:B-1----:R-:W-:Y:S05]  /*20fe0*/  CALL.ABS.NOINC R2 ;  /* 0x0000000002007343 */ /* 0x002fea0003c00000 */
.L_x_4789:
[----:B------:R-:W-:Y:S05]  /*20ff0*/  EXIT ;  /* 0x000000000000794d */ /* 0x000fea0003800000 */
.L_x_4788:
[----:B------:R-:W-:Y:S01]  /*21000*/  UMOV UR4, 0xf0000000 ;  /* 0xf000000000047882 */ /* 0x000fe20000000000 */
[----:B------:R-:W-:Y:S01]  /*21010*/  UMOV UR5, 0x380fffff ;  /* 0x380fffff00057882 */ /* 0x000fe20000000000 */
[----:B------:R-:W2:-:S15]  /*21020*/  F2F.F32.F64 R7, R4 ;  /* 0x0000000400077310 */ /* 0x000e9e0000301000 */
[----:B------:R-:W-:-:S15]  /*21030*/  NOP ;  /* 0x0000000000007918 */ /* 0x000fde0000000000 */
[----:B------:R-:W-:-:S15]  /*21040*/  NOP ;  /* 0x0000000000007918 */ /* 0x000fde0000000000 */
[----:B------:R-:W-:-:S15]  /*21050*/  NOP ;  /* 0x0000000000007918 */ /* 0x000fde0000000000 */
[----:B------:R-:W-:-:S04]  /*21060*/  NOP ;  /* 0x0000000000007918 */ /* 0x000fc80000000000 */
[----:B------:R-:W2:Y:S01]  /*21070*/  DSETP.GEU.AND P0, PT, |R4|, UR4, PT ;  /* 0x0000000404007e2a */ /* 0x000ea2000bf0e200 */
[----:B------:R-:W-:Y:S01]  /*21080*/  BSSY.RECONVERGENT B0, `(.L_x_4790) ;  /* 0x000000d000007945 */ /* 0x000fe20003800200 */
[----:B--2---:R-:W-:Y:S01]  /*21090*/  @!P0 FMUL R7, R7, 1.175494350822287508e-38 ;  /* 0x0080000007078820 */ /* 0x004fe20000400000 */
[----:B------:R-:W-:-:S04]  /*210a0*/  IMAD.MOV.U32 R0, RZ, RZ, 0x7f ;  /* 0x0000007fff007424 */ /* 0x000fc800078e00ff */
[----:B01-3--:R-:W-:Y:S02]  /*210b0*/  LOP3.LUT R2, R7, 0x7fffffff, RZ, 0xc0, !PT ;  /* 0x7fffffff07027812 */ /* 0x00bfe400078ec0ff */
        /* <DEDUP_REMOVED lines=9> */
.L_x_4791:
[----:B------:R-:W-:Y:S05]  /*21150*/  BSYNC.RECONVERGENT B0 ;  /* 0x0000000000007941 */ /* 0x000fea0003800200 */
.L_x_4790:
[----:B------:R-:W-:-:S05]  /*21160*/  LOP3.LUT R3, R0, 0x80, R3, 0xf8, !PT ;  /* 0x0000008000037812 */ /* 0x000fca00078ef803 */
[----:B------:R-:W-:Y:S01]  /*21170*/  STG.E.U8 desc[UR36][R22.64], R3 ;  /* 0x0000000316007986 */ /* 0x000fe2000c101124 */
[----:B------:R-:W-:Y:S05]  /*21180*/  EXIT ;  /* 0x000000000000794d */ /* 0x000fea0003800000 */
.L_x_4787:
        /* <DEDUP_REMOVED lines=9> */
[----:B0-----:R-:W-:-:S05]  /*21220*/  @!P0 FMUL R3, R3, 1.175494350822287508e-38 ;  /* 0x0080000003038820 */ /* 0x001fca0000400000 */
[----:B-1----:R-:W-:-:S04]  /*21230*/  LOP3.LUT R2, R3, 0x7fffffff, RZ, 0xc0, !PT ;  /* 0x7fffffff03027812 */ /* 0x002fc800078ec0ff */
        /* <DEDUP_REMOVED lines=9> */
.L_x_4793:
[----:B------:R-:W-:Y:S01]  /*212d0*/  IMAD.MOV.U32 R0, RZ, RZ, 0x7f ;  /* 0x0000007fff007424 */ /* 0x000fe200078e00ff */
[----:B------:R-:W-:-:S04]  /*212e0*/  ISETP.GT.U32.AND P0, PT, R2, 0x7f800000, PT ;  /* 0x7f8000000200780c */ /* 0x000fc80003f04070 */
[----:B------:R-:W-:-:S09]  /*212f0*/  SEL R0, R0, 0x7c, P0 ;  /* 0x0000007c00007807 */ /* 0x000fd20000000000 */
.L_x_4794:
[----:B------:R-:W-:Y:S05]  /*21300*/  BSYNC.RECONVERGENT B0 ;  /* 0x0000000000007941 */ /* 0x000fea0003800200 */
.L_x_4792:
[----:B------:R-:W-:-:S04]  /*21310*/  SHF.R.U32.HI R3, RZ, 0x18, R3 ;  /* 0x00000018ff037819 */ /* 0x000fc80000011603 */
[----:B------:R-:W-:-:S05]  /*21320*/  LOP3.LUT R3, R0, 0x80, R3, 0xf8, !PT ;  /* 0x0000008000037812 */ /* 0x000fca00078ef803 */
[----:B------:R-:W-:Y:S01]  /*21330*/  STG.E.U8 desc[UR36][R22.64], R3 ;  /* 0x0000000316007986 */ /* 0x000fe2000c101124 */
[----:B------:R-:W-:Y:S05]  /*21340*/  EXIT ;  /* 0x000000000000794d */ /* 0x000fea0003800000 */
.L_x_4786:
        /* <DEDUP_REMOVED lines=9> */
[----:B------:R-:W-:-:S05]  /*213e0*/  F2FP.BF16.F32.PACK_AB R0, RZ, R0 ;  /* 0x00000000ff00723e */ /* 0x000fca00000010ff */
[----:B------:R-:W-:Y:S01]  /*213f0*/  STG.E.U16 desc[UR36][R22.64], R0 ;  /* 0x0000000016007986 */ /* 0x000fe2000c101524 */
[----:B------:R-:W-:Y:S05]  /*21400*/  EXIT ;  /* 0x000000000000794d */ /* 0x000fea0003800000 */
        .weak           $__internal_0_$__cuda_sm20_div_rn_f64_full
        .type           $__internal_0_$__cuda_sm20_div_rn_f64_full,@function
        .size           $__internal_0_$__cuda_sm20_div_rn_f64_full,($__internal_1_$__cuda_sm20_dsqrt_rn_f64_mediumpath_v1 - $__internal_0_$__cuda_sm20_div_rn_f64_full)
$__internal_0_$__cuda_sm20_div_rn_f64_full:
[C---:B------:R-:W-:Y:S01]  /*21410*/  FSETP.GEU.AND P0, PT, |R3|.reuse, 1.469367938527859385e-39, PT ;  /* 0x001000000300780b */ /* 0x040fe20003f0e200 */
[----:B------:R-:W-:Y:S01]  /*21420*/  IMAD.MOV.U32 R26, RZ, RZ, 0x1 ;  /* 0x00000001ff1a7424 */ /* 0x000fe200078e00ff */
[----:B------:R-:W-:Y:S01]  /*21430*/  LOP3.LUT R12, R3, 0x800fffff, RZ, 0xc0, !PT ;  /* 0x800fffff030c7812 */ /* 0x000fe200078ec0ff */
[----:B------:R-:W-:Y:S01]  /*21440*/  BSSY.RECONVERGENT B0, `(.L_x_4795) ;  /* 0x0000079000007945 */ /* 0x000fe20003800200 */
[C---:B------:R-:W-:Y:S02]  /*21450*/  FSETP.GEU.AND P2, PT, |R31|.reuse, 1.469367938527859385e-39, PT ;  /* 0x001000001f00780b */ /* 0x040fe40003f4e200 */
[----:B------:R-:W-:Y:S01]  /*21460*/  LOP3.LUT R13, R12, 0x3ff00000, RZ, 0xfc, !PT ;  /* 0x3ff000000c0d7812 */ /* 0x000fe200078efcff */
[----:B------:R-:W-:Y:S01]  /*21470*/  IMAD.MOV.U32 R12, RZ, RZ, R2 ;  /* 0x000000ffff0c7224 */ /* 0x000fe200078e0002 */
[----:B------:R-:W-:Y:S02]  /*21480*/  LOP3.LUT R35, R31, 0x7ff00000, RZ, 0xc0, !PT ;  /* 0x7ff000001f237812 */ /* 0x000fe400078ec0ff */
[----:B------:R-:W-:-:S02]  /*21490*/  LOP3.LUT R32, R3, 0x7ff00000, RZ, 0xc0, !PT ;  /* 0x7ff0000003207812 */ /* 0x000fc400078ec0ff */
[----:B------:R-:W-:Y:S01]  /*214a0*/  MOV R34, 0x1ca00000 ;  /* 0x1ca0000000227802 */ /* 0x000fe20000000f00 */
[----:B------:R-:W0:Y:S01]  /*214b0*/  @!P0 DMUL R12, R2, 8.98846567431157953865e+307 ;  /* 0x7fe00000020c8828 */ /* 0x000e220000000000 */
[----:B------:R-:W-:Y:S01]  /*214c0*/  ISETP.GE.U32.AND P1, PT, R35, R32, PT ;  /* 0x000000202300720c */ /* 0x000fe20003f26070 */
[----:B0-----:R-:W0:Y:S01]  /*214d0*/  MUFU.RCP64H R27, R13 ;  /* 0x0000000d001b7308 */ /* 0x001e220000001800 */
[----:B------:R-:W-:Y:S01]  /*214e0*/  IMAD.MOV.U32 R33, RZ, RZ, R35 ;  /* 0x000000ffff217224 */ /* 0x000fe200078e0023 */
[----:B------:R-:W-:Y:S01]  /*214f0*/  @!P0 LOP3.LUT R32, R13, 0x7ff00000, RZ, 0xc0, !PT ;  /* 0x7ff000000d208812 */ /* 0x000fe200078ec0ff */
[----:B------:R-:W-:-:S03]  /*21500*/  @!P2 IMAD.MOV.U32 R24, RZ, RZ, RZ ;  /* 0x000000ffff18a224 */ /* 0x000fc600078e00ff */
[----:B------:R-:W-:-:S15]  /*21510*/  IADD3 R37, PT, PT, R32, -0x1, RZ ;  /* 0xffffffff20257810 */ /* 0x000fde0007ffe0ff */
[----:B------:R-:W-:-:S15]  /*21520*/  NOP ;  /* 0x0000000000007918 */ /* 0x000fde0000000000 */
[----:B------:R-:W-:-:S15]  /*21530*/  NOP ;  /* 0x0000000000007918 */ /* 0x000fde0000000000 */
[----:B------:R-:W-:-:S11]  /*21540*/  NOP ;  /* 0x0000000000007918 */ /* 0x000fd60000000000 */
[----:B0-----:R-:W0:-:S15]  /*21550*/  DFMA R14, R26, -R12, 1 ;  /* 0x3ff000001a0e742b */ /* 0x001e1e000000080c */
[----:B------:R-:W-:-:S15]  /*21560*/  NOP ;  /* 0x0000000000007918 */ /* 0x000fde0000000000 */
[----:B------:R-:W-:-:S15]  /*21570*/  NOP ;  /* 0x0000000000007918 */ /* 0x000fde0000000000 */
[----:B------:R-:W-:-:S15]  /*21580*/  NOP ;  /* 0x0000000000007918 */ /* 0x000fde0000000000 */
[----:B------:R-:W-:-:S04]  /*21590*/  NOP ;  /* 0x0000000000007918 */ /* 0x000fc80000000000 */
[----:B0-----:R0:W-:Y:S02]  /*215a0*/  DFMA R28, R14, R14, R14 ;  /* 0x0000000e0e1c722b */ /* 0x0011e4000000000e */
[----:B0-----:R-:W-:Y:S02]  /*215b0*/  @!P2 LOP3.LUT R14, R3, 0x7ff00000, RZ, 0xc0, !PT ;  /* 0x7ff00000030ea812 */ /* 0x001fe400078ec0ff */
[C---:B------:R-:W-:Y:S02]  /*215c0*/  SEL R15, R34.reuse, 0x63400000, !P1 ;  /* 0x63400000220f7807 */ /* 0x040fe40004800000 */
[----:B------:R-:W-:Y:S01]  /*215d0*/  @!P2 ISETP.GE.U32.AND P3, PT, R35, R14, PT ;  /* 0x0000000e2300a20c */ /* 0x000fe20003f66070 */
[----:B------:R-:W-:Y:S01]  /*215e0*/  IMAD.MOV.U32 R14, RZ, RZ, R30 ;  /* 0x000000ffff0e7224 */ /* 0x000fe200078e001e */
[----:B------:R-:W-:Y:S02]  /*215f0*/  LOP3.LUT R15, R15, 0x800fffff, R31, 0xf8, !PT ;  /* 0x800fffff0f0f7812 */ /* 0x000fe400078ef81f */
[----:B------:R-:W-:-:S04]  /*21600*/  @!P2 SEL R25, R34, 0x63400000, !P3 ;  /* 0x634000002219a807 */ /* 0x000fc80005800000 */
[----:B------:R-:W-:-:S04]  /*21610*/  @!P2 LOP3.LUT R25, R25, 0x80000000, R31, 0xf8, !PT ;  /* 0x800000001919a812 */ /* 0x000fc800078ef81f */
[----:B------:R-:W-:-:S15]  /*21620*/  @!P2 LOP3.LUT R25, R25, 0x100000, RZ, 0xfc, !PT ;  /* 0x001000001919a812 */ /* 0x000fde00078efcff */
[----:B------:R-:W-:-:S15]  /*21630*/  NOP ;  /* 0x0000000000007918 */ /* 0x000fde0000000000 */
[----:B------:R-:W-:-:S15]  /*21640*/  NOP ;  /* 0x0000000000007918 */ /* 0x000fde0000000000 */
[----:B------:R-:W-:-:S01]  /*21650*/  NOP ;  /* 0x0000000000007918 */ /* 0x000fc20000000000 */
[----:B------:R-:W0:Y:S02]  /*21660*/  @!P2 DFMA R14, R14, 2, -R24 ;  /* 0x400000000e0ea82b */ /* 0x000e240000000818 */
[----:B0-----:R-:W-:-:S05]  /*21670*/  @!P2 LOP3.LUT R33, R15, 0x7ff00000, RZ, 0xc0, !PT ;  /* 0x7ff000000f21a812 */ /* 0x001fca00078ec0ff */
[----:B------:R-:W-:-:S05]  /*21680*/  VIADD R36, R33, 0xffffffff ;  /* 0xffffffff21247836 */ /* 0x000fca0000000000 */
[----:B------:R-:W-:-:S04]  /*21690*/  ISETP.GT.U32.AND P0, PT, R36, 0x7feffffe, PT ;  /* 0x7feffffe2400780c */ /* 0x000fc80003f04070 */
[----:B------:R-:W-:-:S15]  /*216a0*/  ISETP.GT.U32.OR P0, PT, R37, 0x7feffffe, P0 ;  /* 0x7feffffe2500780c */ /* 0x000fde0000704470 */
[----:B------:R-:W-:-:S15]  /*216b0*/  NOP ;  /* 0x0000000000007918 */ /* 0x000fde0000000000 */
[----:B------:R-:W-:-:S15]  /*216c0*/  NOP ;  /* 0x0000000000007918 */ /* 0x000fde0000000000 */
[----:B------:R-:W-:-:S03]  /*216d0*/  NOP ;  /* 0x0000000000007918 */ /* 0x000fc60000000000 */
[----:B------:R-:W0:-:S15]  /*216e0*/  DFMA R28, R26, R28, R26 ;  /* 0x0000001c1a1c722b */ /* 0x000e1e000000001a */
        /* <DEDUP_REMOVED lines=25> */
[----:B01----:R-:W-:Y:S05]  /*21880*/  @P0 BRA `(.L_x_4796) ;  /* 0x00000000007c0947 */ /* 0x003fea0003800000 */
[----:B------:R-:W-:-:S04]  /*21890*/  LOP3.LUT R26, R3, 0x7ff00000, RZ, 0xc0, !PT ;  /* 0x7ff00000031a7812 */ /* 0x000fc800078ec0ff */
[CC--:B------:R-:W-:Y:S02]  /*218a0*/  VIADDMNMX R24, R35.reuse, -R26.reuse, 0xb9600000, !PT ;  /* 0xb960000023187446 */ /* 0x0c0fe4000780091a */
[----:B------:R-:W-:Y:S01]  /*218b0*/  ISETP.GE.U32.AND P0, PT, R35, R26, PT ;  /* 0x0000001a2300720c */ /* 0x000fe20003f06070 */
[----:B------:R-:W-:Y:S01]  /*218c0*/  IMAD.MOV.U32 R26, RZ, RZ, RZ ;  /* 0x000000ffff1a7224 */ /* 0x000fe200078e00ff */
[----:B------:R-:W-:Y:S02]  /*218d0*/  VIMNMX R24, PT, PT, R24, 0x46a00000, PT ;  /* 0x46a0000018187848 */ /* 0x000fe40003fe0100 */
[----:B------:R-:W-:-:S05]  /*218e0*/  SEL R25, R34, 0x63400000, !P0 ;  /* 0x6340000022197807 */ /* 0x000fca0004000000 */
[----:B------:R-:W-:-:S04]  /*218f0*/  IMAD.IADD R30, R24, 0x1, -R25 ;  /* 0x00000001181e7824 */ /* 0x000fc800078e0a19 */
[----:B------:R-:W-:-:S06]  /*21900*/  VIADD R27, R30, 0x7fe00000 ;  /* 0x7fe000001e1b7836 */ /* 0x000fcc0000000000 */
[----:B------:R-:W0:Y:S02]  /*21910*/  DMUL R24, R28, R26 ;  /* 0x0000001a1c187228 */ /* 0x000e240000000000 */
[----:B0-----:R-:W-:-:S13]  /*21920*/  FSETP.GTU.AND P0, PT, |R25|, 1.469367938527859385e-39, PT ;  /* 0x001000001900780b */ /* 0x001fda0003f0c200 */
[----:B------:R-:W-:Y:S05]  /*21930*/  @P0 BRA `(.L_x_4797) ;  /* 0x0000000000a40947 */ /* 0x000fea0003800000 */
[----:B------:R-:W0:Y:S01]  /*21940*/  DFMA R12, R28, -R12, R14 ;  /* 0x8000000c1c0c722b */ /* 0x000e22000000000e */
[----:B------:R-:W-:Y:S01]  /*21950*/  IMAD.MOV.U32 R26, RZ, RZ, RZ ;  /* 0x000000ffff1a7224 */ /* 0x000fe200078e00ff */
[C---:B0-----:R-:W-:Y:S02]  /*21960*/  FSETP.NEU.AND P0, PT, R13.reuse, RZ, PT ;  /* 0x000000ff0d00720b */ /* 0x041fe40003f0d000 */
[----:B------:R-:W-:-:S04]  /*21970*/  LOP3.LUT R15, R13, 0x80000000, R3, 0x48, !PT ;  /* 0x800000000d0f7812 */ /* 0x000fc800078e4803 */
[----:B------:R-:W-:-:S07]  /*21980*/  LOP3.LUT R27, R15, R27, RZ, 0xfc, !PT ;  /* 0x0000001b0f1b7212 */ /* 0x000fce00078efcff */
[----:B------:R-:W-:Y:S05]  /*21990*/  @!P0 BRA `(.L_x_4797) ;  /* 0x00000000008c8947 */ /* 0x000fea0003800000 */
[----:B------:R-:W-:Y:S01]  /*219a0*/  IADD3 R3, PT, PT, -R30, RZ, RZ ;  /* 0x000000ff1e037210 */ /* 0x000fe20007ffe1ff */
[----:B------:R-:W-:Y:S01]  /*219b0*/  IMAD.MOV.U32 R2, RZ, RZ, RZ ;  /* 0x000000ffff027224 */ /* 0x000fe200078e00ff */
[----:B------:R-:W0:Y:S02]  /*219c0*/  DMUL.RP R26, R28, R26 ;  /* 0x0000001a1c1a7228 */ /* 0x000e240000008000 */
[----:B0-----:R-:W-:-:S15]  /*219d0*/  LOP3.LUT R15, R27, R15, RZ, 0x3c, !PT ;  /* 0x0000000f1b0f7212 */ /* 0x001fde00078e3cff */
[----:B------:R-:W-:-:S15]  /*219e0*/  NOP ;  /* 0x0000000000007918 */ /* 0x000fde0000000000 */
[----:B------:R-:W-:-:S15]  /*219f0*/  NOP ;  /* 0x0000000000007918 */ /* 0x000fde0000000000 */
[----:B------:R-:W-:-:S15]  /*21a00*/  NOP ;  /* 0x0000000000007918 */ /* 0x000fde0000000000 */
[----:B------:R-:W-:-:S02]  /*21a10*/  NOP ;  /* 0x0000000000007918 */ /* 0x000fc40000000000 */
[----:B------:R-:W0:Y:S02]  /*21a20*/  DFMA R2, R24, -R2, R28 ;  /* 0x800000021802722b */ /* 0x000e24000000001c */
[----:B0-----:R-:W-:-:S04]  /*21a30*/  IADD3 R2, PT, PT, -R30, -0x43300000, RZ ;  /* 0xbcd000001e027810 */ /* 0x001fc80007ffe1ff */
[----:B------:R-:W-:-:S04]  /*21a40*/  FSETP.NEU.AND P0, PT, |R3|, R2, PT ;  /* 0x000000020300720b */ /* 0x000fc80003f0d200 */
[----:B------:R-:W-:Y:S02]  /*21a50*/  FSEL R24, R26, R24, !P0 ;  /* 0x000000181a187208 */ /* 0x000fe40004000000 */
[----:B------:R-:W-:Y:S01]  /*21a60*/  FSEL R25, R15, R25, !P0 ;  /* 0x000000190f197208 */ /* 0x000fe20004000000 */
[----:B------:R-:W-:Y:S06]  /*21a70*/  BRA `(.L_x_4797) ;  /* 0x0000000000547947 */ /* 0x000fec0003800000 */
.L_x_4796:
[----:B------:R-:W0:Y:S02]  /*21a80*/  DSETP.NAN.AND P0, PT, R30, R30, PT ;  /* 0x0000001e1e00722a */ /* 0x000e240003f08000 */
[----:B0-----:R-:W-:Y:S05]  /*21a90*/  @P0 BRA `(.L_x_4798) ;  /* 0x0000000000440947 */ /* 0x001fea0003800000 */
[----:B------:R-:W0:Y:S02]  /*21aa0*/  DSETP.NAN.AND P0, PT, R2, R2, PT ;  /* 0x000000020200722a */ /* 0x000e240003f08000 */
[----:B0-----:R-:W-:Y:S05]  /*21ab0*/  @P0 BRA `(.L_x_4799) ;  /* 0x0000000000300947 */ /* 0x001fea0003800000 */
[----:B------:R-:W-:Y:S01]  /*21ac0*/  ISETP.NE.AND P0, PT, R33, R32, PT ;  /* 0x000000202100720c */ /* 0x000fe20003f05270 */
[----:B------:R-:W-:Y:S02]  /*21ad0*/  IMAD.MOV.U32 R24, RZ, RZ, 0x0 ;  /* 0x00000000ff187424 */ /* 0x000fe400078e00ff */
[----:B------:R-:W-:-:S10]  /*21ae0*/  IMAD.MOV.U32 R25, RZ, RZ, -0x80000 ;  /* 0xfff80000ff197424 */ /* 0x000fd400078e00ff */
[----:B------:R-:W-:Y:S05]  /*21af0*/  @!P0 BRA `(.L_x_4797) ;  /* 0x0000000000348947 */ /* 0x000fea0003800000 */
[----:B------:R-:W-:Y:S02]  /*21b00*/  ISETP.NE.AND P0, PT, R33, 0x7ff00000, PT ;  /* 0x7ff000002100780c */ /* 0x000fe40003f05270 */
[----:B------:R-:W-:Y:S02]  /*21b10*/  LOP3.LUT R25, R31, 0x80000000, R3, 0x48, !PT ;  /* 0x800000001f197812 */ /* 0x000fe400078e4803 */
[----:B------:R-:W-:-:S13]  /*21b20*/  ISETP.EQ.OR P0, PT, R32, RZ, !P0 ;  /* 0x000000ff2000720c */ /* 0x000fda0004702670 */
[----:B------:R-:W-:Y:S01]  /*21b30*/  @P0 LOP3.LUT R2, R25, 0x7ff00000, RZ, 0xfc, !PT ;  /* 0x7ff0000019020812 */ /* 0x000fe200078efcff */
[----:B------:R-:W-:Y:S01]  /*21b40*/  @!P0 IMAD.MOV.U32 R24, RZ, RZ, RZ ;  /* 0x000000ffff188224 */ /* 0x000fe200078e00ff */
[----:B------:R-:W-:-:S03]  /*21b50*/  @P0 MOV R24, RZ ;  /* 0x000000ff00180202 */ /* 0x000fc60000000f00 */
[----:B------:R-:W-:Y:S01]  /*21b60*/  @P0 IMAD.MOV.U32 R25, RZ, RZ, R2 ;  /* 0x000000ffff190224 */ /* 0x000fe200078e0002 */
[----:B------:R-:W-:Y:S06]  /*21b70*/  BRA `(.L_x_4797) ;  /* 0x0000000000147947 */ /* 0x000fec0003800000 */
.L_x_4799:
[----:B------:R-:W-:Y:S01]  /*21b80*/  LOP3.LUT R25, R3, 0x80000, RZ, 0xfc, !PT ;  /* 0x0008000003197812 */ /* 0x000fe200078efcff */
[----:B------:R-:W-:Y:S01]  /*21b90*/  IMAD.MOV.U32 R24, RZ, RZ, R2 ;  /* 0x000000ffff187224 */ /* 0x000fe200078e0002 */
[----:B------:R-:W-:Y:S06]  /*21ba0*/  BRA `(.L_x_4797) ;  /* 0x0000000000087947 */ /* 0x000fec0003800000 */
.L_x_4798:
[----:B------:R-:W-:Y:S01]  /*21bb0*/  LOP3.LUT R25, R31, 0x80000, RZ, 0xfc, !PT ;  /* 0x000800001f197812 */ /* 0x000fe200078efcff */
[----:B------:R-:W-:-:S07]  /*21bc0*/  IMAD.MOV.U32 R24, RZ, RZ, R30 ;  /* 0x000000ffff187224 */ /* 0x000fce00078e001e */
.L_x_4797:
[----:B------:R-:W-:Y:S05]  /*21bd0*/  BSYNC.RECONVERGENT B0 ;  /* 0x0000000000007941 */ /* 0x000fea0003800200 */
.L_x_4795:
[----:B------:R-:W-:Y:S02]  /*21be0*/  IMAD.MOV.U32 R2, RZ, RZ, R0 ;  /* 0x000000ffff027224 */ /* 0x000fe400078e0000 */
[----:B------:R-:W-:-:S04]  /*21bf0*/  HFMA2 R3, -RZ, RZ, 0, 0 ;  /* 0x00000000ff037431 */ /* 0x000fc800000001ff */
[----:B------:R-:W-:Y:S05]  /*21c00*/  RET.REL.NODEC R2 `(_ZN2at6native18elementwise_kernelILi128ELi4EZNS0_15gpu_kernel_implIZZZNS0_15tan_kernel_cudaERNS_18TensorIteratorBaseEENKUlvE_clEvENKUlvE_clEvEUlN3c107complexIdEEE_EEvS4_RKT_EUliE_EEviT1_) ;  /* 0xfffffde002fc7950 */ /* 0x000fea0003c3ffff */
        .weak           $__internal_1_$__cuda_sm20_dsqrt_rn_f64_mediumpath_v1
        .type           $__internal_1_$__cuda_sm20_dsqrt_rn_f64_mediumpath_v1,@function
        .size           $__internal_1_$__cuda_sm20_dsqrt_rn_f64_mediumpath_v1,($_ZN2at6native18elementwise_kernelILi128ELi4EZNS0_15gpu_kernel_implIZZZNS0_15tan_kernel_cudaERNS_18TensorIteratorBaseEENKUlvE_clEvENKUlvE_clEvEUlN3c107complexIdEEE_EEvS4_RKT_EUliE_EEviT1_$__internal_trig_reduction_slowpathd - $__internal_1_$__cuda_sm20_dsqrt_rn_f64_mediumpath_v1)
$__internal_1_$__cuda_sm20_dsqrt_rn_f64_mediumpath_v1:
[----:B------:R-:W-:Y:S01]  /*21c10*/  ISETP.GE.U32.AND P0, PT, R2, -0x3400000, PT ;  /* 0xfcc000000200780c */ /* 0x000fe20003f06070 */
[----:B------:R-:W-:Y:S01]  /*21c20*/  BSSY.RECONVERGENT B1, `(.L_x_4800) ;  /* 0x000004f000017945 */ /* 0x000fe20003800200 */
[----:B------:R-:W-:Y:S01]  /*21c30*/  IMAD.MOV.U32 R8, RZ, RZ, R12 ;  /* 0x000000ffff087224 */ /* 0x000fe200078e000c */
[----:B------:R-:W-:Y:S01]  /*21c40*/  MOV R12, R15 ;  /* 0x0000000f000c7202 */ /* 0x000fe20000000f00 */
[----:B------:R-:W-:Y:S02]  /*21c50*/  IMAD.MOV.U32 R9, RZ, RZ, R13 ;  /* 0x000000ffff097224 */ /* 0x000fe400078e000d */
[----:B------:R-:W-:Y:S02]  /*21c60*/  IMAD.MOV.U32 R2, RZ, RZ, R0 ;  /* 0x000000ffff027224 */ /* 0x000fe400078e0000 */
[----:B------:R-:W-:Y:S02]  /*21c70*/  IMAD.MOV.U32 R10, RZ, RZ, R14 ;  /* 0x000000ffff0a7224 */ /* 0x000fe400078e000e */
[----:B------:R-:W-:-:S03]  /*21c80*/  IMAD.MOV.U32 R13, RZ, RZ, R24 ;  /* 0x000000ffff0d7224 */ /* 0x000fc600078e0018 */
[----:B------:R-:W-:Y:S05]  /*21c90*/  @!P0 BRA `(.L_x_4801) ;  /* 0x00000000003c8947 */ /* 0x000fea0003800000 */
[----:B------:R-:W0:Y:S02]  /*21ca0*/  DFMA.RM R2, R2, R10, R12 ;  /* 0x0000000a0202722b */ /* 0x000e24000000400c */
[----:B0-----:R-:W-:-:S05]  /*21cb0*/  IADD3 R10, P0, PT, R2, 0x1, RZ ;  /* 0x00000001020a7810 */ /* 0x001fca0007f1e0ff */
[----:B------:R-:W-:-:S15]  /*21cc0*/  IMAD.X R11, RZ, RZ, R3, P0 ;  /* 0x000000ffff0b7224 */ /* 0x000fde00000e0603 */
[----:B------:R-:W-:-:S15]  /*21cd0*/  NOP ;  /* 0x0000000000007918 */ /* 0x000fde0000000000 */
[----:B------:R-:W-:-:S15]  /*21ce0*/  NOP ;  /* 0x0000000000007918 */ /* 0x000fde0000000000 */
[----:B------:R-:W-:-:S12]  /*21cf0*/  NOP ;  /* 0x0000000000007918 */ /* 0x000fd80000000000 */
[----:B------:R-:W0:-:S15]  /*21d00*/  DFMA.RP R8, -R2, R10, R8 ;  /* 0x0000000a0208722b */ /* 0x000e1e0000008108 */
[----:B------:R-:W-:-:S15]  /*21d10*/  NOP ;  /* 0x0000000000007918 */ /* 0x000fde0000000000 */
[----:B------:R-:W-:-:S15]  /*21d20*/  NOP ;  /* 0x0000000000007918 */ /* 0x000fde0000000000 */
[----:B------:R-:W-:-:S15]  /*21d30*/  NOP ;  /* 0x0000000000007918 */ /* 0x000fde0000000000 */
[----:B------:R-:W-:-:S04]  /*21d40*/  NOP ;  /* 0x0000000000007918 */ /* 0x000fc80000000000 */
[----:B0-----:R-:W0:Y:S02]  /*21d50*/  DSETP.GT.AND P0, PT, R8, RZ, PT ;  /* 0x000000ff0800722a */ /* 0x001e240003f04000 */
[----:B0-----:R-:W-:Y:S02]  /*21d60*/  FSEL R2, R10, R2, P0 ;  /* 0x000000020a027208 */ /* 0x001fe40000000000 */
[----:B------:R-:W-:Y:S01]  /*21d70*/  FSEL R3, R11, R3, P0 ;  /* 0x000000030b037208 */ /* 0x000fe20000000000 */
[----:B------:R-:W-:Y:S06]  /*21d80*/  BRA `(.L_x_4802) ;  /* 0x0000000000e07947 */ /* 0x000fec0003800000 */
.L_x_4801:
[----:B------:R-:W0:Y:S02]  /*21d90*/  DSETP.NE.AND P0, PT, R8, RZ, PT ;  /* 0x000000ff0800722a */ /* 0x000e240003f05000 */
[----:B0-----:R-:W-:Y:S05]  /*21da0*/  @!P0 BRA `(.L_x_4803) ;  /* 0x0000000000d48947 */ /* 0x001fea0003800000 */
[----:B------:R-:W-:-:S13]  /*21db0*/  ISETP.GE.AND P0, PT, R9, RZ, PT ;  /* 0x000000ff0900720c */ /* 0x000fda0003f06270 */
[----:B------:R-:W-:Y:S02]  /*21dc0*/  @!P0 IMAD.MOV.U32 R2, RZ, RZ, 0x0 ;  /* 0x00000000ff028424 */ /* 0x000fe400078e00ff */
[----:B------:R-:W-:Y:S01]  /*21dd0*/  @!P0 IMAD.MOV.U32 R3, RZ, RZ, -0x80000 ;  /* 0xfff80000ff038424 */ /* 0x000fe200078e00ff */
[----:B------:R-:W-:Y:S06]  /*21de0*/  @!P0 BRA `(.L_x_4802) ;  /* 0x0000000000c88947 */ /* 0x000fec0003800000 */
[----:B------:R-:W-:-:S13]  /*21df0*/  ISETP.GT.AND P0, PT, R9, 0x7fefffff, PT ;  /* 0x7fefffff0900780c */ /* 0x000fda0003f04270 */
[----:B------:R-:W-:Y:S05]  /*21e00*/  @P0 BRA `(.L_x_4803) ;  /* 0x0000000000bc0947 */ /* 0x000fea0003800000 */
[----:B------:R-:W0:Y:S01]  /*21e10*/  DMUL R2, R8, 8.11296384146066816958e+31 ;  /* 0x4690000008027828 */ /* 0x000e220000000000 */
[----:B------:R-:W-:Y:S01]  /*21e20*/  IMAD.MOV.U32 R12, RZ, RZ, 0x0 ;  /* 0x00000000ff0c7424 */ /* 0x000fe200078e00ff */
[----:B0-----:R-:W0:Y:S01]  /*21e30*/  MUFU.RSQ64H R9, R3 ;  /* 0x0000000300097308 */ /* 0x001e220000001c00 */
[----:B------:R-:W-:Y:S01]  /*21e40*/  MOV R8, RZ ;  /* 0x000000ff00087202 */ /* 0x000fe20000000f00 */
[----:B------:R-:W-:-:S15]  /*21e50*/  IMAD.MOV.U32 R13, RZ, RZ, 0x3fd80000 ;  /* 0x3fd80000ff0d7424 */ /* 0x000fde00078e00ff */
[----:B------:R-:W-:-:S15]  /*21e60*/  NOP ;  /* 0x0000000000007918 */ /* 0x000fde0000000000 */
[----:B------:R-:W-:-:S15]  /*21e70*/  NOP ;  /* 0x0000000000007918 */ /* 0x000fde0000000000 */
[----:B------:R-:W-:-:S15]  /*21e80*/  NOP ;  /* 0x0000000000007918 */ /* 0x000fde0000000000 */
        /* <DEDUP_REMOVED lines=25> */
[----:B0-----:R0:W1:Y:S02]  /*22020*/  DMUL R8, R2, R10 ;  /* 0x0000000a02087228 */ /* 0x0010640000000000 */
[----:B0-----:R-:W-:-:S15]  /*22030*/  VIADD R11, R11, 0xfff00000 ;  /* 0xfff000000b0b7836 */ /* 0x001fde0000000000 */
[----:B------:R-:W-:-:S15]  /*22040*/  NOP ;  /* 0x0000000000007918 */ /* 0x000fde0000000000 */
[----:B------:R-:W-:-:S15]  /*22050*/  NOP ;  /* 0x0000000000007918 */ /* 0x000fde0000000000 */
[----:B------:R-:W-:-:S15]  /*22060*/  NOP ;  /* 0x0000000000007918 */ /* 0x000fde0000000000 */
[----:B------:R-:W-:-:S02]  /*22070*/  NOP ;  /* 0x0000000000007918 */ /* 0x000fc40000000000 */
[----:B-1----:R-:W0:-:S15]  /*22080*/  DFMA R12, R8, -R8, R2 ;  /* 0x80000008080c722b */ /* 0x002e1e0000000002 */
[----:B------:R-:W-:-:S15]  /*22090*/  NOP ;  /* 0x0000000000007918 */ /* 0x000fde0000000000 */
[----:B------:R-:W-:-:S15]  /*220a0*/  NOP ;  /* 0x0000000000007918 */ /* 0x000fde0000000000 */
[----:B------:R-:W-:-:S15]  /*220b0*/  NOP ;  /* 0x0000000000007918 */ /* 0x000fde0000000000 */
[----:B------:R-:W-:-:S04]  /*220c0*/  NOP ;  /* 0x0000000000007918 */ /* 0x000fc80000000000 */
[----:B0-----:R-:W0:Y:S02]  /*220d0*/  DFMA R2, R10, R12, R8 ;  /* 0x0000000c0a02722b */ /* 0x001e240000000008 */
[----:B0-----:R-:W-:Y:S01]  /*220e0*/  VIADD R3, R3, 0xfcb00000 ;  /* 0xfcb0000003037836 */ /* 0x001fe20000000000 */
[----:B------:R-:W-:Y:S06]  /*220f0*/  BRA `(.L_x_4802) ;  /* 0x0000000000047947 */ /* 0x000fec0003800000 */
.L_x_4803:
[----:B------:R0:W1:Y:S02]  /*22100*/  DADD R2, R8, R8 ;  /* 0x0000000008027229 */ /* 0x0000640000000008 */
.L_x_4802:
[----:B------:R-:W-:Y:S05]  /*22110*/  BSYNC.RECONVERGENT B1 ;  /* 0x0000000000017941 */ /* 0x000fea0003800200 */
.L_x_4800:
[----:B01----:R-:W-:Y:S01]  /*22120*/  MOV R8, R2 ;  /* 0x0000000200087202 */ /* 0x003fe20000000f00 */
[----:B------:R-:W-:Y:S02]  /*22130*/  IMAD.MOV.U32 R9, RZ, RZ, R3 ;  /* 0x000000ffff097224 */ /* 0x000fe400078e0003 */
[----:B------:R-:W-:Y:S02]  /*22140*/  IMAD.MOV.U32 R2, RZ, RZ, R25 ;  /* 0x000000ffff027224 */ /* 0x000fe400078e0019 */
[----:B------:R-:W-:-:S04]  /*22150*/  IMAD.MOV.U32 R3, RZ, RZ, 0x0 ;  /* 0x00000000ff037424 */ /* 0x000fc800078e00ff */
[----:B------:R-:W-:Y:S05]  /*22160*/  RET.REL.NODEC R2 `(_ZN2at6native18elementwise_kernelILi128ELi4EZNS0_15gpu_kernel_implIZZZNS0_15tan_kernel_cudaERNS_18TensorIteratorBaseEENKUlvE_clEvENKUlvE_clEvEUlN3c107complexIdEEE_EEvS4_RKT_EUliE_EEviT1_) ;  /* 0xfffffddc02a47950 */ /* 0x000fea0003c3ffff */
        .type           $_ZN2at6native18elementwise_kernelILi128ELi4EZNS0_15gpu_kernel_implIZZZNS0_15tan_kernel_cudaERNS_18TensorIteratorBaseEENKUlvE_clEvENKUlvE_clEvEUlN3c107complexIdEEE_EEvS4_RKT_EUliE_EEviT1_$__internal_trig_reduction_slowpathd,@function
        .size           $_ZN2at6native18elementwise_kernelILi128ELi4EZNS0_15gpu_kernel_implIZZZNS0_15tan_kernel_cudaERNS_18TensorIteratorBaseEENKUlvE_clEvENKUlvE_clEvEUlN3c107complexIdEEE_EEvS4_RKT_EUliE_EEviT1_$__internal_trig_reduction_slowpathd,(.L_x_6572 - $_ZN2at6native18elementwise_kernelILi128ELi4EZNS0_15gpu_kernel_implIZZZNS0_15tan_kernel_cudaERNS_18TensorIteratorBaseEENKUlvE_clEvENKUlvE_clEvEUlN3c107complexIdEEE_EEvS4_RKT_EUliE_EEviT1_$__internal_trig_reduction_slowpathd)
$_ZN2at6native18elementwise_kernelILi128ELi4EZNS0_15gpu_kernel_implIZZZNS0_15tan_kernel_cudaERNS_18TensorIteratorBaseEENKUlvE_clEvENKUlvE_clEvEUlN3c107complexIdEEE_EEvS4_RKT_EUliE_EEviT1_$__internal_trig_reduction_slowpathd:
[----:B------:R-:W-:Y:S01]  /*22170*/  SHF.R.U32.HI R0, RZ, 0x14, R12 ;  /* 0x00000014ff007819 */ /* 0x000fe2000001160c */
[----:B------:R-:W-:Y:S02]  /*22180*/  HFMA2 R4, -RZ, RZ, 0, 0 ;  /* 0x00000000ff047431 */ /* 0x000fe400000001ff */
[----:B------:R-:W-:Y:S01]  /*22190*/  IMAD.MOV.U32 R7, RZ, RZ, R2 ;  /* 0x000000ffff077224 */ /* 0x000fe200078e0002 */
        /* <DEDUP_REMOVED lines=16> */
[----:B------:R-:W-:Y:S01]  /*222a0*/  IMAD.SHL.U32 R33, R7, 0x800, RZ ;  /* 0x0000080007217824 */ /* 0x000fe200078e00ff */
[----:B------:R-:W-:Y:S01]  /*222b0*/  IADD3 R11, PT, PT, RZ, -R8, -R9 ;  /* 0x80000008ff0b7210 */ /* 0x000fe20007ffe809 */
[----:B------:R-:W-:Y:S01]  /*222c0*/  IMAD.MOV.U32 R13, RZ, RZ, R4 ;  /* 0x000000ffff0d7224 */ /* 0x000fe200078e0004 */
[----:B------:R-:W-:Y:S01]  /*222d0*/  CS2R R28, SRZ ;  /* 0x00000000001c7805 */ /* 0x000fe2000001ff00 */
[----:B------:R-:W-:Y:S01]  /*222e0*/  IMAD.MOV.U32 R32, RZ, RZ, RZ ;  /* 0x000000ffff207224 */ /* 0x000fe200078e00ff */
[----:B------:R-:W1:Y:S01]  /*222f0*/  LDC.64 R2, c[0x4][0x168] ;  /* 0x01005a00ff027b82 */ /* 0x000e620000000a00 */
[----:B------:R-:W-:-:S07]  /*22300*/  LOP3.LUT R35, R5, 0x80000000, RZ, 0xfc, !PT ;  /* 0x8000000005237812 */ /* 0x000fce00078efcff */
.L_x_4808:
[----:B0-----:R-:W-:Y:S01]  /*22310*/  R2UR UR4, R30 ;  /* 0x000000001e0472ca */ /* 0x001fe200000e0000 */
[----:B-1----:R-:W-:Y:S01]  /*22320*/  IMAD.WIDE R4, R13, 0x8, R2 ;  /* 0x000000080d047825 */ /* 0x002fe200078e0202 */
[----:B------:R-:W-:-:S13]  /*22330*/  R2UR UR5, R31 ;  /* 0x000000001f0572ca */ /* 0x000fda00000e0000 */
[----:B------:R-:W2:Y:S01]  /*22340*/  LDG.E.64.CONSTANT R4, desc[UR4][R4.64] ;  /* 0x0000000404047981 */ /* 0x000ea2000c1e9b00 */
[----:B------:R-:W-:Y:S01]  /*22350*/  MOV R6, R28 ;  /* 0x0000001c00067202 */ /* 0x000fe20000000f00 */
[----:B------:R-:W-:Y:S02]  /*22360*/  IMAD.MOV.U32 R7, RZ, RZ, R29 ;  /* 0x000000ffff077224 */ /* 0x000fe400078e001d */
[----:B------:R-:W-:Y:S02]  /*22370*/  VIADD R11, R11, 0x1 ;  /* 0x000000010b0b7836 */ /* 0x000fe40000000000 */
[----:B------:R-:W-:Y:S02]  /*22380*/  VIADD R13, R13, 0x1 ;  /* 0x000000010d0d7836 */ /* 0x000fe40000000000 */
        /* <DEDUP_REMOVED lines=8> */
[----:B------:R-:W-:Y:S01]  /*22410*/  IMAD.X R4, RZ, RZ, R28, P2 ;  /* 0x000000ffff047224 */ /* 0x000fe200010e061c */
[----:B------:R2:W-:Y:S01]  /*22420*/  STL.64 [R15], R6 ;  /* 0x000000060f007387 */ /* 0x0005e20000100a00 */
[----:B------:R-:W-:-:S03]  /*22430*/  IMAD.HI.U32 R34, R5, R35, RZ ;  /* 0x0000002305227227 */ /* 0x000fc600078e00ff */
[----:B------:R-:W-:Y:S01]  /*22440*/  IADD3.X R4, P0, PT, R29, R4, RZ, P0, !PT ;  /* 0x000000041d047210 */ /* 0x000fe2000071e4ff */
[----:B------:R-:W-:Y:S02]  /*22450*/  IMAD R5, R5, R35, RZ ;  /* 0x0000002305057224 */ /* 0x000fe400078e02ff */
[----:B------:R-:W-:-:S03]  /*22460*/  VIADD R32, R32, 0x1 ;  /* 0x0000000120207836 */ /* 0x000fc60000000000 */
[----:B------:R-:W-:Y:S02]  /*22470*/  IADD3.X R28, P1, PT, R5, R4, RZ, P1, !PT ;  /* 0x00000004051c7210 */ /* 0x000fe40000f3e4ff */
[----:B------:R-:W-:Y:S02]  /*22480*/  IADD3.X R4, PT, PT, R34, RZ, RZ, P0, !PT ;  /* 0x000000ff22047210 */ /* 0x000fe400007fe4ff */
[----:B------:R-:W-:-:S03]  /*22490*/  ISETP.NE.AND P0, PT, R11, -0xf, PT ;  /* 0xfffffff10b00780c */ /* 0x000fc60003f05270 */
[----:B------:R-:W-:-:S10]  /*224a0*/  IMAD.X R29, RZ, RZ, R4, P1 ;  /* 0x000000ffff1d7224 */ /* 0x000fd400008e0604 */
[----:B--2---:R-:W-:Y:S05]  /*224b0*/  @P0 BRA `(.L_x_4808) ;  /* 0xfffffffc00940947 */ /* 0x004fea000383ffff */
[----:B------:R-:W-:Y:S05]  /*224c0*/  BSYNC.RECONVERGENT B1 ;  /* 0x0000000000017941 */ /* 0x000fea0003800200 */
.L_x_4807:
[----:B------:R-:W-:-:S07]  /*224d0*/  IMAD.MOV.U32 R4, RZ, RZ, R9 ;  /* 0x000000ffff047224 */ /* 0x000fce00078e0009 */
.L_x_4806:
[----:B------:R-:W-:Y:S05]  /*224e0*/  BSYNC.RECONVERGENT B0 ;  /* 0x0000000000007941 */ /* 0x000fea0003800200 */
.L_x_4805:
        /* <DEDUP_REMOVED lines=16> */
[----:B------:R-:W-:Y:S02]  /*225f0*/  @P0 SHF.R.U32.HI R7, RZ, R0, R9 ;  /* 0x00000000ff070219 */ /* 0x000fe40000011609 */
[----:B------:R-:W-:Y:S02]  /*22600*/  @P0 LOP3.LUT R2, R11, R6, RZ, 0xfc, !PT ;  /* 0x000000060b020212 */ /* 0x000fe400078efcff */
[----:B----4-:R-:W-:Y:S02]  /*22610*/  @P0 SHF.L.U32 R9, R4, R33, RZ ;  /* 0x0000002104090219 */ /* 0x010fe400000006ff */
[----:B0-----:R-:W-:Y:S02]  /*22620*/  @P0 SHF.R.U64 R28, R13, R0, R15 ;  /* 0x000000000d1c0219 */ /* 0x001fe4000000120f */
[----:B------:R-:W-:Y:S01]  /*22630*/  @P0 LOP3.LUT R3, R8, R7, RZ, 0xfc, !PT ;  /* 0x0000000708030212 */ /* 0x000fe200078efcff */
[----:B------:R-:W-:Y:S01]  /*22640*/  IMAD.SHL.U32 R8, R2, 0x4, RZ ;  /* 0x0000000402087824 */ /* 0x000fe200078e00ff */
[----:B------:R-:W-:-:S02]  /*22650*/  @P0 SHF.L.U64.HI R7, R4, R33, R5 ;  /* 0x0000002104070219 */ /* 0x000fc40000010205 */
[----:B------:R-:W-:Y:S02]  /*22660*/  @P0 LOP3.LUT R4, R9, R28, RZ, 0xfc, !PT ;  /* 0x0000001c09040212 */ /* 0x000fe400078efcff */
[----:B------:R-:W-:Y:S02]  /*22670*/  @P0 SHF.R.U32.HI R0, RZ, R0, R15 ;  /* 0x00000000ff000219 */ /* 0x000fe4000001160f */
        /* <DEDUP_REMOVED lines=17> */
[----:B------:R-:W-:Y:S02]  /*22790*/  SEL R3, R7, R28, !P1 ;  /* 0x0000001c07037207 */ /* 0x000fe40004800000 */
[----:B------:R-:W-:-:S04]  /*227a0*/  @!P0 IADD3 R8, PT, PT, -R8, RZ, RZ ;  /* 0x000000ff08088210 */ /* 0x000fc80007ffe1ff */
        /* <DEDUP_REMOVED lines=16> */
.L_x_4810:
[----:B------:R-:W-:Y:S05]  /*228b0*/  BSYNC.RECONVERGENT B0 ;  /* 0x0000000000007941 */ /* 0x000fea0003800200 */
.L_x_4809:
        /* <DEDUP_REMOVED lines=8> */
[C---:B------:R-:W-:Y:S02]  /*22940*/  IMAD R7, R28.reuse, -0x36f0255e, RZ ;  /* 0xc90fdaa21c077824 */ /* 0x040fe400078e02ff */
[----:B------:R-:W-:-:S04]  /*22950*/  IMAD.WIDE.U32 R2, P2, R28, 0x2168c235, R2 ;  /* 0x2168c2351c027825 */ /* 0x000fc80007840002 */
[----:B------:R-:W-:Y:S01]  /*22960*/  IMAD.X R6, RZ, RZ, R6, P2 ;  /* 0x000000ffff067224 */ /* 0x000fe200010e0606 */
[----:B------:R-:W-:Y:S02]  /*22970*/  IADD3 R3, P2, PT, R7, R3, RZ ;  /* 0x0000000307037210 */ /* 0x000fe40007f5e0ff */
[----:B------:R-:W-:Y:S02]  /*22980*/  IADD3.X RZ, P1, PT, R2, R2, RZ, P1, !PT ;  /* 0x0000000202ff7210 */ /* 0x000fe40000f3e4ff */
[C---:B------:R-:W-:Y:S01]  /*22990*/  ISETP.GT.U32.AND P3, PT, R3.reuse, RZ, PT ;  /* 0x000000ff0300720c */ /* 0x040fe20003f64070 */
[----:B------:R-:W-:Y:S01]  /*229a0*/  IMAD.X R6, RZ, RZ, R6, P2 ;  /* 0x000000ffff067224 */ /* 0x000fe200010e0606 */
[----:B------:R-:W-:-:S04]  /*229b0*/  IADD3.X R2, P2, PT, R3, R3, RZ, P1, !PT ;  /* 0x0000000303027210 */ /* 0x000fc80000f5e4ff */
[C---:B------:R-:W-:Y:S02]  /*229c0*/  ISETP.GT.AND.EX P1, PT, R6.reuse, RZ, PT, P3 ;  /* 0x000000ff0600720c */ /* 0x040fe40003f24330 */
[-C--:B------:R-:W-:Y:S02]  /*229d0*/  IADD3.X R7, PT, PT, R6, R6.reuse, RZ, P2, !PT ;  /* 0x0000000606077210 */ /* 0x080fe400017fe4ff */
[----:B------:R-:W-:Y:S02]  /*229e0*/  SEL R3, R2, R3, P1 ;  /* 0x0000000302037207 */ /* 0x000fe40000800000 */
[----:B------:R-:W-:Y:S02]  /*229f0*/  SEL R6, R7, R6, P1 ;  /* 0x0000000607067207 */ /* 0x000fe40000800000 */
[----:B------:R-:W-:Y:S02]  /*22a00*/  IADD3 R3, P2, PT, R3, 0x1, RZ ;  /* 0x0000000103037810 */ /* 0x000fe40007f5e0ff */
[----:B------:R-:W-:-:S02]  /*22a10*/  SEL R7, RZ, 0xffffffff, !P1 ;  /* 0xffffffffff077807 */ /* 0x000fc40004800000 */
[----:B------:R-:W-:Y:S01]  /*22a20*/  LOP3.LUT P1, R2, R12, 0x80000000, RZ, 0xc0, !PT ;  /* 0x800000000c027812 */ /* 0x000fe2000782c0ff */
[----:B------:R-:W-:Y:S02]  /*22a30*/  IMAD.X R6, RZ, RZ, R6, P2 ;  /* 0x000000ffff067224 */ /* 0x000fe400010e0606 */
[----:B------:R-:W-:Y:S01]  /*22a40*/  IMAD.IADD R7, R7, 0x1, -R0 ;  /* 0x0000000107077824 */ /* 0x000fe200078e0a00 */
[----:B------:R-:W-:Y:S02]  /*22a50*/  @!P0 LOP3.LUT R2, R2, 0x80000000, RZ, 0x3c, !PT ;  /* 0x8000000002028812 */ /* 0x000fe400078e3cff */
[----:B------:R-:W-:-:S04]  /*22a60*/  SHF.R.U64 R3, R3, 0xa, R6 ;  /* 0x0000000a03037819 */ /* 0x000fc80000001206 */
[----:B------:R-:W-:-:S03]  /*22a70*/  IADD3 R3, P2, PT, R3, 0x1, RZ ;  /* 0x0000000103037810 */ /* 0x000fc60007f5e0ff */
[----:B------:R-:W-:Y:S01]  /*22a80*/  @P1 IMAD.MOV R4, RZ, RZ, -R4 ;  /* 0x000000ffff041224 */ /* 0x000fe200078e0a04 */
[----:B------:R-:W-:-:S04]  /*22a90*/  LEA.HI.X R6, R6, RZ, RZ, 0x16, P2 ;  /* 0x000000ff06067211 */ /* 0x000fc800010fb4ff */
[--C-:B------:R-:W-:Y:S01]  /*22aa0*/  SHF.R.U64 R0, R3, 0x1, R6.reuse ;  /* 0x0000000103007819 */ /* 0x100fe20000001206 */
[----:B------:R-:W-:Y:S01]  /*22ab0*/  IMAD.SHL.U32 R3, R7, 0x100000, RZ ;  /* 0x0010000007037824 */ /* 0x000fe200078e00ff */
[----:B------:R-:W-:Y:S02]  /*22ac0*/  SHF.R.U32.HI R6, RZ, 0x1, R6 ;  /* 0x00000001ff067819 */ /* 0x000fe40000011606 */
[----:B------:R-:W-:-:S04]  /*22ad0*/  IADD3 R7, P2, P3, RZ, RZ, R0 ;  /* 0x000000ffff077210 */ /* 0x000fc80007b5e000 */
[----:B------:R-:W-:-:S04]  /*22ae0*/  IADD3.X R3, PT, PT, R3, 0x3fe00000, R6, P2, P3 ;  /* 0x3fe0000003037810 */ /* 0x000fc800017e6406 */
[----:B------:R-:W-:-:S07]  /*22af0*/  LOP3.LUT R12, R3, R2, RZ, 0xfc, !PT ;  /* 0x00000002030c7212 */ /* 0x000fce00078efcff */
.L_x_4804:
[----:B------:R-:W-:Y:S01]  /*22b00*/  IMAD.MOV.U32 R11, RZ, RZ, 0x0 ;  /* 0x00000000ff0b7424 */ /* 0x000fe200078e00ff */
[----:B------:R-:W-:Y:S01]  /*22b10*/  MOV R0, R4 ;  /* 0x0000000400007202 */ /* 0x000fe20000000f00 */
[----:B------:R-:W-:Y:S02]  /*22b20*/  IMAD.MOV.U32 R2, RZ, RZ, R7 ;  /* 0x000000ffff027224 */ /* 0x000fe400078e0007 */
[----:B------:R-:W-:Y:S01]  /*22b30*/  IMAD.MOV.U32 R3, RZ, RZ, R12 ;  /* 0x000000ffff037224 */ /* 0x000fe200078e000c */
[----:B------:R-:W-:Y:S06]  /*22b40*/  RET.REL.NODEC R10 `(_ZN2at6native18elementwise_kernelILi128ELi4EZNS0_15gpu_kernel_implIZZZNS0_15tan_kernel_cudaERNS_18TensorIteratorBaseEENKUlvE_clEvENKUlvE_clEvEUlN3c107complexIdEEE_EEvS4_RKT_EUliE_EEviT1_) ;  /* 0xfffffdd40a2c7950 */ /* 0x000fec0003c3ffff */
.L_x_4811:
        /* <DEDUP_REMOVED lines=11> */
.L_x_6572:


//--------------------- .text._ZN2at6native27unrolled_elementwise_kernelIZZZNS0_15tan_kernel_cudaERNS_18TensorIteratorBaseEENKUlvE_clEvENKUlvE_clEvEUlN3c107complexIdEEE_St5arrayIPcLm2EELi4E23TrivialOffsetCalculatorILi1EjESE_NS0_6memory12LoadWithCastILi1EEENSF_13StoreWithCastILi1EEEEEviT_T0_T2_T3_T4_T5_ --------------------------
	.section	.text._ZN2at6native27unrolled_elementwise_kernelIZZZNS0_15tan_kernel_cudaERNS_18TensorIteratorBaseEENKUlvE_clEvENKUlvE_clEvEUlN3c107complexIdEEE_St5arrayIPcLm2EELi4E23TrivialOffsetCalculatorILi1EjESE_NS0_6memory12LoadWithCastILi1EEENSF_13StoreWithCastILi1EEEEEviT_T0_T2_T3_T4_T5_,"ax",@progbits
	.align	128
        .global         _ZN2at6native27unrolled_elementwise_kernelIZZZNS0_15tan_kernel_cudaERNS_18TensorIteratorBaseEENKUlvE_clEvENKUlvE_clEvEUlN3c107complexIdEEE_St5arrayIPcLm2EELi4E23TrivialOffsetCalculatorILi1EjESE_NS0_6memory12LoadWithCastILi1EEENSF_13StoreWithCastILi1EEEEEviT_T0_T2_T3_T4_T5_
        .type           _ZN2at6native27unrolled_elementwise_kernelIZZZNS0_15tan_kernel_cudaERNS_18TensorIteratorBaseEENKUlvE_clEvENKUlvE_clEvEUlN3c107complexIdEEE_St5arrayIPcLm2EELi4E23TrivialOffsetCalculatorILi1EjESE_NS0_6memory12LoadWithCastILi1EEENSF_13StoreWithCastILi1EEEEEviT_T0_T2_T3_T4_T5_,@function
        .size           _ZN2at6native27unrolled_elementwise_kernelIZZZNS0_15tan_kernel_cudaERNS_18TensorIteratorBaseEENKUlvE_clEvENKUlvE_clEvEUlN3c107complexIdEEE_St5arrayIPcLm2EELi4E23TrivialOffsetCalculatorILi1EjESE_NS0_6memory12LoadWithCastILi1EEENSF_13StoreWithCastILi1EEEEEviT_T0_T2_T3_T4_T5_,(.L_x_6575 - _ZN2at6native27unrolled_elementwise_kernelIZZZNS0_15tan_kernel_cudaERNS_18TensorIteratorBaseEENKUlvE_clEvENKUlvE_clEvEUlN3c107complexIdEEE_St5arrayIPcLm2EELi4E23TrivialOffsetCalculatorILi1EjESE_NS0_6memory12LoadWithCastILi1EEENSF_13StoreWithCastILi1EEEEEviT_T0_T2_T3_T4_T5_)
        .other          _ZN2at6native27unrolled_elementwise_kernelIZZZNS0_15tan_kernel_cudaERNS_18TensorIteratorBaseEENKUlvE_clEvENKUlvE_clEvEUlN3c107complexIdEEE_St5arrayIPcLm2EELi4E23TrivialOffsetCalculatorILi1EjESE_NS0_6memory12LoadWithCastILi1EEENSF_13StoreWithCastILi1EEEEEviT_T0_T2_T3_T4_T5_,@"STO_CUDA_ENTRY STV_DEFAULT"
_ZN2at6native27unrolled_elementwise_kernelIZZZNS0_15tan_kernel_cudaERNS_18TensorIteratorBaseEENKUlvE_clEvENKUlvE_clEvEUlN3c107complexIdEEE_St5arrayIPcLm2EELi4E23TrivialOffsetCalculatorILi1EjESE_NS0_6memory12LoadWithCastILi1EEENSF_13StoreWithCastILi1EEEEEviT_T0_T2_T3_T4_T5_:
.text._ZN2at6native27unrolled_elementwise_kernelIZZZNS0_15tan_kernel_cudaERNS_18TensorIteratorBaseEENKUlvE_clEvENKUlvE_clEvEUlN3c107complexIdEEE_St5arrayIPcLm2EELi4E23TrivialOffsetCalculatorILi1EjESE_NS0_6memory12LoadWithCastILi1EEENSF_13StoreWithCastILi1EEEEEviT_T0_T2_T3_T4_T5_:
        /* <DEDUP_REMOVED lines=8> */
[----:B------:R-:W-:-:S02]  /*0080*/  CS2R R18, SRZ ;  /* 0x0000000000127805 */ /* 0x000fc4000001ff00 */
[----:B------:R-:W-:Y:S01]  /*0090*/  CS2R R16, SRZ ;  /* 0x0000000000107805 */ /* 0x000fe2000001ff00 */
[----:B-1----:R-:W-:Y:S02]  /*00a0*/  IMAD R33, R35, -0x200, R0 ;  /* 0xfffffe0023217824 */ /* 0x002fe400078e0200 */
        /* <DEDUP_REMOVED lines=25> */
.L_x_4818:
[----:B------:R-:W2:Y:S01]  /*0240*/  LDG.E.U8 R2, desc[UR36][R2.64] ;  /* 0x0000002402027981 */ /* 0x000ea2000c1e1100 */
[----:B------:R-:W-:Y:S01]  /*0250*/  CS2R R18, SRZ ;  /* 0x0000000000127805 */ /* 0x000fe2000001ff00 */
[----:B--2---:R0:W1:Y:S02]  /*0260*/  I2F.F64.U16 R16, R2 ;  /* 0x0000000200107312 */ /* 0x0040640000101800 */
[----:B01----:R-:W-:Y:S05]  /*0270*/  BRA `(.L_x_4820) ;  /* 0x0000000c00d87947 */ /* 0x003fea0003800000 */
.L_x_4817:
        /* <DEDUP_REMOVED lines=8> */
[----:B--2---:R0:W1:Y:S02]  /*0300*/  I2F.F64.S64 R16, R2 ;  /* 0x0000000200107312 */ /* 0x0040640000301c00 */
[----:B01----:R-:W-:Y:S05]  /*0310*/  BRA `(.L_x_4820) ;  /* 0x0000000c00b07947 */ /* 0x003fea0003800000 */
.L_x_4822:
[----:B------:R-:W2:Y:S01]  /*0320*/  LDG.E R2, desc[UR36][R2.64] ;  /* 0x0000002402027981 */ /* 0x000ea2000c1e1900 */
[----:B------:R-:W-:Y:S01]  /*0330*/  CS2R R18, SRZ ;  /* 0x0000000000127805 */ /* 0x000fe2000001ff00 */
[----:B--2---:R0:W1:Y:S02]  /*0340*/  I2F.F64 R16, R2 ;  /* 0x0000000200107312 */ /* 0x0040640000201c00 */
[----:B01----:R-:W-:Y:S05]  /*0350*/  BRA `(.L_x_4820) ;  /* 0x0000000c00a07947 */ /* 0x003fea0003800000 */
.L_x_4821:
[----:B------:R-:W2:Y:S01]  /*0360*/  LDG.E.U16 R2, desc[UR36][R2.64] ;  /* 0x0000002402027981 */ /* 0x000ea2000c1e1500 */
[----:B------:R-:W-:Y:S01]  /*0370*/  CS2R R18, SRZ ;  /* 0x0000000000127805 */ /* 0x000fe2000001ff00 */
[----:B--2---:R0:W1:Y:S02]  /*0380*/  I2F.F64.S16 R16, R2 ;  /* 0x0000000200107312 */ /* 0x0040640000101c00 */
[----:B01----:R-:W-:Y:S05]  /*0390*/  BRA `(.L_x_4820) ;  /* 0x0000000c00907947 */ /* 0x003fea0003800000 */
.L_x_4816:
        /* <DEDUP_REMOVED lines=11> */
.L_x_4824:
[----:B------:R-:W2:Y:S01]  /*0450*/  LDG.E.U16 R0, desc[UR36][R2.64] ;  /* 0x0000002402007981 */ /* 0x000ea2000c1e1500 */
[----:B------:R-:W-:Y:S01]  /*0460*/  CS2R R18, SRZ ;  /* 0x0000000000127805 */ /* 0x000fe2000001ff00 */
[----:B--2---:R-:W-:-:S05]  /*0470*/  HADD2.F32 R0, -RZ, R0.H0_H0 ;  /* 0x20000000ff007230 */ /* 0x004fca0000004100 */
[----:B------:R-:W-:-:S04]  /*0480*/  FMUL.FTZ R0, R0, 1 ;  /* 0x3f80000000007820 */ /* 0x000fc80000410000 */
[----:B------:R1:W2:Y:S02]  /*0490*/  F2F.F64.F32 R16, R0 ;  /* 0x0000000000107310 */ /* 0x0002a40000201800 */
[----:B-12---:R-:W-:Y:S05]  /*04a0*/  BRA `(.L_x_4820) ;  /* 0x0000000c004c7947 */ /* 0x006fea0003800000 */
.L_x_4823:
        /* <DEDUP_REMOVED lines=16> */
.L_x_4826:
        /* <DEDUP_REMOVED lines=12> */
.L_x_4825:
[----:B------:R0:W5:Y:S01]  /*0670*/  LDG.E.64 R16, desc[UR36][R2.64] ;  /* 0x0000002402107981 */ /* 0x000162000c1e1b00 */
[----:B------:R-:W-:Y:S01]  /*0680*/  CS2R R18, SRZ ;  /* 0x0000000000127805 */ /* 0x000fe2000001ff00 */
[----:B------:R-:W-:Y:S06]  /*0690*/  BRA `(.L_x_4820) ;  /* 0x0000000800d07947 */ /* 0x000fec0003800000 */
.L_x_4815:
        /* <DEDUP_REMOVED lines=14> */
.L_x_4829:
[----:B------:R1:W5:Y:S01]  /*0780*/  LDG.E.128 R16, desc[UR36][R2.64] ;  /* 0x0000002402107981 */ /* 0x000362000c1e1d00 */
[----:B------:R-:W-:Y:S05]  /*0790*/  BRA `(.L_x_4820) ;  /* 0x0000000800907947 */ /* 0x000fea0003800000 */
.L_x_4828:
        /* <DEDUP_REMOVED lines=28> */
.L_x_4831:
[----:B------:R-:W2:Y:S01]  /*0960*/  LDG.E.U8 R0, desc[UR36][R2.64] ;  /* 0x0000002402007981 */ /* 0x000ea2000c1e1100 */
[----:B------:R-:W-:Y:S01]  /*0970*/  CS2R R18, SRZ ;  /* 0x0000000000127805 */ /* 0x000fe2000001ff00 */
        /* <DEDUP_REMOVED lines=13> */
.L_x_4830:
[----:B------:R-:W2:Y:S01]  /*0a50*/  LDG.E.U16 R0, desc[UR36][R2.64] ;  /* 0x0000002402007981 */ /* 0x000ea2000c1e1500 */
[----:B------:R-:W-:Y:S01]  /*0a60*/  CS2R R18, SRZ ;  /* 0x0000000000127805 */ /* 0x000fe2000001ff00 */
[----:B--2---:R-:W-:-:S04]  /*0a70*/  IMAD.U32 R0, R0, 0x10000, RZ ;  /* 0x0001000000007824 */ /* 0x004fc800078e00ff */
[----:B------:R-:W-:-:S04]  /*0a80*/  FMUL.FTZ R0, R0, 1 ;  /* 0x3f80000000007820 */ /* 0x000fc80000410000 */
[----:B------:R2:W3:Y:S02]  /*0a90*/  F2F.F64.F32 R16, R0 ;  /* 0x0000000000107310 */ /* 0x0004e40000201800 */
[----:B--23--:R-:W-:Y:S05]  /*0aa0*/  BRA `(.L_x_4820) ;  /* 0x0000000400cc7947 */ /* 0x00cfea0003800000 */
.L_x_4827:
        /* <DEDUP_REMOVED lines=12> */
.L_x_4834:
        /* <DEDUP_REMOVED lines=22> */
.L_x_4836:
[----:B------:R-:W-:Y:S05]  /*0cd0*/  BSYNC.RECONVERGENT B0 ;  /* 0x0000000000007941 */ /* 0x000fea0003800200 */
.L_x_4835:
[----:B------:R-:W-:Y:S01]  /*0ce0*/  IMAD.SHL.U32 R0, R0, 0x100000, RZ ;  /* 0x0010000000007824 */ /* 0x000fe200078e00ff */
[----:B------:R-:W-:-:S04]  /*0cf0*/  LEA R2, R2, 0x3b800000, 0x17 ;  /* 0x3b80000002027811 */ /* 0x000fc800078eb8ff */
[----:B------:R-:W-:-:S05]  /*0d00*/  LOP3.LUT R0, R2, R0, R7, 0xfe, !PT ;  /* 0x0000000002007212 */ /* 0x000fca00078efe07 */
[----:B------:R-:W-:-:S04]  /*0d10*/  FMUL.FTZ R0, R0, 1 ;  /* 0x3f80000000007820 */ /* 0x000fc80000410000 */
[----:B------:R4:W0:Y:S02]  /*0d20*/  F2F.F64.F32 R16, R0 ;  /* 0x0000000000107310 */ /* 0x0008240000201800 */
[----:B0---4-:R-:W-:Y:S05]  /*0d30*/  BRA `(.L_x_4820) ;  /* 0x0000000400287947 */ /* 0x011fea0003800000 */
.L_x_4833:
        /* <DEDUP_REMOVED lines=22> */
.L_x_4838:
[----:B------:R-:W-:Y:S05]  /*0ea0*/  BSYNC.RECONVERGENT B0 ;  /* 0x0000000000007941 */ /* 0x000fea0003800200 */
.L_x_4837:
[----:B------:R-:W-:Y:S01]  /*0eb0*/  IMAD.SHL.U32 R0, R0, 0x200000, RZ ;  /* 0x0020000000007824 */ /* 0x000fe200078e00ff */
[----:B------:R-:W-:-:S04]  /*0ec0*/  LEA R3, R2, 0x37800000, 0x17 ;  /* 0x3780000002037811 */ /* 0x000fc800078eb8ff */
[----:B------:R-:W-:-:S05]  /*0ed0*/  LOP3.LUT R0, R3, R0, R4, 0xfe, !PT ;  /* 0x0000000003007212 */ /* 0x000fca00078efe04 */
[----:B------:R-:W-:-:S04]  /*0ee0*/  FMUL.FTZ R0, R0, 1 ;  /* 0x3f80000000007820 */ /* 0x000fc80000410000 */
[----:B------:R4:W0:Y:S02]  /*0ef0*/  F2F.F64.F32 R16, R0 ;  /* 0x0000000000107310 */ /* 0x0008240000201800 */
[----:B0---4-:R-:W-:Y:S05]  /*0f00*/  BRA `(.L_x_4820) ;  /* 0x0000000000b47947 */ /* 0x011fea0003800000 */
.L_x_4832:
[----:B------:R-:W-:-:S09]  /*0f10*/  UISETP.NE.AND UP0, UPT, UR4, 0x1c, UPT ;  /* 0x0000001c0400788c */ /* 0x000fd2000bf05270 */
[----:B------:R-:W-:Y:S05]  /*0f20*/  BRA.U !UP0, `(.L_x_4839) ;  /* 0x0000000108a07547 */ /* 0x000fea000b800000 */
[----:B------:R-:W-:-:S09]  /*0f30*/  UISETP.NE.AND UP0, UPT, UR4, 0x1d, UPT ;  /* 0x0000001d0400788c */ /* 0x000fd2000bf05270 */
[----:B------:R-:W-:Y:S05]  /*0f40*/  BRA.U !UP0, `(.L_x_4840) ;  /* 0x0000000108887547 */ /* 0x000fea000b800000 */
[----:B------:R-:W-:-:S09]  /*0f50*/  UISETP.NE.AND UP0, UPT, UR4, 0x2c, UPT ;  /* 0x0000002c0400788c */ /* 0x000fd2000bf05270 */
[----:B------:R-:W-:Y:S05]  /*0f60*/  BRA.U !UP0, `(.L_x_4841) ;  /* 0x00000001084c7547 */ /* 0x000fea000b800000 */
.L_x_4819:
        /* <DEDUP_REMOVED lines=16> */
.L_x_4842:
[----:B------:R-:W-:Y:S02]  /*1070*/  CS2R R16, SRZ ;  /* 0x0000000000107805 */ /* 0x000fe4000001ff00 */
[----:B------:R-:W-:Y:S01]  /*1080*/  CS2R R18, SRZ ;  /* 0x0000000000127805 */ /* 0x000fe2000001ff00 */
[----:B------:R-:W-:Y:S06]  /*1090*/  BRA `(.L_x_4820) ;  /* 0x0000000000507947 */ /* 0x000fec0003800000 */
.L_x_4841:
[----:B------:R-:W2:Y:S01]  /*10a0*/  LDG.E.U8 R2, desc[UR36][R2.64] ;  /* 0x0000002402027981 */ /* 0x000ea2000c1e1100 */
[----:B------:R-:W-:Y:S01]  /*10b0*/  CS2R R18, SRZ ;  /* 0x0000000000127805 */ /* 0x000fe2000001ff00 */
        /* <DEDUP_REMOVED lines=11> */
.L_x_4840:
[----:B------:R-:W2:Y:S01]  /*1170*/  LDG.E.64 R2, desc[UR36][R2.64] ;  /* 0x0000002402027981 */ /* 0x000ea2000c1e1b00 */
[----:B------:R-:W-:Y:S01]  /*1180*/  CS2R R18, SRZ ;  /* 0x0000000000127805 */ /* 0x000fe2000001ff00 */
[----:B--2---:R4:W0:Y:S02]  /*1190*/  I2F.F64.U64 R16, R2 ;  /* 0x0000000200107312 */ /* 0x0048240000301800 */
[----:B0---4-:R-:W-:Y:S05]  /*11a0*/  BRA `(.L_x_4820) ;  /* 0x00000000000c7947 */ /* 0x011fea0003800000 */
.L_x_4839:
[----:B------:R-:W2:Y:S01]  /*11b0*/  LDG.E R2, desc[UR36][R2.64] ;  /* 0x0000002402027981 */ /* 0x000ea2000c1e1900 */
[----:B------:R-:W-:Y:S01]  /*11c0*/  CS2R R18, SRZ ;  /* 0x0000000000127805 */ /* 0x000fe2000001ff00 */
[----:B--2---:R2:W3:Y:S06]  /*11d0*/  I2F.F64.U32 R16, R2 ;  /* 0x0000000200107312 */ /* 0x0044ec0000201800 */
.L_x_4820:
[----:B------:R-:W-:Y:S05]  /*11e0*/  BSYNC.RECONVERGENT B7 ;  /* 0x0000000000077941 */ /* 0x000fea0003800200 */
.L_x_4814:
[----:B------:R-:W-:-:S07]  /*11f0*/  VIADD R32, R44, 0x80 ;  /* 0x000000802c207836 */ /* 0x000fce0000000000 */
.L_x_4813:
[----:B------:R-:W-:Y:S05]  /*1200*/  BSYNC.RECONVERGENT B6 ;  /* 0x0000000000067941 */ /* 0x000fea0003800200 */
.L_x_4812:
[----:B------:R-:W-:Y:S01]  /*1210*/  ISETP.GE.AND P0, PT, R32, R33, PT ;  /* 0x000000212000720c */ /* 0x000fe20003f06270 */
[----:B------:R-:W-:Y:S01]  /*1220*/  BSSY.RECONVERGENT B6, `(.L_x_4843) ;  /* 0x0000116000067945 */ /* 0x000fe20003800200 */
[----:B------:R-:W-:Y:S02]  /*1230*/  CS2R R30, SRZ ;  /* 0x00000000001e7805 */ /* 0x000fe4000001ff00 */
[----:B------:R-:W-:-:S09]  /*1240*/  CS2R R28, SRZ ;  /* 0x00000000001c7805 */ /* 0x000fd2000001ff00 */
[----:B------:R-:W-:Y:S05]  /*1250*/  @P0 BRA `(.L_x_4844) ;  /* 0x0000001000480947 */ /* 0x000fea0003800000 */
[----:B012---:R-:W0:Y:S01]  /*1260*/  LDC.64 R2, c[0x0][0x390] ;  /* 0x0000e400ff027b82 */ /* 0x007e220000000a00 */
        /* <DEDUP_REMOVED lines=21> */
.L_x_4849:
[----:B------:R-:W2:Y:S01]  /*13c0*/  LDG.E.U8 R2, desc[UR36][R2.64] ;  /* 0x0000002402027981 */ /* 0x000ea2000c1e1100 */
[----:B------:R-:W-:Y:S01]  /*13d0*/  CS2R R30, SRZ ;  /* 0x00000000001e7805 */ /* 0x000fe2000001ff00 */
[----:B--2---:R1:W2:Y:S02]  /*13e0*/  I2F.F64.U16 R28, R2 ;  /* 0x00000002001c7312 */ /* 0x0042a40000101800 */
[----:B-12---:R-:W-:Y:S05]  /*13f0*/  BRA `(.L_x_4851) ;  /* 0x0000000c00d87947 */ /* 0x006fea0003800000 */
.L_x_4848:
        /* <DEDUP_REMOVED lines=10> */
.L_x_4853:
[----:B------:R-:W2:Y:S01]  /*14a0*/  LDG.E R2, desc[UR36][R2.64] ;  /* 0x0000002402027981 */ /* 0x000ea2000c1e1900 */
[----:B------:R-:W-:Y:S01]  /*14b0*/  CS2R R30, SRZ ;  /* 0x00000000001e7805 */ /* 0x000fe2000001ff00 */
[----:B--2---:R1:W2:Y:S02]  /*14c0*/  I2F.F64 R28, R2 ;  /* 0x00000002001c7312 */ /* 0x0042a40000201c00 */
[----:B-12---:R-:W-:Y:S05]  /*14d0*/  BRA `(.L_x_4851) ;  /* 0x0000000c00a07947 */ /* 0x006fea0003800000 */
.L_x_4852:
[----:B------:R-:W2:Y:S01]  /*14e0*/  LDG.E.U16 R2, desc[UR36][R2.64] ;  /* 0x0000002402027981 */ /* 0x000ea2000c1e1500 */
[----:B------:R-:W-:Y:S01]  /*14f0*/  CS2R R30, SRZ ;  /* 0x00000000001e7805 */ /* 0x000fe2000001ff00 */
[----:B--2---:R1:W2:Y:S02]  /*1500*/  I2F.F64.S16 R28, R2 ;  /* 0x00000002001c7312 */ /* 0x0042a40000101c00 */
[----:B-12---:R-:W-:Y:S05]  /*1510*/  BRA `(.L_x_4851) ;  /* 0x0000000c00907947 */ /* 0x006fea0003800000 */
.L_x_4847:
        /* <DEDUP_REMOVED lines=11> */
.L_x_4855:
[----:B------:R-:W2:Y:S01]  /*15d0*/  LDG.E.U16 R0, desc[UR36][R2.64] ;  /* 0x0000002402007981 */ /* 0x000ea2000c1e1500 */
[----:B------:R-:W-:Y:S01]  /*15e0*/  CS2R R30, SRZ ;  /* 0x00000000001e7805 */ /* 0x000fe2000001ff00 */
[----:B--2---:R-:W-:-:S05]  /*15f0*/  HADD2.F32 R0, -RZ, R0.H0_H0 ;  /* 0x20000000ff007230 */ /* 0x004fca0000004100 */
[----:B------:R-:W-:-:S04]  /*1600*/  FMUL.FTZ R0, R0, 1 ;  /* 0x3f80000000007820 */ /* 0x000fc80000410000 */
[----:B------:R0:W1:Y:S02]  /*1610*/  F2F.F64.F32 R28, R0 ;  /* 0x00000000001c7310 */ /* 0x0000640000201800 */
[----:B01----:R-:W-:Y:S05]  /*1620*/  BRA `(.L_x_4851) ;  /* 0x0000000c004c7947 */ /* 0x003fea0003800000 */
.L_x_4854:
        /* <DEDUP_REMOVED lines=16> */
.L_x_4857:
        /* <DEDUP_REMOVED lines=12> */
.L_x_4856:
[----:B------:R0:W5:Y:S01]  /*17f0*/  LDG.E.64 R28, desc[UR36][R2.64] ;  /* 0x00000024021c7981 */ /* 0x000162000c1e1b00 */
[----:B------:R-:W-:Y:S01]  /*1800*/  CS2R R30, SRZ ;  /* 0x00000000001e7805 */ /* 0x000fe2000001ff00 */
[----:B------:R-:W-:Y:S06]  /*1810*/  BRA `(.L_x_4851) ;  /* 0x0000000800d07947 */ /* 0x000fec0003800000 */
.L_x_4846:
        /* <DEDUP_REMOVED lines=14> */
.L_x_4860:
[----:B------:R4:W5:Y:S01]  /*1900*/  LDG.E.128 R28, desc[UR36][R2.64] ;  /* 0x00000024021c7981 */ /* 0x000962000c1e1d00 */
[----:B------:R-:W-:Y:S05]  /*1910*/  BRA `(.L_x_4851) ;  /* 0x0000000800907947 */ /* 0x000fea0003800000 */
.L_x_4859:
        /* <DEDUP_REMOVED lines=28> */
.L_x_4862:
        /* <DEDUP_REMOVED lines=15> */
.L_x_4861:
[----:B------:R-:W2:Y:S01]  /*1bd0*/  LDG.E.U16 R0, desc[UR36][R2.64] ;  /* 0x0000002402007981 */ /* 0x000ea2000c1e1500 */
[----:B------:R-:W-:Y:S01]  /*1be0*/  CS2R R30, SRZ ;  /* 0x00000000001e7805 */ /* 0x000fe2000001ff00 */
[----:B--2---:R-:W-:-:S04]  /*1bf0*/  IMAD.U32 R0, R0, 0x10000, RZ ;  /* 0x0001000000007824 */ /* 0x004fc800078e00ff */
[----:B------:R-:W-:-:S04]  /*1c00*/  FMUL.FTZ R0, R0, 1 ;  /* 0x3f80000000007820 */ /* 0x000fc80000410000 */
[----:B------:R4:W0:Y:S02]  /*1c10*/  F2F.F64.F32 R28, R0 ;  /* 0x00000000001c7310 */ /* 0x0008240000201800 */
[----:B0---4-:R-:W-:Y:S05]  /*1c20*/  BRA `(.L_x_4851) ;  /* 0x0000000400cc7947 */ /* 0x011fea0003800000 */
.L_x_4858:
        /* <DEDUP_REMOVED lines=12> */
.L_x_4865:
        /* <DEDUP_REMOVED lines=22> */
.L_x_4867:
[----:B------:R-:W-:Y:S05]  /*1e50*/  BSYNC.RECONVERGENT B0 ;  /* 0x0000000000007941 */ /* 0x000fea0003800200 */
.L_x_4866:
[----:B------:R-:W-:Y:S01]  /*1e60*/  IMAD.SHL.U32 R0, R0, 0x100000, RZ ;  /* 0x0010000000007824 */ /* 0x000fe200078e00ff */
[----:B------:R-:W-:-:S04]  /*1e70*/  LEA R2, R2, 0x3b800000, 0x17 ;  /* 0x3b80000002027811 */ /* 0x000fc800078eb8ff */
[----:B------:R-:W-:-:S05]  /*1e80*/  LOP3.LUT R0, R2, R0, R7, 0xfe, !PT ;  /* 0x0000000002007212 */ /* 0x000fca00078efe07 */
[----:B------:R-:W-:-:S04]  /*1e90*/  FMUL.FTZ R0, R0, 1 ;  /* 0x3f80000000007820 */ /* 0x000fc80000410000 */
[----:B------:R4:W0:Y:S02]  /*1ea0*/  F2F.F64.F32 R28, R0 ;  /* 0x00000000001c7310 */ /* 0x0008240000201800 */
[----:B0---4-:R-:W-:Y:S05]  /*1eb0*/  BRA `(.L_x_4851) ;  /* 0x0000000400287947 */ /* 0x011fea0003800000 */
.L_x_4864:
        /* <DEDUP_REMOVED lines=22> */
.L_x_4869:
[----:B------:R-:W-:Y:S05]  /*2020*/  BSYNC.RECONVERGENT B0 ;  /* 0x0000000000007941 */ /* 0x000fea0003800200 */
.L_x_4868:
[----:B------:R-:W-:Y:S01]  /*2030*/  IMAD.SHL.U32 R0, R0, 0x200000, RZ ;  /* 0x0020000000007824 */ /* 0x000fe200078e00ff */
[----:B------:R-:W-:-:S04]  /*2040*/  LEA R2, R2, 0x37800000, 0x17 ;  /* 0x3780000002027811 */ /* 0x000fc800078eb8ff */
[----:B------:R-:W-:-:S05]  /*2050*/  LOP3.LUT R0, R2, R0, R7, 0xfe, !PT ;  /* 0x0000000002007212 */ /* 0x000fca00078efe07 */
[----:B------:R-:W-:-:S04]  /*2060*/  FMUL.FTZ R0, R0, 1 ;  /* 0x3f80000000007820 */ /* 0x000fc80000410000 */
[----:B------:R4:W0:Y:S02]  /*2070*/  F2F.F64.F32 R28, R0 ;  /* 0x00000000001c7310 */ /* 0x0008240000201800 */
[----:B0---4-:R-:W-:Y:S05]  /*2080*/  BRA `(.L_x_4851) ;  /* 0x0000000000b47947 */ /* 0x011fea0003800000 */
.L_x_4863:
        /* <DEDUP_REMOVED lines=19> */
.L_x_4850:
[----:B------:R-:W-:Y:S01]  /*21c0*/  MOV R0, 0x0 ;  /* 0x0000000000007802 */ /* 0x000fe20000000f00 */
[----:B------:R-:W0:Y:S01]  /*21d0*/  LDCU.64 UR4, c[0x4][0x158] ;  /* 0x01002b00ff0477ac */ /* 0x000e220008000a00 */
[----:B------:R-:W-:Y:S02]  /*21e0*/  IMAD.MOV.U32 R8, RZ, RZ, 0x4e ;  /* 0x0000004eff087424 */ /* 0x000fe400078e00ff */
[----:B------:R1:W2:Y:S01]  /*21f0*/  LDC.64 R2, c[0x4][R0] ;  /* 0x0100000000027b82 */ /* 0x0002a20000000a00 */
[----:B------:R-:W4:Y:S01]  /*2200*/  LDCU.64 UR6, c[0x4][0x160] ;  /* 0x01002c00ff0677ac */ /* 0x000f220008000a00 */
[----:B------:R-:W-:Y:S02]  /*2210*/  IMAD.MOV.U32 R12, RZ, RZ, 0x1 ;  /* 0x00000001ff0c7424 */ /* 0x000fe400078e00ff */
[----:B------:R-:W-:Y:S01]  /*2220*/  IMAD.MOV.U32 R13, RZ, RZ, RZ ;  /* 0x000000ffff0d7224 */ /* 0x000fe200078e00ff */
[----:B------:R-:W3:Y:S01]  /*2230*/  LDCU.64 UR8, c[0x4][0x8] ;  /* 0x01000100ff0877ac */ /* 0x000ee20008000a00 */
[----:B0-----:R-:W-:-:S02]  /*2240*/  IMAD.U32 R4, RZ, RZ, UR4 ;  /* 0x00000004ff047e24 */ /* 0x001fc4000f8e00ff */
[----:B------:R-:W-:Y:S02]  /*2250*/  IMAD.U32 R5, RZ, RZ, UR5 ;  /* 0x00000005ff057e24 */ /* 0x000fe4000f8e00ff */
[----:B----4-:R-:W-:Y:S02]  /*2260*/  IMAD.U32 R6, RZ, RZ, UR6 ;  /* 0x00000006ff067e24 */ /* 0x010fe4000f8e00ff */
[----:B------:R-:W-:Y:S02]  /*2270*/  IMAD.U32 R7, RZ, RZ, UR7 ;  /* 0x00000007ff077e24 */ /* 0x000fe4000f8e00ff */
[----:B---3--:R-:W-:Y:S02]  /*2280*/  IMAD.U32 R10, RZ, RZ, UR8 ;  /* 0x00000008ff0a7e24 */ /* 0x008fe4000f8e00ff */
[----:B-1----:R-:W-:-:S07]  /*2290*/  IMAD.U32 R11, RZ, RZ, UR9 ;  /* 0x00000009ff0b7e24 */ /* 0x002fce000f8e00ff */
[----:B------:R-:W-:-:S07]  /*22a0*/  LEPC R20, `(.L_x_4872) ;  /* 0x000000001014794e */ /* 0x000fce0000000000 */
[----:B--2--5:R-:W-:Y:S05]  /*22b0*/  CALL.ABS.NOINC R2 ;  /* 0x0000000002007343 */ /* 0x024fea0003c00000 */
.L_x_4872:
[----:B------:R-:W-:Y:S02]  /*22c0*/  CS2R R28, SRZ ;  /* 0x00000000001c7805 */ /* 0x000fe4000001ff00 */
[----:B------:R-:W-:Y:S01]  /*22d0*/  CS2R R30, SRZ ;  /* 0x00000000001e7805 */ /* 0x000fe2000001ff00 */
[----:B------:R-:W-:Y:S06]  /*22e0*/  BRA `(.L_x_4851) ;  /* 0x00000000001c7947 */ /* 0x000fec0003800000 */
.L_x_4871:
[----:B------:R-:W2:Y:S01]  /*22f0*/  LDG.E.64 R28, desc[UR36][R2.64] ;  /* 0x00000024021c7981 */ /* 0x000ea2000c1e1b00 */
[----:B------:R-:W-:Y:S01]  /*2300*/  CS2R R30, SRZ ;  /* 0x00000000001e7805 */ /* 0x000fe2000001ff00 */
[----:B--2---:R-:W1:Y:S02]  /*2310*/  I2F.F64.U64 R28, R28 ;  /* 0x0000001c001c7312 */ /* 0x004e640000301800 */
[----:B-1----:R-:W-:Y:S05]  /*2320*/  BRA `(.L_x_4851) ;  /* 0x00000000000c7947 */ /* 0x002fea0003800000 */
.L_x_4870:
[----:B------:R-:W2:Y:S01]  /*2330*/  LDG.E R2, desc[UR36][R2.64] ;  /* 0x0000002402027981 */ /* 0x000ea2000c1e1900 */
[----:B------:R-:W-:Y:S01]  /*2340*/  CS2R R30, SRZ ;  /* 0x00000000001e7805 */ /* 0x000fe2000001ff00 */
[----:B--2---:R1:W2:Y:S06]  /*2350*/  I2F.F64.U32 R28, R2 ;  /* 0x00000002001c7312 */ /* 0x0042ac0000201800 */
.L_x_4851:
[----:B------:R-:W-:Y:S05]  /*2360*/  BSYNC.RECONVERGENT B7 ;  /* 0x0000000000077941 */ /* 0x000fea0003800200 */
.L_x_4845:
[----:B------:R-:W-:-:S07]  /*2370*/  VIADD R32, R32, 0x80 ;  /* 0x0000008020207836 */ /* 0x000fce0000000000 */
.L_x_4844:
[----:B------:R-:W-:Y:S05]  /*2380*/  BSYNC.RECONVERGENT B6 ;  /* 0x0000000000067941 */ /* 0x000fea0003800200 */
.L_x_4843:
[----:B------:R-:W-:Y:S01]  /*2390*/  ISETP.GE.AND P0, PT, R32, R33, PT ;  /* 0x000000212000720c */ /* 0x000fe20003f06270 */
[----:B------:R-:W-:Y:S01]  /*23a0*/  BSSY.RECONVERGENT B6, `(.L_x_4873) ;  /* 0x0000116000067945 */ /* 0x000fe20003800200 */
[----:B------:R-:W-:Y:S02]  /*23b0*/  CS2R R26, SRZ ;  /* 0x00000000001a7805 */ /* 0x000fe4000001ff00 */
[----:B------:R-:W-:-:S09]  /*23c0*/  CS2R R24, SRZ ;  /* 0x0000000000187805 */ /* 0x000fd2000001ff00 */
[----:B------:R-:W-:Y:S05]  /*23d0*/  @P0 BRA `(.L_x_4874) ;  /* 0x0000001000480947 */ /* 0x000fea0003800000 */
[----:B012-4-:R-:W0:Y:S01]  /*23e0*/  LDC.64 R2, c[0x0][0x390] ;  /* 0x0000e400ff027b82 */ /* 0x017e220000000a00 */
        /* <DEDUP_REMOVED lines=21> */
.L_x_4879:
[----:B------:R-:W2:Y:S01]  /*2540*/  LDG.E.U8 R2, desc[UR36][R2.64] ;  /* 0x0000002402027981 */ /* 0x000ea2000c1e1100 */
[----:B------:R-:W-:Y:S01]  /*2550*/  CS2R R26, SRZ ;  /* 0x00000000001a7805 */ /* 0x000fe2000001ff00 */
[----:B--2---:R0:W1:Y:S02]  /*2560*/  I2F.F64.U16 R24, R2 ;  /* 0x0000000200187312 */ /* 0x0040640000101800 */
[----:B01----:R-:W-:Y:S05]  /*2570*/  BRA `(.L_x_4881) ;  /* 0x0000000c00d87947 */ /* 0x003fea0003800000 */
.L_x_4878:
        /* <DEDUP_REMOVED lines=10> */
.L_x_4883:
[----:B------:R-:W2:Y:S01]  /*2620*/  LDG.E R2, desc[UR36][R2.64] ;  /* 0x0000002402027981 */ /* 0x000ea2000c1e1900 */
[----:B------:R-:W-:Y:S01]  /*2630*/  CS2R R26, SRZ ;  /* 0x00000000001a7805 */ /* 0x000fe2000001ff00 */
[----:B--2---:R0:W1:Y:S02]  /*2640*/  I2F.F64 R24, R2 ;  /* 0x0000000200187312 */ /* 0x0040640000201c00 */
[----:B01----:R-:W-:Y:S05]  /*2650*/  BRA `(.L_x_4881) ;  /* 0x0000000c00a07947 */ /* 0x003fea0003800000 */
.L_x_4882:
[----:B------:R-:W2:Y:S01]  /*2660*/  LDG.E.U16 R2, desc[UR36][R2.64] ;  /* 0x0000002402027981 */ /* 0x000ea2000c1e1500 */
[----:B------:R-:W-:Y:S01]  /*2670*/  CS2R R26, SRZ ;  /* 0x00000000001a7805 */ /* 0x000fe2000001ff00 */
[----:B--2---:R0:W1:Y:S02]  /*2680*/  I2F.F64.S16 R24, R2 ;  /* 0x0000000200187312 */ /* 0x0040640000101c00 */
[----:B01----:R-:W-:Y:S05]  /*2690*/  BRA `(.L_x_4881) ;  /* 0x0000000c00907947 */ /* 0x003fea0003800000 */
.L_x_4877:
        /* <DEDUP_REMOVED lines=11> */
.L_x_4885:
[----:B------:R-:W2:Y:S01]  /*2750*/  LDG.E.U16 R0, desc[UR36][R2.64] ;  /* 0x0000002402007981 */ /* 0x000ea2000c1e1500 */
[----:B------:R-:W-:Y:S01]  /*2760*/  CS2R R26, SRZ ;  /* 0x00000000001a7805 */ /* 0x000fe2000001ff00 */
[----:B--2---:R-:W-:-:S05]  /*2770*/  HADD2.F32 R0, -RZ, R0.H0_H0 ;  /* 0x20000000ff007230 */ /* 0x004fca0000004100 */
[----:B------:R-:W-:-:S04]  /*2780*/  FMUL.FTZ R0, R0, 1 ;  /* 0x3f80000000007820 */ /* 0x000fc80000410000 */
[----:B------:R1:W2:Y:S02]  /*2790*/  F2F.F64.F32 R24, R0 ;  /* 0x0000000000187310 */ /* 0x0002a40000201800 */
[----:B-12---:R-:W-:Y:S05]  /*27a0*/  BRA `(.L_x_4881) ;  /* 0x0000000c004c7947 */ /* 0x006fea0003800000 */
.L_x_4884:
        /* <DEDUP_REMOVED lines=16> */
.L_x_4887:
        /* <DEDUP_REMOVED lines=10> */
[----:B------:R2:W4:Y:S02]  /*2950*/  F2F.F64.F32 R26, R0 ;  /* 0x00000000001a7310 */ /* 0x0005240000201800 */
[----:B-12-4-:R-:W-:Y:S05]  /*2960*/  BRA `(.L_x_4881) ;  /* 0x0000000800dc7947 */ /* 0x016fea0003800000 */
.L_x_4886:
[----:B------:R0:W5:Y:S01]  /*2970*/  LDG.E.64 R24, desc[UR36][R2.64] ;  /* 0x0000002402187981 */ /* 0x000162000c1e1b00 */
[----:B------:R-:W-:Y:S01]  /*2980*/  CS2R R26, SRZ ;  /* 0x00000000001a7805 */ /* 0x000fe2000001ff00 */
[----:B------:R-:W-:Y:S06]  /*2990*/  BRA `(.L_x_4881) ;  /* 0x0000000800d07947 */ /* 0x000fec0003800000 */
.L_x_4876:
        /* <DEDUP_REMOVED lines=14> */
.L_x_4890:
[----:B------:R1:W5:Y:S01]  /*2a80*/  LDG.E.128 R24, desc[UR36][R2.64] ;  /* 0x0000002402187981 */ /* 0x000362000c1e1d00 */
[----:B------:R-:W-:Y:S05]  /*2a90*/  BRA `(.L_x_4881) ;  /* 0x0000000800907947 */ /* 0x000fea0003800000 */
.L_x_4889:
        /* <DEDUP_REMOVED lines=27> */
[----:B--2-4-:R-:W-:Y:S05]  /*2c50*/  BRA `(.L_x_4881) ;  /* 0x0000000800207947 */ /* 0x014fea0003800000 */
.L_x_4892:
        /* <DEDUP_REMOVED lines=14> */
[----:B--2-4-:R-:W-:Y:S05]  /*2d40*/  BRA `(.L_x_4881) ;  /* 0x0000000400e47947 */ /* 0x014fea0003800000 */
.L_x_4891:
[----:B------:R-:W2:Y:S01]  /*2d50*/  LDG.E.U16 R0, desc[UR36][R2.64] ;  /* 0x0000002402007981 */ /* 0x000ea2000c1e1500 */
[----:B------:R-:W-:Y:S01]  /*2d60*/  CS2R R26, SRZ ;  /* 0x00000000001a7805 */ /* 0x000fe2000001ff00 */
[----:B--2---:R-:W-:-:S04]  /*2d70*/  IMAD.U32 R0, R0, 0x10000, RZ ;  /* 0x0001000000007824 */ /* 0x004fc800078e00ff */
[----:B------:R-:W-:-:S04]  /*2d80*/  FMUL.FTZ R0, R0, 1 ;  /* 0x3f80000000007820 */ /* 0x000fc80000410000 */
[----:B------:R2:W4:Y:S02]  /*2d90*/  F2F.F64.F32 R24, R0 ;  /* 0x0000000000187310 */ /* 0x0005240000201800 */
[----:B--2-4-:R-:W-:Y:S05]  /*2da0*/  BRA `(.L_x_4881) ;  /* 0x0000000400cc7947 */ /* 0x014fea0003800000 */
.L_x_4888:
        /* <DEDUP_REMOVED lines=10> */
[----:B--2---:R0:W1:Y:S02]  /*2e50*/  I2F.F64.U16 R24, R2 ;  /* 0x0000000200187312 */ /* 0x0040640000101800 */
[----:B01----:R-:W-:Y:S05]  /*2e60*/  BRA `(.L_x_4881) ;  /* 0x00000004009c7947 */ /* 0x003fea0003800000 */
.L_x_4895:
        /* <DEDUP_REMOVED lines=22> */
.L_x_4897:
[----:B------:R-:W-:Y:S05]  /*2fd0*/  BSYNC.RECONVERGENT B0 ;  /* 0x0000000000007941 */ /* 0x000fea0003800200 */
.L_x_4896:
[----:B------:R-:W-:Y:S01]  /*2fe0*/  IMAD.SHL.U32 R0, R0, 0x100000, RZ ;  /* 0x0010000000007824 */ /* 0x000fe200078e00ff */
[----:B------:R-:W-:-:S04]  /*2ff0*/  LEA R2, R2, 0x3b800000, 0x17 ;  /* 0x3b80000002027811 */ /* 0x000fc800078eb8ff */
[----:B------:R-:W-:-:S05]  /*3000*/  LOP3.LUT R0, R2, R0, R7, 0xfe, !PT ;  /* 0x0000000002007212 */ /* 0x000fca00078efe07 */
[----:B------:R-:W-:-:S04]  /*3010*/  FMUL.FTZ R0, R0, 1 ;  /* 0x3f80000000007820 */ /* 0x000fc80000410000 */
[----:B------:R0:W1:Y:S02]  /*3020*/  F2F.F64.F32 R24, R0 ;  /* 0x0000000000187310 */ /* 0x0000640000201800 */
[----:B01----:R-:W-:Y:S05]  /*3030*/  BRA `(.L_x_4881) ;  /* 0x0000000400287947 */ /* 0x003fea0003800000 */
.L_x_4894:
        /* <DEDUP_REMOVED lines=22> */
.L_x_4899:
[----:B------:R-:W-:Y:S05]  /*31a0*/  BSYNC.RECONVERGENT B0 ;  /* 0x0000000000007941 */ /* 0x000fea0003800200 */
.L_x_4898:
[----:B------:R-:W-:Y:S01]  /*31b0*/  IMAD.SHL.U32 R0, R0, 0x200000, RZ ;  /* 0x0020000000007824 */ /* 0x000fe200078e00ff */
[----:B------:R-:W-:-:S04]  /*31c0*/  LEA R2, R2, 0x37800000, 0x17 ;  /* 0x3780000002027811 */ /* 0x000fc800078eb8ff */
[----:B------:R-:W-:-:S05]  /*31d0*/  LOP3.LUT R0, R2, R0, R7, 0xfe, !PT ;  /* 0x0000000002007212 */ /* 0x000fca00078efe07 */
[----:B------:R-:W-:-:S04]  /*31e0*/  FMUL.FTZ R0, R0, 1 ;  /* 0x3f80000000007820 */ /* 0x000fc80000410000 */
[----:B------:R0:W1:Y:S02]  /*31f0*/  F2F.F64.F32 R24, R0 ;  /* 0x0000000000187310 */ /* 0x0000640000201800 */
[----:B01----:R-:W-:Y:S05]  /*3200*/  BRA `(.L_x_4881) ;  /* 0x0000000000b47947 */ /* 0x003fea0003800000 */
.L_x_4893:
        /* <DEDUP_REMOVED lines=19> */
.L_x_4880:
        /* <DEDUP_REMOVED lines=16> */
.L_x_4902:
[----:B------:R-:W-:Y:S02]  /*3440*/  CS2R R24, SRZ ;  /* 0x0000000000187805 */ /* 0x000fe4000001ff00 */
[----:B------:R-:W-:Y:S01]  /*3450*/  CS2R R26, SRZ ;  /* 0x00000000001a7805 */ /* 0x000fe2000001ff00 */
[----:B------:R-:W-:Y:S06]  /*3460*/  BRA `(.L_x_4881) ;  /* 0x00000000001c7947 */ /* 0x000fec0003800000 */
.L_x_4901:
[----:B------:R-:W2:Y:S01]  /*3470*/  LDG.E.64 R24, desc[UR36][R2.64] ;  /* 0x0000002402187981 */ /* 0x000ea2000c1e1b00 */
[----:B------:R-:W-:Y:S01]  /*3480*/  CS2R R26, SRZ ;  /* 0x00000000001a7805 */ /* 0x000fe2000001ff00 */
[----:B--2---:R-:W0:Y:S02]  /*3490*/  I2F.F64.U64 R24, R24 ;  /* 0x0000001800187312 */ /* 0x004e240000301800 */
[----:B0-----:R-:W-:Y:S05]  /*34a0*/  BRA `(.L_x_4881) ;  /* 0x00000000000c7947 */ /* 0x001fea0003800000 */
.L_x_4900:
[----:B------:R-:W2:Y:S01]  /*34b0*/  LDG.E R2, desc[UR36][R2.64] ;  /* 0x0000002402027981 */ /* 0x000ea2000c1e1900 */
[----:B------:R-:W-:Y:S01]  /*34c0*/  CS2R R26, SRZ ;  /* 0x00000000001a7805 */ /* 0x000fe2000001ff00 */
[----:B--2---:R2:W4:Y:S06]  /*34d0*/  I2F.F64.U32 R24, R2 ;  /* 0x0000000200187312 */ /* 0x00452c0000201800 */
.L_x_4881:
[----:B------:R-:W-:Y:S05]  /*34e0*/  BSYNC.RECONVERGENT B7 ;  /* 0x0000000000077941 */ /* 0x000fea0003800200 */
.L_x_4875:
[----:B------:R-:W-:-:S07]  /*34f0*/  VIADD R32, R32, 0x80 ;  /* 0x0000008020207836 */ /* 0x000fce0000000000 */
.L_x_4874:
[----:B------:R-:W-:Y:S05]  /*3500*/  BSYNC.RECONVERGENT B6 ;  /* 0x0000000000067941 */ /* 0x000fea0003800200 */
.L_x_4873:
        /* <DEDUP_REMOVED lines=25> */
.L_x_4908:
[----:B------:R-:W2:Y:S02]  /*36a0*/  LDG.E.U8 R2, desc[UR36][R2.64] ;  /* 0x0000002402027981 */ /* 0x000ea4000c1e1100 */
[----:B--2---:R0:W1:Y:S02]  /*36b0*/  I2F.F64.U16 R20, R2 ;  /* 0x0000000200147312 */ /* 0x0040640000101800 */
[----:B01----:R-:W-:Y:S05]  /*36c0*/  BRA `(.L_x_4904) ;  /* 0x0000000c00947947 */ /* 0x003fea0003800000 */
.L_x_4907:
        /* <DEDUP_REMOVED lines=9> */
.L_x_4911:
[----:B------:R-:W2:Y:S02]  /*3760*/  LDG.E R2, desc[UR36][R2.64] ;  /* 0x0000002402027981 */ /* 0x000ea4000c1e1900 */
[----:B--2---:R0:W1:Y:S02]  /*3770*/  I2F.F64 R20, R2 ;  /* 0x0000000200147312 */ /* 0x0040640000201c00 */
[----:B01----:R-:W-:Y:S05]  /*3780*/  BRA `(.L_x_4904) ;  /* 0x0000000c00647947 */ /* 0x003fea0003800000 */
.L_x_4910:
[----:B------:R-:W2:Y:S02]  /*3790*/  LDG.E.U16 R2, desc[UR36][R2.64] ;  /* 0x0000002402027981 */ /* 0x000ea4000c1e1500 */
[----:B--2---:R0:W1:Y:S02]  /*37a0*/  I2F.F64.S16 R20, R2 ;  /* 0x0000000200147312 */ /* 0x0040640000101c00 */
[----:B01----:R-:W-:Y:S05]  /*37b0*/  BRA `(.L_x_4904) ;  /* 0x0000000c00587947 */ /* 0x003fea0003800000 */
.L_x_4906:
        /* <DEDUP_REMOVED lines=10> */
.L_x_4913:
[----:B------:R-:W2:Y:S02]  /*3860*/  LDG.E.U16 R0, desc[UR36][R2.64] ;  /* 0x0000002402007981 */ /* 0x000ea4000c1e1500 */
[----:B--2---:R-:W-:-:S05]  /*3870*/  HADD2.F32 R0, -RZ, R0.H0_H0 ;  /* 0x20000000ff007230 */ /* 0x004fca0000004100 */
[----:B------:R-:W-:-:S04]  /*3880*/  FMUL.FTZ R0, R0, 1 ;  /* 0x3f80000000007820 */ /* 0x000fc80000410000 */
[----:B------:R0:W1:Y:S02]  /*3890*/  F2F.F64.F32 R20, R0 ;  /* 0x0000000000147310 */ /* 0x0000640000201800 */
[----:B01----:R-:W-:Y:S05]  /*38a0*/  BRA `(.L_x_4904) ;  /* 0x0000000c001c7947 */ /* 0x003fea0003800000 */
.L_x_4912:
        /* <DEDUP_REMOVED lines=16> */
.L_x_4915:
        /* <DEDUP_REMOVED lines=12> */
.L_x_4914:
[----:B------:R0:W5:Y:S01]  /*3a70*/  LDG.E.64 R20, desc[UR36][R2.64] ;  /* 0x0000002402147981 */ /* 0x000162000c1e1b00 */
[----:B------:R-:W-:Y:S05]  /*3a80*/  BRA `(.L_x_4904) ;  /* 0x0000000800a47947 */ /* 0x000fea0003800000 */
.L_x_4905:
        /* <DEDUP_REMOVED lines=13> */
.L_x_4918:
[----:B------:R0:W5:Y:S01]  /*3b60*/  LDG.E.128 R20, desc[UR36][R2.64] ;  /* 0x0000002402147981 */ /* 0x000162000c1e1d00 */
[----:B------:R-:W-:Y:S05]  /*3b70*/  BRA `(.L_x_4904) ;  /* 0x0000000800687947 */ /* 0x000fea0003800000 */
.L_x_4917:
        /* <DEDUP_REMOVED lines=27> */
.L_x_4920:
        /* <DEDUP_REMOVED lines=14> */
.L_x_4919:
[----:B------:R-:W2:Y:S02]  /*3e10*/  LDG.E.U16 R0, desc[UR36][R2.64] ;  /* 0x0000002402007981 */ /* 0x000ea4000c1e1500 */
[----:B--2---:R-:W-:-:S04]  /*3e20*/  IMAD.U32 R0, R0, 0x10000, RZ ;  /* 0x0001000000007824 */ /* 0x004fc800078e00ff */
[----:B------:R-:W-:-:S04]  /*3e30*/  FMUL.FTZ R0, R0, 1 ;  /* 0x3f80000000007820 */ /* 0x000fc80000410000 */
[----:B------:R0:W1:Y:S02]  /*3e40*/  F2F.F64.F32 R20, R0 ;  /* 0x0000000000147310 */ /* 0x0000640000201800 */
[----:B01----:R-:W-:Y:S05]  /*3e50*/  BRA `(.L_x_4904) ;  /* 0x0000000400b07947 */ /* 0x003fea0003800000 */
.L_x_4916:
        /* <DEDUP_REMOVED lines=9> */
[----:B--2---:R0:W1:Y:S02]  /*3ef0*/  I2F.F64.U16 R20, R2 ;  /* 0x0000000200147312 */ /* 0x0040640000101800 */
[----:B01----:R-:W-:Y:S05]  /*3f00*/  BRA `(.L_x_4904) ;  /* 0x0000000400847947 */ /* 0x003fea0003800000 */
.L_x_4923:
        /* <DEDUP_REMOVED lines=21> */
.L_x_4925:
[----:B------:R-:W-:Y:S05]  /*4060*/  BSYNC.RECONVERGENT B0 ;  /* 0x0000000000007941 */ /* 0x000fea0003800200 */
.L_x_4924:
[----:B------:R-:W-:Y:S01]  /*4070*/  IMAD.SHL.U32 R0, R0, 0x100000, RZ ;  /* 0x0010000000007824 */ /* 0x000fe200078e00ff */
[----:B------:R-:W-:-:S04]  /*4080*/  LEA R2, R2, 0x3b800000, 0x17 ;  /* 0x3b80000002027811 */ /* 0x000fc800078eb8ff */
[----:B------:R-:W-:-:S05]  /*4090*/  LOP3.LUT R0, R2, R0, R7, 0xfe, !PT ;  /* 0x0000000002007212 */ /* 0x000fca00078efe07 */
[----:B------:R-:W-:-:S04]  /*40a0*/  FMUL.FTZ R0, R0, 1 ;  /* 0x3f80000000007820 */ /* 0x000fc80000410000 */
[----:B------:R0:W1:Y:S02]  /*40b0*/  F2F.F64.F32 R20, R0 ;  /* 0x0000000000147310 */ /* 0x0000640000201800 */
[----:B01----:R-:W-:Y:S05]  /*40c0*/  BRA `(.L_x_4904) ;  /* 0x0000000400147947 */ /* 0x003fea0003800000 */
.L_x_4922:
        /* <DEDUP_REMOVED lines=21> */
.L_x_4927:
[----:B------:R-:W-:Y:S05]  /*4220*/  BSYNC.RECONVERGENT B0 ;  /* 0x0000000000007941 */ /* 0x000fea0003800200 */
.L_x_4926:
[----:B------:R-:W-:Y:S01]  /*4230*/  IMAD.SHL.U32 R0, R0, 0x200000, RZ ;  /* 0x0020000000007824 */ /* 0x000fe200078e00ff */
[----:B------:R-:W-:-:S04]  /*4240*/  LEA R2, R2, 0x37800000, 0x17 ;  /* 0x3780000002027811 */ /* 0x000fc800078eb8ff */
[----:B------:R-:W-:-:S05]  /*4250*/  LOP3.LUT R0, R2, R0, R7, 0xfe, !PT ;  /* 0x0000000002007212 */ /* 0x000fca00078efe07 */
[----:B------:R-:W-:-:S04]  /*4260*/  FMUL.FTZ R0, R0, 1 ;  /* 0x3f80000000007820 */ /* 0x000fc80000410000 */
[----:B------:R0:W1:Y:S02]  /*4270*/  F2F.F64.F32 R20, R0 ;  /* 0x0000000000147310 */ /* 0x0000640000201800 */
[----:B01----:R-:W-:Y:S05]  /*4280*/  BRA `(.L_x_4904) ;  /* 0x0000000000a47947 */ /* 0x003fea0003800000 */
.L_x_4921:
        /* <DEDUP_REMOVED lines=18> */
.L_x_4909:
        /* <DEDUP_REMOVED lines=16> */
.L_x_4930:
[----:B------:R-:W-:Y:S01]  /*44b0*/  CS2R R20, SRZ ;  /* 0x0000000000147805 */ /* 0x000fe2000001ff00 */
[----:B------:R-:W-:Y:S06]  /*44c0*/  BRA `(.L_x_4904) ;  /* 0x0000000000147947 */ /* 0x000fec0003800000 */
.L_x_4929:
[----:B------:R-:W2:Y:S02]  /*44d0*/  LDG.E.64 R20, desc[UR36][R2.64] ;  /* 0x0000002402147981 */ /* 0x000ea4000c1e1b00 */
[----:B--2---:R-:W0:Y:S02]  /*44e0*/  I2F.F64.U64 R20, R20 ;  /* 0x0000001400147312 */ /* 0x004e240000301800 */
[----:B0-----:R-:W-:Y:S05]  /*44f0*/  BRA `(.L_x_4904) ;  /* 0x0000000000087947 */ /* 0x001fea0003800000 */
.L_x_4928:
[----:B------:R-:W2:Y:S02]  /*4500*/  LDG.E R2, desc[UR36][R2.64] ;  /* 0x0000002402027981 */ /* 0x000ea4000c1e1900 */
[----:B--2---:R0:W1:Y:S02]  /*4510*/  I2F.F64.U32 R20, R2 ;  /* 0x0000000200147312 */ /* 0x0040640000201800 */
.L_x_4904:
[----:B------:R-:W-:Y:S05]  /*4520*/  BSYNC.RECONVERGENT B6 ;  /* 0x0000000000067941 */ /* 0x000fea0003800200 */
.L_x_4903:
[----:B------:R-:W-:Y:S01]  /*4530*/  ISETP.GE.AND P0, PT, R44, R33, PT ;  /* 0x000000212c00720c */ /* 0x000fe20003f06270 */
[----:B------:R-:W-:Y:S01]  /*4540*/  BSSY.RECONVERGENT B3, `(.L_x_4931) ;  /* 0x00004bf000037945 */ /* 0x000fe20003800200 */
[----:B------:R-:W-:Y:S02]  /*4550*/  CS2R R6, SRZ ;  /* 0x0000000000067805 */ /* 0x000fe4000001ff00 */
[----:B------:R-:W-:-:S09]  /*4560*/  CS2R R4, SRZ ;  /* 0x0000000000047805 */ /* 0x000fd2000001ff00 */
[----:B------:R-:W-:Y:S05]  /*4570*/  @P0 BRA `(.L_x_4932) ;  /* 0x0000004800ec0947 */ /* 0x000fea0003800000 */
[----:B-----5:R-:W0:Y:S01]  /*4580*/  DADD R6, -RZ, -R18 ;  /* 0x00000000ff067229 */ /* 0x020e220000000912 */
[----:B------:R-:W-:Y:S01]  /*4590*/  BSSY.RECONVERGENT B2, `(.L_x_4933) ;  /* 0x00004b8000027945 */ /* 0x000fe20003800200 */
[----:B0-----:R-:W-:-:S04]  /*45a0*/  LOP3.LUT R0, R7, 0x7fffffff, RZ, 0xc0, !PT ;  /* 0x7fffffff07007812 */ /* 0x001fc800078ec0ff */
[----:B------:R-:W-:-:S13]  /*45b0*/  ISETP.GE.U32.AND P0, PT, R0, 0x7ff00000, PT ;  /* 0x7ff000000000780c */ /* 0x000fda0003f06070 */
[----:B------:R-:W-:Y:S05]  /*45c0*/  @!P0 BRA `(.L_x_4934) ;  /* 0x0000000c00408947 */ /* 0x000fea0003800000 */
[----:B------:R-:W-:-:S13]  /*45d0*/  LOP3.LUT P0, RZ, R6, 0xfffff, R7, 0xf8, !PT ;  /* 0x000fffff06ff7812 */ /* 0x000fda000780f807 */
[----:B---3--:R-:W-:-:S15]  /*45e0*/  @P0 DSETP.NEU.AND P1, PT, R16, RZ, PT ;  /* 0x000000ff1000022a */ /* 0x008fde0003f2d000 */
[----:B------:R-:W-:-:S15]  /*45f0*/  NOP ;  /* 0x0000000000007918 */ /* 0x000fde0000000000 */
[----:B------:R-:W-:-:S15]  /*4600*/  NOP ;  /* 0x0000000000007918 */ /* 0x000fde0000000000 */
[----:B------:R-:W-:-:S15]  /*4610*/  NOP ;  /* 0x0000000000007918 */ /* 0x000fde0000000000 */
[----:B------:R-:W-:-:S04]  /*4620*/  NOP ;  /* 0x0000000000007918 */ /* 0x000fc80000000000 */
[----:B-12-4-:R-:W0:Y:S02]  /*4630*/  @P0 DMUL R2, R16, R6 ;  /* 0x0000000610020228 */ /* 0x016e240000000000 */
[----:B0-----:R-:W-:Y:S02]  /*4640*/  @P0 FSEL R4, R16, R2, !P1 ;  /* 0x0000000210040208 */ /* 0x001fe40004800000 */
[----:B------:R-:W-:Y:S01]  /*4650*/  @P0 FSEL R5, R17, R3, !P1 ;  /* 0x0000000311050208 */ /* 0x000fe20004800000 */
[----:B------:R-:W-:Y:S06]  /*4660*/  @P0 BRA `(.L_x_4935) ;  /* 0x0000004800a80947 */ /* 0x000fec0003800000 */
        /* <DEDUP_REMOVED lines=50> */
[----:B------:R-:W-:Y:S05]  /*4990*/  CALL.REL.NOINC `($_ZN2at6native27unrolled_elementwise_kernelIZZZNS0_15tan_kernel_cudaERNS_18TensorIteratorBaseEENKUlvE_clEvENKUlvE_clEvEUlN3c107complexIdEEE_St5arrayIPcLm2EELi4E23TrivialOffsetCalculatorILi1EjESE_NS0_6memory12LoadWithCastILi1EEENSF_13StoreWithCastILi1EEEEEviT_T0_T2_T3_T4_T5_$__internal_trig_reduction_slowpathd) ;  /* 0x0000018c00e87944 */ /* 0x000fea0003c00000 */
.L_x_4939:
[----:B------:R-:W-:Y:S05]  /*49a0*/  BSYNC.RECONVERGENT B5 ;  /* 0x0000000000057941 */ /* 0x000fea0003800200 */
.L_x_4938:
        /* <DEDUP_REMOVED lines=14> */
[----:B------:R-:W-:Y:S02]  /*4a90*/  FSEL R40, R40, -8.06006814911005101289e+34, !P0 ;  /* 0xf9785eba28287808 */ /* 0x000fe40004000000 */
[----:B------:R-:W-:-:S15]  /*4aa0*/  FSEL R41, -R33, 0.11223486810922622681, !P0 ;  /* 0x3de5db6521297808 */ /* 0x000fde0004000100 */
        /* <DEDUP_REMOVED lines=47> */
[----:B------:R-:W-:Y:S01]  /*4da0*/  FSEL R19, R9, R3, !P0 ;  /* 0x0000000309137208 */ /* 0x000fe20004000000 */
[----:B------:R-:W-:Y:S06]  /*4db0*/  @!P4 BRA `(.L_x_4941) ;  /* 0x00000000001cc947 */ /* 0x000fec0003800000 */
[----:B------:R-:W-:Y:S01]  /*4dc0*/  IMAD.MOV.U32 R2, RZ, RZ, R16 ;  /* 0x000000ffff027224 */ /* 0x000fe200078e0010 */
[----:B------:R-:W-:Y:S01]  /*4dd0*/  MOV R11, 0x4e00 ;  /* 0x00004e00000b7802 */ /* 0x000fe20000000f00 */
[----:B------:R-:W-:-:S07]  /*4de0*/  IMAD.MOV.U32 R0, RZ, RZ, R17 ;  /* 0x000000ffff007224 */ /* 0x000fce00078e0011 */
[----:B------:R-:W-:Y:S05]  /*4df0*/  CALL.REL.NOINC `($_ZN2at6native27unrolled_elementwise_kernelIZZZNS0_15tan_kernel_cudaERNS_18TensorIteratorBaseEENKUlvE_clEvENKUlvE_clEvEUlN3c107complexIdEEE_St5arrayIPcLm2EELi4E23TrivialOffsetCalculatorILi1EjESE_NS0_6memory12LoadWithCastILi1EEENSF_13StoreWithCastILi1EEEEEviT_T0_T2_T3_T4_T5_$__internal_trig_reduction_slowpathd) ;  /* 0x0000018800d07944 */ /* 0x000fea0003c00000 */
[----:B------:R-:W-:Y:S02]  /*4e00*/  IMAD.MOV.U32 R32, RZ, RZ, R0 ;  /* 0x000000ffff207224 */ /* 0x000fe400078e0000 */
[----:B------:R-:W-:Y:S02]  /*4e10*/  IMAD.MOV.U32 R4, RZ, RZ, R2 ;  /* 0x000000ffff047224 */ /* 0x000fe400078e0002 */
[----:B------:R-:W-:-:S07]  /*4e20*/  IMAD.MOV.U32 R5, RZ, RZ, R3 ;  /* 0x000000ffff057224 */ /* 0x000fce00078e0003 */
.L_x_4941:
[----:B------:R-:W-:Y:S05]  /*4e30*/  BSYNC.RECONVERGENT B5 ;  /* 0x0000000000057941 */ /* 0x000fea0003800200 */
.L_x_4940:
        /* <DEDUP_REMOVED lines=11> */
[----:B------:R-:W2:Y:S02]  /*4ef0*/  DMUL R2, R4, R4 ;  /* 0x0000000404027228 */ /* 0x000ea40000000000 */
[----:B------:R-:W-:Y:S01]  /*4f00*/  ISETP.NE.U32.AND P0, PT, R32, 0x1, PT ;  /* 0x000000012000780c */ /* 0x000fe20003f05070 */
[----:B------:R-:W-:-:S03]  /*4f10*/  IMAD.MOV.U32 R32, RZ, RZ, 0x20fd8164 ;  /* 0x20fd8164ff207424 */ /* 0x000fc600078e00ff */
[----:B------:R-:W-:Y:S02]  /*4f20*/  FSEL R33, -R33, 0.11223486810922622681, P0 ;  /* 0x3de5db6521217808 */ /* 0x000fe40000000100 */
[----:B------:R-:W-:-:S15]  /*4f30*/  FSEL R32, R32, -8.06006814911005101289e+34, P0 ;  /* 0xf9785eba20207808 */ /* 0x000fde0000000000 */
        /* <DEDUP_REMOVED lines=52> */
.L_x_4937:
[----:B------:R-:W-:Y:S05]  /*5280*/  BSYNC.RECONVERGENT B4 ;  /* 0x0000000000047941 */ /* 0x000fea0003800200 */
.L_x_4936:
[----:B------:R-:W-:Y:S01]  /*5290*/  VIADD R7, R7, 0xc0000000 ;  /* 0xc000000007077836 */ /* 0x000fe20000000000 */
[----:B-1----:R-:W-:Y:S01]  /*52a0*/  LOP3.LUT R5, RZ, 0x80000000, R17, 0xb8, !PT ;  /* 0x80000000ff057812 */ /* 0x002fe200078eb811 */
[----:B------:R-:W-:Y:S01]  /*52b0*/  IMAD.MOV.U32 R4, RZ, RZ, RZ ;  /* 0x000000ffff047224 */ /* 0x000fe200078e00ff */
[----:B------:R-:W-:Y:S06]  /*52c0*/  BRA `(.L_x_4935) ;  /* 0x0000003c00907947 */ /* 0x000fec0003800000 */
.L_x_4934:
[----:B---3--:R-:W0:-:S15]  /*52d0*/  DSETP.NE.AND P0, PT, |R16|, +INF , PT ;  /* 0x7ff000001000742a */ /* 0x008e1e0003f05200 */
[----:B------:R-:W-:-:S15]  /*52e0*/  NOP ;  /* 0x0000000000007918 */ /* 0x000fde0000000000 */
[----:B------:R-:W-:-:S15]  /*52f0*/  NOP ;  /* 0x0000000000007918 */ /* 0x000fde0000000000 */
[----:B------:R-:W-:-:S15]  /*5300*/  NOP ;  /* 0x0000000000007918 */ /* 0x000fde0000000000 */
[----:B------:R-:W-:-:S04]  /*5310*/  NOP ;  /* 0x0000000000007918 */ /* 0x000fc80000000000 */
[----:B0-----:R-:W0:Y:S02]  /*5320*/  @!P0 DADD R6, R16, -R16 ;  /* 0x0000000010068229 */ /* 0x001e240000000810 */
[----:B0-----:R-:W-:Y:S02]  /*5330*/  @!P0 IMAD.MOV.U32 R4, RZ, RZ, R6 ;  /* 0x000000ffff048224 */ /* 0x001fe400078e0006 */
[----:B------:R-:W-:Y:S01]  /*5340*/  @!P0 IMAD.MOV.U32 R5, RZ, RZ, R7 ;  /* 0x000000ffff058224 */ /* 0x000fe200078e0007 */
[----:B------:R-:W-:Y:S06]  /*5350*/  @!P0 BRA `(.L_x_4935) ;  /* 0x0000003c006c8947 */ /* 0x000fec0003800000 */
[----:B------:R-:W-:-:S13]  /*5360*/  ISETP.GE.U32.AND P0, PT, R0, 0x40360000, PT ;  /* 0x403600000000780c */ /* 0x000fda0003f06070 */
[----:B------:R-:W-:Y:S05]  /*5370*/  @!P0 BRA `(.L_x_4942) ;  /* 0x0000001400348947 */ /* 0x000fea0003800000 */
[----:B-12-4-:R-:W-:Y:S01]  /*5380*/  IMAD.MOV.U32 R2, RZ, RZ, 0x652b82fe ;  /* 0x652b82feff027424 */ /* 0x016fe200078e00ff */
[----:B------:R-:W-:Y:S01]  /*5390*/  UMOV UR4, 0xfefa39ef ;  /* 0xfefa39ef00047882 */ /* 0x000fe20000000000 */
[----:B------:R-:W-:Y:S01]  /*53a0*/  IMAD.MOV.U32 R3, RZ, RZ, 0x3ff71547 ;  /* 0x3ff71547ff037424 */ /* 0x000fe200078e00ff */
[----:B------:R-:W-:Y:S01]  /*53b0*/  UMOV UR5, 0x3fe62e42 ;  /* 0x3fe62e4200057882 */ /* 0x000fe20000000000 */
[----:B------:R-:W0:Y:S01]  /*53c0*/  DADD R4, -RZ, -|R18| ;  /* 0x00000000ff047229 */ /* 0x000e220000000d12 */
[----:B------:R-:W-:Y:S01]  /*53d0*/  BSSY.RECONVERGENT B0, `(.L_x_4943) ;  /* 0x0000077000007945 */ /* 0x000fe20003800200 */
[----:B0-----:R-:W-:-:S05]  /*53e0*/  IMAD.MOV.U32 R0, RZ, RZ, R5 ;  /* 0x000000ffff007224 */ /* 0x001fca00078e0005 */
[----:B------:R-:W-:-:S15]  /*53f0*/  FSETP.GEU.FTZ.AND P0, PT, |R0|, 4.1917929649353027344, PT ;  /* 0x4086232b0000780b */ /* 0x000fde0003f1e200 */
[----:B------:R-:W-:-:S15]  /*5400*/  NOP ;  /* 0x0000000000007918 */ /* 0x000fde0000000000 */
[----:B------:R-:W-:-:S15]  /*5410*/  NOP ;  /* 0x0000000000007918 */ /* 0x000fde0000000000 */
[----:B------:R-:W-:-:S12]  /*5420*/  NOP ;  /* 0x0000000000007918 */ /* 0x000fd80000000000 */
        /* <DEDUP_REMOVED lines=97> */
[----:B------:R-:W-:Y:S01]  /*5a40*/  @!P1 LEA.HI R0, R2, R2, RZ, 0x1 ;  /* 0x0000000202009211 */ /* 0x000fe200078f08ff */
[----:B------:R-:W-:-:S03]  /*5a50*/  @!P1 IMAD.MOV.U32 R8, RZ, RZ, RZ ;  /* 0x000000ffff089224 */ /* 0x000fc600078e00ff */
[----:B------:R-:W-:-:S05]  /*5a60*/  @!P1 SHF.R.S32.HI R3, RZ, 0x1, R0 ;  /* 0x00000001ff039819 */ /* 0x000fca0000011400 */
[----:B------:R-:W-:Y:S02]  /*5a70*/  @!P1 IMAD.IADD R2, R2, 0x1, -R3 ;  /* 0x0000000102029824 */ /* 0x000fe400078e0a03 */
[----:B------:R-:W-:-:S03]  /*5a80*/  @!P1 IMAD R3, R3, 0x100000, R11 ;  /* 0x0010000003039824 */ /* 0x000fc600078e020b */
[----:B------:R-:W-:Y:S01]  /*5a90*/  @!P1 LEA R9, R2, 0x3ff00000, 0x14 ;  /* 0x3ff0000002099811 */ /* 0x000fe200078ea0ff */
[----:B------:R-:W-:-:S15]  /*5aa0*/  @!P1 IMAD.MOV.U32 R2, RZ, RZ, R10 ;  /* 0x000000ffff029224 */ /* 0x000fde00078e000a */
        /* <DEDUP_REMOVED lines=9> */
.L_x_4944:
[----:B------:R-:W-:Y:S05]  /*5b40*/  BSYNC.RECONVERGENT B0 ;  /* 0x0000000000007941 */ /* 0x000fea0003800200 */
.L_x_4943:
        /* <DEDUP_REMOVED lines=47> */
[----:B-1----:R-:W-:Y:S05]  /*5e40*/  CALL.REL.NOINC `($_ZN2at6native27unrolled_elementwise_kernelIZZZNS0_15tan_kernel_cudaERNS_18TensorIteratorBaseEENKUlvE_clEvENKUlvE_clEvEUlN3c107complexIdEEE_St5arrayIPcLm2EELi4E23TrivialOffsetCalculatorILi1EjESE_NS0_6memory12LoadWithCastILi1EEENSF_13StoreWithCastILi1EEEEEviT_T0_T2_T3_T4_T5_$__internal_trig_reduction_slowpathd) ;  /* 0x0000017800bc7944 */ /* 0x002fea0003c00000 */
.L_x_4946:
[----:B------:R-:W-:Y:S05]  /*5e50*/  BSYNC.RECONVERGENT B4 ;  /* 0x0000000000047941 */ /* 0x000fea0003800200 */
.L_x_4945:
        /* <DEDUP_REMOVED lines=68> */
[----:B-1----:R-:W-:Y:S05]  /*62a0*/  CALL.REL.NOINC `($_ZN2at6native27unrolled_elementwise_kernelIZZZNS0_15tan_kernel_cudaERNS_18TensorIteratorBaseEENKUlvE_clEvENKUlvE_clEvEUlN3c107complexIdEEE_St5arrayIPcLm2EELi4E23TrivialOffsetCalculatorILi1EjESE_NS0_6memory12LoadWithCastILi1EEENSF_13StoreWithCastILi1EEEEEviT_T0_T2_T3_T4_T5_$__internal_trig_reduction_slowpathd) ;  /* 0x0000017400a47944 */ /* 0x002fea0003c00000 */
[----:B------:R-:W-:Y:S02]  /*62b0*/  IMAD.MOV.U32 R40, RZ, RZ, R0 ;  /* 0x000000ffff287224 */ /* 0x000fe400078e0000 */
[----:B------:R-:W-:Y:S02]  /*62c0*/  IMAD.MOV.U32 R18, RZ, RZ, R2 ;  /* 0x000000ffff127224 */ /* 0x000fe400078e0002 */
[----:B------:R-:W-:-:S07]  /*62d0*/  IMAD.MOV.U32 R19, RZ, RZ, R3 ;  /* 0x000000ffff137224 */ /* 0x000fce00078e0003 */
.L_x_4948:
[----:B------:R-:W-:Y:S05]  /*62e0*/  BSYNC.RECONVERGENT B4 ;  /* 0x0000000000047941 */ /* 0x000fea0003800200 */
.L_x_4947:
        /* <DEDUP_REMOVED lines=15> */
[----:B------:R-:W-:Y:S01]  /*63e0*/  FSEL R35, -R6, 0.11223486810922622681, P0 ;  /* 0x3de5db6506237808 */ /* 0x000fe20000000100 */
[----:B------:R-:W-:-:S15]  /*63f0*/  IMAD.MOV.U32 R6, RZ, RZ, RZ ;  /* 0x000000ffff067224 */ /* 0x000fde00078e00ff */
[----:B------:R-:W-:-:S15]  /*6400*/  NOP ;  /* 0x0000000000007918 */ /* 0x000fde0000000000 */
[----:B------:R-:W-:-:S15]  /*6410*/  NOP ;  /* 0x0000000000007918 */ /* 0x000fde0000000000 */
[----:B------:R-:W-:-:S10]  /*6420*/  NOP ;  /* 0x0000000000007918 */ /* 0x000fd40000000000 */
        /* <DEDUP_REMOVED lines=64> */
[----:B0-----:R3:W0:Y:S02]  /*6830*/  DMUL R4, R32, R4 ;  /* 0x0000000420047228 */ /* 0x0016240000000000 */
[----:B0--3--:R-:W-:Y:S05]  /*6840*/  BRA `(.L_x_4935) ;  /* 0x0000002800307947 */ /* 0x009fea0003800000 */
.L_x_4942:
        /* <DEDUP_REMOVED lines=14> */
[----:B0-----:R-:W1:Y:S01]  /*6930*/  F2I.F64 R0, R4 ;  /* 0x0000000400007311 */ /* 0x001e620000301100 */
[----:B------:R-:W-:-:S15]  /*6940*/  UMOV UR5, 0x3ff921fb ;  /* 0x3ff921fb00057882 */ /* 0x000fde0000000000 */
[----:B------:R-:W-:-:S15]  /*6950*/  NOP ;  /* 0x0000000000007918 */ /* 0x000fde0000000000 */
[----:B------:R-:W-:-:S15]  /*6960*/  NOP ;  /* 0x0000000000007918 */ /* 0x000fde0000000000 */
[----:B------:R-:W-:-:S15]  /*6970*/  NOP ;  /* 0x0000000000007918 */ /* 0x000fde0000000000 */
[----:B------:R-:W-:-:S03]  /*6980*/  NOP ;  /* 0x0000000000007918 */ /* 0x000fc60000000000 */
[----:B-12-4-:R-:W0:-:S15]  /*6990*/  I2F.F64 R2, R0 ;  /* 0x0000000000027312 */ /* 0x016e1e0000201c00 */
        /* <DEDUP_REMOVED lines=23> */
[----:B------:R-:W-:Y:S05]  /*6b10*/  CALL.REL.NOINC `($_ZN2at6native27unrolled_elementwise_kernelIZZZNS0_15tan_kernel_cudaERNS_18TensorIteratorBaseEENKUlvE_clEvENKUlvE_clEvEUlN3c107complexIdEEE_St5arrayIPcLm2EELi4E23TrivialOffsetCalculatorILi1EjESE_NS0_6memory12LoadWithCastILi1EEENSF_13StoreWithCastILi1EEEEEviT_T0_T2_T3_T4_T5_$__internal_trig_reduction_slowpathd) ;  /* 0x0000016c00887944 */ /* 0x000fea0003c00000 */
.L_x_4950:
[----:B------:R-:W-:Y:S05]  /*6b20*/  BSYNC.RECONVERGENT B4 ;  /* 0x0000000000047941 */ /* 0x000fea0003800200 */
.L_x_4949:
        /* <DEDUP_REMOVED lines=154> */
.L_x_4952:
[----:B------:R-:W-:Y:S05]  /*74d0*/  BSYNC.RECONVERGENT B0 ;  /* 0x0000000000007941 */ /* 0x000fea0003800200 */
.L_x_4951:
[----:B------:R-:W-:Y:S01]  /*74e0*/  BSSY.RECONVERGENT B1, `(.L_x_4953) ;  /* 0x0000105000017945 */ /* 0x000fe20003800200 */
[----:B-1----:R1:W2:Y:S01]  /*74f0*/  DFMA R32, R4, R4, 1 ;  /* 0x3ff000000420742b */ /* 0x0022a20000000004 */
[----:B------:R-:W-:Y:S02]  /*7500*/  IMAD.MOV.U32 R16, RZ, RZ, R6 ;  /* 0x000000ffff107224 */ /* 0x000fe400078e0006 */
[----:B------:R-:W-:Y:S01]  /*7510*/  IMAD.MOV.U32 R17, RZ, RZ, R19 ;  /* 0x000000ffff117224 */ /* 0x000fe200078e0013 */
[----:B-12---:R-:W-:Y:S06]  /*7520*/  @P1 BRA `(.L_x_4954) ;  /* 0x0000000000e01947 */ /* 0x006fec0003800000 */
[----:B------:R-:W-:Y:S01]  /*7530*/  IMAD.MOV.U32 R8, RZ, RZ, 0x61d87def ;  /* 0x61d87defff087424 */ /* 0x000fe200078e00ff */
[----:B------:R-:W-:Y:S01]  /*7540*/  UMOV UR4, 0xab274c53 ;  /* 0xab274c5300047882 */ /* 0x000fe20000000000 */
[----:B------:R-:W-:Y:S01]  /*7550*/  IMAD.MOV.U32 R9, RZ, RZ, 0x3de611a5 ;  /* 0x3de611a5ff097424 */ /* 0x000fe200078e00ff */
[----:B------:R-:W-:Y:S01]  /*7560*/  UMOV UR5, 0x3d6b4c75 ;  /* 0x3d6b4c7500057882 */ /* 0x000fe20000000000 */
[----:B0-----:R-:W0:-:S15]  /*7570*/  DMUL R2, R16, R16 ;  /* 0x0000001010027228 */ /* 0x001e1e0000000000 */
        /* <DEDUP_REMOVED lines=51> */
.L_x_4954:
[----:B------:R-:W-:Y:S01]  /*78b0*/  IMAD.MOV.U32 R8, RZ, RZ, 0x652b82fe ;  /* 0x652b82feff087424 */ /* 0x000fe200078e00ff */
[----:B------:R-:W-:Y:S01]  /*78c0*/  UMOV UR4, 0xfefa39ef ;  /* 0xfefa39ef00047882 */ /* 0x000fe20000000000 */
[----:B------:R-:W-:Y:S01]  /*78d0*/  IMAD.MOV.U32 R9, RZ, RZ, 0x3ff71547 ;  /* 0x3ff71547ff097424 */ /* 0x000fe200078e00ff */
[----:B------:R-:W-:Y:S01]  /*78e0*/  UMOV UR5, 0x3fe62e42 ;  /* 0x3fe62e4200057882 */ /* 0x000fe20000000000 */
[----:B------:R-:W-:Y:S01]  /*78f0*/  IMAD.SHL.U32 R0, R19, 0x2, RZ ;  /* 0x0000000213007824 */ /* 0x000fe200078e00ff */
[----:B------:R-:W-:Y:S01]  /*7900*/  BSSY.RECONVERGENT B4, `(.L_x_4956) ;  /* 0x00000b8000047945 */ /* 0x000fe20003800200 */
[----:B------:R-:W-:Y:S02]  /*7910*/  IMAD.MOV.U32 R12, RZ, RZ, -0x7142ec33 ;  /* 0x8ebd13cdff0c7424 */ /* 0x000fe400078e00ff */
        /* <DEDUP_REMOVED lines=25> */
[----:B------:R-:W-:Y:S01]  /*7ab0*/  FSEL R3, R19, R11, !P0 ;  /* 0x0000000b13037208 */ /* 0x000fe20004000000 */
[----:B------:R-:W-:Y:S01]  /*7ac0*/  IMAD.MOV.U32 R10, RZ, RZ, RZ ;  /* 0x000000ffff0a7224 */ /* 0x000fe200078e00ff */
[C---:B------:R-:W-:Y:S02]  /*7ad0*/  ISETP.NE.AND P0, PT, R8.reuse, 0x400, PT ;  /* 0x000004000800780c */ /* 0x040fe40003f05270 */
[----:B------:R-:W-:-:S04]  /*7ae0*/  LEA R8, R8, 0x3ff00000, 0x14 ;  /* 0x3ff0000008087811 */ /* 0x000fc800078ea0ff */
[----:B------:R-:W-:-:S15]  /*7af0*/  SEL R11, R8, 0x7fe00000, P0 ;  /* 0x7fe00000080b7807 */ /* 0x000fde0000000000 */
[----:B------:R-:W-:-:S15]  /*7b00*/  NOP ;  /* 0x0000000000007918 */ /* 0x000fde0000000000 */
[----:B------:R-:W-:-:S15]  /*7b10*/  NOP ;  /* 0x0000000000007918 */ /* 0x000fde0000000000 */
[----:B------:R-:W-:-:S07]  /*7b20*/  NOP ;  /* 0x0000000000007918 */ /* 0x000fce0000000000 */
        /* <DEDUP_REMOVED lines=92> */
[----:B------:R-:W-:-:S15]  /*80f0*/  FSETP.GEU.AND P1, PT, |R19|, 6.5827683646048100446e-37, PT ;  /* 0x036000001300780b */ /* 0x000fde0003f2e200 */
[----:B------:R-:W-:-:S15]  /*8100*/  NOP ;  /* 0x0000000000007918 */ /* 0x000fde0000000000 */
[----:B------:R-:W-:-:S15]  /*8110*/  NOP ;  /* 0x0000000000007918 */ /* 0x000fde0000000000 */
[----:B------:R-:W-:-:S11]  /*8120*/  NOP ;  /* 0x0000000000007918 */ /* 0x000fd60000000000 */
        /* <DEDUP_REMOVED lines=50> */
[----:B------:R-:W-:Y:S05]  /*8450*/  CALL.REL.NOINC `($__internal_2_$__cuda_sm20_div_rn_f64_full) ;  /* 0x0000014400b47944 */ /* 0x000fea0003c00000 */
[----:B------:R-:W-:Y:S02]  /*8460*/  IMAD.MOV.U32 R3, RZ, RZ, R2 ;  /* 0x000000ffff037224 */ /* 0x000fe400078e0002 */
[----:B------:R-:W-:-:S07]  /*8470*/  IMAD.MOV.U32 R2, RZ, RZ, R0 ;  /* 0x000000ffff027224 */ /* 0x000fce00078e0000 */
.L_x_4957:
[----:B------:R-:W-:Y:S05]  /*8480*/  BSYNC.RECONVERGENT B4 ;  /* 0x0000000000047941 */ /* 0x000fea0003800200 */
.L_x_4956:
        /* <DEDUP_REMOVED lines=10> */
.L_x_4955:
[----:B------:R-:W-:Y:S05]  /*8530*/  BSYNC.RECONVERGENT B1 ;  /* 0x0000000000017941 */ /* 0x000fea0003800200 */
.L_x_4953:
        /* <DEDUP_REMOVED lines=54> */
[----:B------:R-:W-:Y:S02]  /*88a0*/  IMAD.MOV.U32 R14, RZ, RZ, R18 ;  /* 0x000000ffff0e7224 */ /* 0x000fe400078e0012 */
[----:B------:R-:W-:Y:S02]  /*88b0*/  IMAD.MOV.U32 R13, RZ, RZ, R19 ;  /* 0x000000ffff0d7224 */ /* 0x000fe400078e0013 */
[----:B------:R-:W-:-:S02]  /*88c0*/  IMAD.MOV.U32 R3, RZ, RZ, R16 ;  /* 0x000000ffff037224 */ /* 0x000fc400078e0010 */
[----:B------:R-:W-:Y:S02]  /*88d0*/  IMAD.MOV.U32 R2, RZ, RZ, R17 ;  /* 0x000000ffff027224 */ /* 0x000fe400078e0011 */
[----:B------:R-:W-:-:S07]  /*88e0*/  IMAD.MOV.U32 R0, RZ, RZ, R11 ;  /* 0x000000ffff007224 */ /* 0x000fce00078e000b */
[----:B------:R-:W-:Y:S05]  /*88f0*/  CALL.REL.NOINC `($__internal_3_$__cuda_sm20_dsqrt_rn_f64_mediumpath_v1) ;  /* 0x0000014800b47944 */ /* 0x000fea0003c00000 */
[----:B------:R-:W-:Y:S02]  /*8900*/  IMAD.MOV.U32 R12, RZ, RZ, R0 ;  /* 0x000000ffff0c7224 */ /* 0x000fe400078e0000 */
[----:B------:R-:W-:-:S07]  /*8910*/  IMAD.MOV.U32 R13, RZ, RZ, R8 ;  /* 0x000000ffff0d7224 */ /* 0x000fce00078e0008 */
.L_x_4959:
[----:B------:R-:W-:Y:S05]  /*8920*/  BSYNC.RECONVERGENT B1 ;  /* 0x0000000000017941 */ /* 0x000fea0003800200 */
.L_x_4958:
[----:B------:R-:W0:Y:S01]  /*8930*/  DMUL R16, R32, R6 ;  /* 0x0000000620107228 */ /* 0x000e220000000000 */
[----:B------:R-:W-:Y:S01]  /*8940*/  IMAD.MOV.U32 R2, RZ, RZ, 0x1 ;  /* 0x00000001ff027424 */ /* 0x000fe200078e00ff */
[----:B------:R-:W-:-:S15]  /*8950*/  BSSY.RECONVERGENT B1, `(.L_x_4960) ;  /* 0x0000045000017945 */ /* 0x000fde0003800200 */
[----:B------:R-:W-:-:S15]  /*8960*/  NOP ;  /* 0x0000000000007918 */ /* 0x000fde0000000000 */
[----:B------:R-:W-:-:S15]  /*8970*/  NOP ;  /* 0x0000000000007918 */ /* 0x000fde0000000000 */
[----:B------:R-:W-:-:S15]  /*8980*/  NOP ;  /* 0x0000000000007918 */ /* 0x000fde0000000000 */
[----:B------:R-:W-:-:S02]  /*8990*/  NOP ;  /* 0x0000000000007918 */ /* 0x000fc40000000000 */
[----:B0-----:R-:W0:Y:S02]  /*89a0*/  DFMA R16, R6, R16, 1 ;  /* 0x3ff000000610742b */ /* 0x001e240000000010 */
[----:B0-----:R-:W0:-:S15]  /*89b0*/  MUFU.RCP64H R3, R17 ;  /* 0x0000001100037308 */ /* 0x001e1e0000001800 */
[----:B------:R-:W-:-:S15]  /*89c0*/  NOP ;  /* 0x0000000000007918 */ /* 0x000fde0000000000 */
[----:B------:R-:W-:-:S15]  /*89d0*/  NOP ;  /* 0x0000000000007918 */ /* 0x000fde0000000000 */
[----:B------:R-:W-:-:S15]  /*89e0*/  NOP ;  /* 0x0000000000007918 */ /* 0x000fde0000000000 */
[----:B------:R-:W-:-:S02]  /*89f0*/  NOP ;  /* 0x0000000000007918 */ /* 0x000fc40000000000 */
[----:B------:R-:W1:-:S15]  /*8a00*/  DMUL R12, R32, R12 ;  /* 0x0000000c200c7228 */ /* 0x000e5e0000000000 */
[----:B------:R-:W-:-:S15]  /*8a10*/  NOP ;  /* 0x0000000000007918 */ /* 0x000fde0000000000 */
[----:B------:R-:W-:-:S15]  /*8a20*/  NOP ;  /* 0x0000000000007918 */ /* 0x000fde0000000000 */
[----:B------:R-:W-:-:S15]  /*8a30*/  NOP ;  /* 0x0000000000007918 */ /* 0x000fde0000000000 */
[----:B------:R-:W-:-:S04]  /*8a40*/  NOP ;  /* 0x0000000000007918 */ /* 0x000fc80000000000 */
[----:B-1----:R-:W1:Y:S02]  /*8a50*/  DMUL R12, R6, R12 ;  /* 0x0000000c060c7228 */ /* 0x002e640000000000 */
[----:B-1----:R-:W-:-:S15]  /*8a60*/  FSETP.GEU.AND P1, PT, |R13|, 6.5827683646048100446e-37, PT ;  /* 0x036000000d00780b */ /* 0x002fde0003f2e200 */
        /* <DEDUP_REMOVED lines=51> */
.L_x_4961:
[----:B------:R-:W-:Y:S05]  /*8da0*/  BSYNC.RECONVERGENT B1 ;  /* 0x0000000000017941 */ /* 0x000fea0003800200 */
.L_x_4960:
[----:B------:R-:W0:Y:S01]  /*8db0*/  MUFU.RCP64H R3, R17 ;  /* 0x0000001100037308 */ /* 0x000e220000001800 */
[----:B------:R-:W-:Y:S01]  /*8dc0*/  IMAD.MOV.U32 R2, RZ, RZ, 0x1 ;  /* 0x00000001ff027424 */ /* 0x000fe200078e00ff */
[----:B------:R-:W-:Y:S01]  /*8dd0*/  FSETP.GEU.AND P1, PT, |R5|, 6.5827683646048100446e-37, PT ;  /* 0x036000000500780b */ /* 0x000fe20003f2e200 */
[----:B------:R-:W-:Y:S04]  /*8de0*/  BSSY.RECONVERGENT B1, `(.L_x_4962) ;  /* 0x0000030000017945 */ /* 0x000fe80003800200 */
        /* <DEDUP_REMOVED lines=47> */
.L_x_4963:
[----:B------:R-:W-:Y:S05]  /*90e0*/  BSYNC.RECONVERGENT B1 ;  /* 0x0000000000017941 */ /* 0x000fea0003800200 */
.L_x_4962:
[----:B------:R-:W-:Y:S02]  /*90f0*/  IMAD.MOV.U32 R4, RZ, RZ, R2 ;  /* 0x000000ffff047224 */ /* 0x000fe400078e0002 */
[----:B------:R-:W-:-:S07]  /*9100*/  IMAD.MOV.U32 R5, RZ, RZ, R3 ;  /* 0x000000ffff057224 */ /* 0x000fce00078e0003 */
.L_x_4935:
[----:B------:R-:W-:Y:S05]  /*9110*/  BSYNC.RECONVERGENT B2 ;  /* 0x0000000000027941 */ /* 0x000fea0003800200 */
.L_x_4933:
[----:B------:R-:W3:Y:S02]  /*9120*/  DADD R6, -RZ, -R6 ;  /* 0x00000000ff067229 */ /* 0x000ee40000000906 */
.L_x_4932:
[----:B------:R-:W-:Y:S05]  /*9130*/  BSYNC.RECONVERGENT B3 ;  /* 0x0000000000037941 */ /* 0x000fea0003800200 */
.L_x_4931:
[----:B------:R-:W0:Y:S01]  /*9140*/  S2UR UR4, SR_CTAID.X ;  /* 0x00000000000479c3 */ /* 0x000e220000002500 */
[----:B------:R-:W0:Y:S01]  /*9150*/  LDCU UR5, c[0x0][0x380] ;  /* 0x00007000ff0577ac */ /* 0x000e220008000800 */
[----:B------:R-:W-:Y:S01]  /*9160*/  VIADD R0, R44, 0x80 ;  /* 0x000000802c007836 */ /* 0x000fe20000000000 */
[----:B------:R-:W-:Y:S01]  /*9170*/  BSSY.RECONVERGENT B3, `(.L_x_4964) ;  /* 0x00004bc000037945 */ /* 0x000fe20003800200 */
[----:B------:R-:W-:Y:S02]  /*9180*/  CS2R R34, SRZ ;  /* 0x0000000000227805 */ /* 0x000fe4000001ff00 */
[----:B------:R-:W-:Y:S01]  /*9190*/  CS2R R32, SRZ ;  /* 0x0000000000207805 */ /* 0x000fe2000001ff00 */
[----:B0-----:R-:W-:-:S06]  /*91a0*/  UIMAD UR4, UR4, -0x200, UR5 ;  /* 0xfffffe00040478a4 */ /* 0x001fcc000f8e0205 */
[----:B------:R-:W-:-:S13]  /*91b0*/  ISETP.GE.AND P0, PT, R0, UR4, PT ;  /* 0x0000000400007c0c */ /* 0x000fda000bf06270 */
[----:B------:R-:W-:Y:S05]  /*91c0*/  @P0 BRA `(.L_x_4965) ;  /* 0x0000004800d80947 */ /* 0x000fea0003800000 */
[----:B---3-5:R-:W0:Y:S01]  /*91d0*/  DADD R16, -RZ, -R30 ;  /* 0x00000000ff107229 */ /* 0x028e22000000091e */
[----:B------:R-:W-:Y:S01]  /*91e0*/  BSSY.RECONVERGENT B2, `(.L_x_4966) ;  /* 0x00004b3000027945 */ /* 0x000fe20003800200 */
[----:B0-----:R-:W-:-:S04]  /*91f0*/  LOP3.LUT R0, R17, 0x7fffffff, RZ, 0xc0, !PT ;  /* 0x7fffffff11007812 */ /* 0x001fc800078ec0ff */
[----:B------:R-:W-:-:S13]  /*9200*/  ISETP.GT.U32.AND P0, PT, R0, 0x7fefffff, PT ;  /* 0x7fefffff0000780c */ /* 0x000fda0003f04070 */
[----:B------:R-:W-:Y:S05]  /*9210*/  @P0 BRA `(.L_x_4967) ;  /* 0x0000003c00800947 */ /* 0x000fea0003800000 */
[----:B--2---:R-:W0:Y:S02]  /*9220*/  DSETP.NE.AND P0, PT, |R28|, +INF , PT ;  /* 0x7ff000001c00742a */ /* 0x004e240003f05200 */
[----:B0-----:R-:W-:Y:S05]  /*9230*/  @!P0 BRA `(.L_x_4968) ;  /* 0x0000003c00688947 */ /* 0x001fea0003800000 */
        /* <DEDUP_REMOVED lines=22> */
[----:B-1--4-:R-:W0:-:S15]  /*93a0*/  I2F.F64 R2, R0 ;  /* 0x0000000000027312 */ /* 0x012e1e0000201c00 */
        /* <DEDUP_REMOVED lines=24> */
.L_x_4971:
[----:B------:R-:W-:Y:S05]  /*9530*/  BSYNC.RECONVERGENT B4 ;  /* 0x0000000000047941 */ /* 0x000fea0003800200 */
.L_x_4970:
        /* <DEDUP_REMOVED lines=154> */
.L_x_4973:
[----:B------:R-:W-:Y:S05]  /*9ee0*/  BSYNC.RECONVERGENT B0 ;  /* 0x0000000000007941 */ /* 0x000fea0003800200 */
.L_x_4972:
[----:B------:R-:W-:Y:S01]  /*9ef0*/  BSSY.RECONVERGENT B1, `(.L_x_4974) ;  /* 0x0000105000017945 */ /* 0x000fe20003800200 */
[----:B-1----:R1:W2:Y:S01]  /*9f00*/  DFMA R32, R18, R18, 1 ;  /* 0x3ff000001220742b */ /* 0x0022a20000000012 */
[----:B------:R-:W-:Y:S02]  /*9f10*/  IMAD.MOV.U32 R28, RZ, RZ, R16 ;  /* 0x000000ffff1c7224 */ /* 0x000fe400078e0010 */
[----:B------:R-:W-:Y:S01]  /*9f20*/  IMAD.MOV.U32 R29, RZ, RZ, R31 ;  /* 0x000000ffff1d7224 */ /* 0x000fe200078e001f */
[----:B-12---:R-:W-:Y:S06]  /*9f30*/  @!P1 BRA `(.L_x_4975) ;  /* 0x0000000c00249947 */ /* 0x006fec0003800000 */
        /* <DEDUP_REMOVED lines=189> */
.L_x_4977:
[----:B------:R-:W-:Y:S05]  /*ab10*/  BSYNC.RECONVERGENT B4 ;  /* 0x0000000000047941 */ /* 0x000fea0003800200 */
.L_x_4976:
        /* <DEDUP_REMOVED lines=11> */
.L_x_4975:
        /* <DEDUP_REMOVED lines=55> */
.L_x_4978:
[----:B------:R-:W-:Y:S05]  /*af40*/  BSYNC.RECONVERGENT B1 ;  /* 0x0000000000017941 */ /* 0x000fea0003800200 */
.L_x_4974:
[----:B-1----:R-:W-:Y:S01]  /*af50*/  LOP3.LUT R17, R29, 0x80000000, R17, 0xb8, !PT ;  /* 0x800000001d117812 */ /* 0x002fe200078eb811 */
        /* <DEDUP_REMOVED lines=61> */
.L_x_4980:
[----:B------:R-:W-:Y:S05]  /*b330*/  BSYNC.RECONVERGENT B1 ;  /* 0x0000000000017941 */ /* 0x000fea0003800200 */
.L_x_4979:
        /* <DEDUP_REMOVED lines=28> */
[----:B------:R-:W1:-:S15]  /*b500*/  DMUL R12, R32, R12 ;  /* 0x0000000c200c7228 */ /* 0x000e5e0000000000 */
[----:B------:R-:W-:-:S15]  /*b510*/  NOP ;  /* 0x0000000000007918 */ /* 0x000fde0000000000 */
[----:B------:R-:W-:-:S15]  /*b520*/  NOP ;  /* 0x0000000000007918 */ /* 0x000fde0000000000 */
[----:B------:R-:W-:-:S15]  /*b530*/  NOP ;  /* 0x0000000000007918 */ /* 0x000fde0000000000 */
[----:B------:R-:W-:-:S04]  /*b540*/  NOP ;  /* 0x0000000000007918 */ /* 0x000fc80000000000 */
[----:B0-----:R-:W-:-:S15]  /*b550*/  DFMA R2, -R28, R8, 1 ;  /* 0x3ff000001c02742b */ /* 0x001fde0000000108 */
[----:B------:R-:W-:-:S15]  /*b560*/  NOP ;  /* 0x0000000000007918 */ /* 0x000fde0000000000 */
[----:B------:R-:W-:-:S15]  /*b570*/  NOP ;  /* 0x0000000000007918 */ /* 0x000fde0000000000 */
[----:B------:R-:W-:-:S15]  /*b580*/  NOP ;  /* 0x0000000000007918 */ /* 0x000fde0000000000 */
[----:B------:R-:W-:-:S04]  /*b590*/  NOP ;  /* 0x0000000000007918 */ /* 0x000fc80000000000 */
[----:B-1----:R-:W0:Y:S02]  /*b5a0*/  DMUL R12, R16, R12 ;  /* 0x0000000c100c7228 */ /* 0x002e240000000000 */
[----:B0-----:R-:W-:-:S15]  /*b5b0*/  FSETP.GEU.AND P1, PT, |R13|, 6.5827683646048100446e-37, PT ;  /* 0x036000000d00780b */ /* 0x001fde0003f2e200 */
[----:B------:R-:W-:-:S15]  /*b5c0*/  NOP ;  /* 0x0000000000007918 */ /* 0x000fde0000000000 */
[----:B------:R-:W-:-:S15]  /*b5d0*/  NOP ;  /* 0x0000000000007918 */ /* 0x000fde0000000000 */
[----:B------:R-:W-:-:S15]  /*b5e0*/  NOP ;  /* 0x0000000000007918 */ /* 0x000fde0000000000 */
[----:B------:R-:W-:-:S02]  /*b5f0*/  NOP ;  /* 0x0000000000007918 */ /* 0x000fc40000000000 */
[----:B------:R-:W0:-:S15]  /*b600*/  DFMA R2, R8, R2, R8 ;  /* 0x000000020802722b */ /* 0x000e1e0000000008 */
        /* <DEDUP_REMOVED lines=26> */
.L_x_4982:
[----:B------:R-:W-:Y:S05]  /*b7b0*/  BSYNC.RECONVERGENT B1 ;  /* 0x0000000000017941 */ /* 0x000fea0003800200 */
.L_x_4981:
        /* <DEDUP_REMOVED lines=51> */
.L_x_4984:
[----:B------:R-:W-:Y:S05]  /*baf0*/  BSYNC.RECONVERGENT B1 ;  /* 0x0000000000017941 */ /* 0x000fea0003800200 */
.L_x_4983:
[----:B------:R-:W-:Y:S05]  /*bb00*/  BRA `(.L_x_4985) ;  /* 0x0000002000807947 */ /* 0x000fea0003800000 */
.L_x_4969:
[----:B-1--4-:R-:W-:Y:S01]  /*bb10*/  IMAD.MOV.U32 R2, RZ, RZ, 0x652b82fe ;  /* 0x652b82feff027424 */ /* 0x012fe200078e00ff */
[----:B------:R-:W-:Y:S01]  /*bb20*/  UMOV UR4, 0xfefa39ef ;  /* 0xfefa39ef00047882 */ /* 0x000fe20000000000 */
[----:B------:R-:W-:Y:S01]  /*bb30*/  IMAD.MOV.U32 R3, RZ, RZ, 0x3ff71547 ;  /* 0x3ff71547ff037424 */ /* 0x000fe200078e00ff */
        /* <DEDUP_REMOVED lines=121> */
.L_x_4987:
[----:B------:R-:W-:Y:S05]  /*c2d0*/  BSYNC.RECONVERGENT B0 ;  /* 0x0000000000007941 */ /* 0x000fea0003800200 */
.L_x_4986:
        /* <DEDUP_REMOVED lines=48> */
.L_x_4989:
[----:B------:R-:W-:Y:S05]  /*c5e0*/  BSYNC.RECONVERGENT B4 ;  /* 0x0000000000047941 */ /* 0x000fea0003800200 */
.L_x_4988:
        /* <DEDUP_REMOVED lines=72> */
.L_x_4991:
[----:B------:R-:W-:Y:S05]  /*ca70*/  BSYNC.RECONVERGENT B4 ;  /* 0x0000000000047941 */ /* 0x000fea0003800200 */
.L_x_4990:
        /* <DEDUP_REMOVED lines=14> */
[----:B------:R-:W-:Y:S01]  /*cb60*/  FSEL R35, -R16, 0.11223486810922622681, P0 ;  /* 0x3de5db6510237808 */ /* 0x000fe20000000100 */
[----:B------:R-:W-:Y:S01]  /*cb70*/  IMAD.MOV.U32 R16, RZ, RZ, RZ ;  /* 0x000000ffff107224 */ /* 0x000fe200078e00ff */
[----:B------:R-:W-:-:S15]  /*cb80*/  FSEL R34, R34, -8.06006814911005101289e+34, P0 ;  /* 0xf9785eba22227808 */ /* 0x000fde0000000000 */
        /* <DEDUP_REMOVED lines=67> */
[----:B0-----:R2:W3:Y:S02]  /*cfc0*/  DMUL R32, R30, R32 ;  /* 0x000000201e207228 */ /* 0x0014e40000000000 */
[----:B--23--:R-:W-:Y:S05]  /*cfd0*/  BRA `(.L_x_4985) ;  /* 0x0000000c004c7947 */ /* 0x00cfea0003800000 */
.L_x_4968:
[----:B------:R-:W0:Y:S02]  /*cfe0*/  DADD R16, R28, -R28 ;  /* 0x000000001c107229 */ /* 0x000e24000000081c */
[----:B0-----:R-:W-:Y:S02]  /*cff0*/  IMAD.MOV.U32 R32, RZ, RZ, R16 ;  /* 0x000000ffff207224 */ /* 0x001fe400078e0010 */
[----:B------:R-:W-:Y:S01]  /*d000*/  IMAD.MOV.U32 R33, RZ, RZ, R17 ;  /* 0x000000ffff217224 */ /* 0x000fe200078e0011 */
[----:B------:R-:W-:Y:S06]  /*d010*/  BRA `(.L_x_4985) ;  /* 0x0000000c003c7947 */ /* 0x000fec0003800000 */
.L_x_4967:
[----:B------:R-:W-:-:S13]  /*d020*/  LOP3.LUT P0, RZ, R16, 0xfffff, R17, 0xf8, !PT ;  /* 0x000fffff10ff7812 */ /* 0x000fda000780f811 */
[----:B--2---:R-:W-:-:S15]  /*d030*/  @P0 DSETP.NEU.AND P1, PT, R28, RZ, PT ;  /* 0x000000ff1c00022a */ /* 0x004fde0003f2d000 */
[----:B------:R-:W-:-:S15]  /*d040*/  NOP ;  /* 0x0000000000007918 */ /* 0x000fde0000000000 */
[----:B------:R-:W-:-:S15]  /*d050*/  NOP ;  /* 0x0000000000007918 */ /* 0x000fde0000000000 */
[----:B------:R-:W-:-:S15]  /*d060*/  NOP ;  /* 0x0000000000007918 */ /* 0x000fde0000000000 */
[----:B------:R-:W-:-:S04]  /*d070*/  NOP ;  /* 0x0000000000007918 */ /* 0x000fc80000000000 */
[----:B-1--4-:R-:W0:Y:S02]  /*d080*/  @P0 DMUL R2, R28, R16 ;  /* 0x000000101c020228 */ /* 0x012e240000000000 */
        /* <DEDUP_REMOVED lines=54> */
.L_x_4995:
[----:B------:R-:W-:Y:S05]  /*d3f0*/  BSYNC.RECONVERGENT B5 ;  /* 0x0000000000057941 */ /* 0x000fea0003800200 */
.L_x_4994:
        /* <DEDUP_REMOVED lines=72> */
.L_x_4997:
[----:B------:R-:W-:Y:S05]  /*d880*/  BSYNC.RECONVERGENT B5 ;  /* 0x0000000000057941 */ /* 0x000fea0003800200 */
.L_x_4996:
        /* <DEDUP_REMOVED lines=68> */
.L_x_4993:
[----:B------:R-:W-:Y:S05]  /*dcd0*/  BSYNC.RECONVERGENT B4 ;  /* 0x0000000000047941 */ /* 0x000fea0003800200 */
.L_x_4992:
[----:B-1----:R-:W-:Y:S01]  /*dce0*/  LOP3.LUT R33, RZ, 0x80000000, R29, 0xb8, !PT ;  /* 0x80000000ff217812 */ /* 0x002fe200078eb81d */
[----:B------:R-:W-:Y:S02]  /*dcf0*/  VIADD R17, R17, 0xc0000000 ;  /* 0xc000000011117836 */ /* 0x000fe40000000000 */
[----:B------:R-:W-:-:S07]  /*dd00*/  IMAD.MOV.U32 R32, RZ, RZ, RZ ;  /* 0x000000ffff207224 */ /* 0x000fce00078e00ff */
.L_x_4985:
[----:B------:R-:W-:Y:S05]  /*dd10*/  BSYNC.RECONVERGENT B2 ;  /* 0x0000000000027941 */ /* 0x000fea0003800200 */
.L_x_4966:
[----:B------:R2:W3:Y:S02]  /*dd20*/  DADD R34, -RZ, -R16 ;  /* 0x00000000ff227229 */ /* 0x0004e40000000910 */
.L_x_4965:
[----:B------:R-:W-:Y:S05]  /*dd30*/  BSYNC.RECONVERGENT B3 ;  /* 0x0000000000037941 */ /* 0x000fea0003800200 */
.L_x_4964:
[----:B------:R-:W1:Y:S01]  /*dd40*/  S2UR UR4, SR_CTAID.X ;  /* 0x00000000000479c3 */ /* 0x000e620000002500 */
[----:B------:R-:W1:Y:S01]  /*dd50*/  LDCU UR5, c[0x0][0x380] ;  /* 0x00007000ff0577ac */ /* 0x000e620008000800 */
[----:B------:R-:W-:Y:S01]  /*dd60*/  VIADD R0, R44, 0x100 ;  /* 0x000001002c007836 */ /* 0x000fe20000000000 */
[----:B------:R-:W-:Y:S01]  /*dd70*/  BSSY.RECONVERGENT B3, `(.L_x_4998) ;  /* 0x00004bc000037945 */ /* 0x000fe20003800200 */
[----:B0----5:R-:W-:Y:S02]  /*dd80*/  CS2R R30, SRZ ;  /* 0x00000000001e7805 */ /* 0x021fe4000001ff00 */
[----:B--2---:R-:W-:Y:S01]  /*dd90*/  CS2R R28, SRZ ;  /* 0x00000000001c7805 */ /* 0x004fe2000001ff00 */
[----:B-1----:R-:W-:-:S06]  /*dda0*/  UIMAD UR4, UR4, -0x200, UR5 ;  /* 0xfffffe00040478a4 */ /* 0x002fcc000f8e0205 */
[----:B------:R-:W-:-:S13]  /*ddb0*/  ISETP.GE.AND P0, PT, R0, UR4, PT ;  /* 0x0000000400007c0c */ /* 0x000fda000bf06270 */
[----:B------:R-:W-:Y:S05]  /*ddc0*/  @P0 BRA `(.L_x_4999) ;  /* 0x0000004800d80947 */ /* 0x000fea0003800000 */
[----:B---3--:R-:W0:Y:S01]  /*ddd0*/  DADD R16, -RZ, -R26 ;  /* 0x00000000ff107229 */ /* 0x008e22000000091a */
[----:B------:R-:W-:Y:S01]  /*dde0*/  BSSY.RECONVERGENT B2, `(.L_x_5000) ;  /* 0x00004b3000027945 */ /* 0x000fe20003800200 */
[----:B0-----:R-:W-:-:S04]  /*ddf0*/  LOP3.LUT R0, R17, 0x7fffffff, RZ, 0xc0, !PT ;  /* 0x7fffffff11007812 */ /* 0x001fc800078ec0ff */
[----:B------:R-:W-:-:S13]  /*de00*/  ISETP.GT.U32.AND P0, PT, R0, 0x7fefffff, PT ;  /* 0x7fefffff0000780c */ /* 0x000fda0003f04070 */
[----:B------:R-:W-:Y:S05]  /*de10*/  @P0 BRA `(.L_x_5001) ;  /* 0x0000003c00800947 */ /* 0x000fea0003800000 */
[----:B----4-:R-:W0:Y:S02]  /*de20*/  DSETP.NE.AND P0, PT, |R24|, +INF , PT ;  /* 0x7ff000001800742a */ /* 0x010e240003f05200 */
        /* <DEDUP_REMOVED lines=48> */
.L_x_5005:
[----:B------:R-:W-:Y:S05]  /*e130*/  BSYNC.RECONVERGENT B4 ;  /* 0x0000000000047941 */ /* 0x000fea0003800200 */
.L_x_5004:
        /* <DEDUP_REMOVED lines=154> */
.L_x_5007:
[----:B------:R-:W-:Y:S05]  /*eae0*/  BSYNC.RECONVERGENT B0 ;  /* 0x0000000000007941 */ /* 0x000fea0003800200 */
.L_x_5006:
        /* <DEDUP_REMOVED lines=194> */
.L_x_5011:
[----:B------:R-:W-:Y:S05]  /*f710*/  BSYNC.RECONVERGENT B4 ;  /* 0x0000000000047941 */ /* 0x000fea0003800200 */
.L_x_5010:
        /* <DEDUP_REMOVED lines=11> */
.L_x_5009:
        /* <DEDUP_REMOVED lines=55> */
.L_x_5012:
[----:B------:R-:W-:Y:S05]  /*fb40*/  BSYNC.RECONVERGENT B1 ;  /* 0x0000000000017941 */ /* 0x000fea0003800200 */
.L_x_5008:
        /* <DEDUP_REMOVED lines=62> */
.L_x_5014:
[----:B------:R-:W-:Y:S05]  /*ff30*/  BSYNC.RECONVERGENT B1 ;  /* 0x0000000000017941 */ /* 0x000fea0003800200 */
.L_x_5013:
        /* <DEDUP_REMOVED lines=71> */
.L_x_5016:
[----:B------:R-:W-:Y:S05]  /*103b0*/  BSYNC.RECONVERGENT B1 ;  /* 0x0000000000017941 */ /* 0x000fea0003800200 */
.L_x_5015:
        /* <DEDUP_REMOVED lines=51> */
.L_x_5018:
[----:B------:R-:W-:Y:S05]  /*106f0*/  BSYNC.RECONVERGENT B1 ;  /* 0x0000000000017941 */ /* 0x000fea0003800200 */
.L_x_5017:
[----:B------:R-:W-:Y:S05]  /*10700*/  BRA `(.L_x_5019) ;  /* 0x0000002000807947 */ /* 0x000fea0003800000 */
.L_x_5003:
[----:B------:R-:W-:Y:S01]  /*10710*/  IMAD.MOV.U32 R2, RZ, RZ, 0x652b82fe ;  /* 0x652b82feff027424 */ /* 0x000fe200078e00ff */
        /* <DEDUP_REMOVED lines=123> */
.L_x_5021:
[----:B------:R-:W-:Y:S05]  /*10ed0*/  BSYNC.RECONVERGENT B0 ;  /* 0x0000000000007941 */ /* 0x000fea0003800200 */
.L_x_5020:
        /* <DEDUP_REMOVED lines=48> */
.L_x_5023:
[----:B------:R-:W-:Y:S05]  /*111e0*/  BSYNC.RECONVERGENT B4 ;  /* 0x0000000000047941 */ /* 0x000fea0003800200 */
.L_x_5022:
        /* <DEDUP_REMOVED lines=72> */
.L_x_5025:
[----:B------:R-:W-:Y:S05]  /*11670*/  BSYNC.RECONVERGENT B4 ;  /* 0x0000000000047941 */ /* 0x000fea0003800200 */
.L_x_5024:
        /* <DEDUP_REMOVED lines=86> */
.L_x_5002:
[----:B------:R-:W0:Y:S02]  /*11be0*/  DADD R16, R24, -R24 ;  /* 0x0000000018107229 */ /* 0x000e240000000818 */
[----:B0-----:R-:W-:Y:S02]  /*11bf0*/  IMAD.MOV.U32 R28, RZ, RZ, R16 ;  /* 0x000000ffff1c7224 */ /* 0x001fe400078e0010 */
[----:B------:R-:W-:Y:S01]  /*11c00*/  IMAD.MOV.U32 R29, RZ, RZ, R17 ;  /* 0x000000ffff1d7224 */ /* 0x000fe200078e0011 */
[----:B------:R-:W-:Y:S06]  /*11c10*/  BRA `(.L_x_5019) ;  /* 0x0000000c003c7947 */ /* 0x000fec0003800000 */
.L_x_5001:
[----:B------:R-:W-:-:S13]  /*11c20*/  LOP3.LUT P0, RZ, R16, 0xfffff, R17, 0xf8, !PT ;  /* 0x000fffff10ff7812 */ /* 0x000fda000780f811 */
[----:B----4-:R-:W-:-:S15]  /*11c30*/  @P0 DSETP.NEU.AND P1, PT, R24, RZ, PT ;  /* 0x000000ff1800022a */ /* 0x010fde0003f2d000 */
[----:B------:R-:W-:-:S15]  /*11c40*/  NOP ;  /* 0x0000000000007918 */ /* 0x000fde0000000000 */
[----:B------:R-:W-:-:S15]  /*11c50*/  NOP ;  /* 0x0000000000007918 */ /* 0x000fde0000000000 */
[----:B------:R-:W-:-:S15]  /*11c60*/  NOP ;  /* 0x0000000000007918 */ /* 0x000fde0000000000 */
[----:B------:R-:W-:-:S04]  /*11c70*/  NOP ;  /* 0x0000000000007918 */ /* 0x000fc80000000000 */
[----:B------:R-:W0:Y:S02]  /*11c80*/  @P0 DMUL R2, R24, R16 ;  /* 0x0000001018020228 */ /* 0x000e240000000000 */
        /* <DEDUP_REMOVED lines=54> */
.L_x_5029:
[----:B------:R-:W-:Y:S05]  /*11ff0*/  BSYNC.RECONVERGENT B5 ;  /* 0x0000000000057941 */ /* 0x000fea0003800200 */
.L_x_5028:
        /* <DEDUP_REMOVED lines=72> */
.L_x_5031:
[----:B------:R-:W-:Y:S05]  /*12480*/  BSYNC.RECONVERGENT B5 ;  /* 0x0000000000057941 */ /* 0x000fea0003800200 */
.L_x_5030:
        /* <DEDUP_REMOVED lines=68> */
.L_x_5027:
[----:B------:R-:W-:Y:S05]  /*128d0*/  BSYNC.RECONVERGENT B4 ;  /* 0x0000000000047941 */ /* 0x000fea0003800200 */
.L_x_5026:
[----:B-1----:R-:W-:Y:S01]  /*128e0*/  LOP3.LUT R29, RZ, 0x80000000, R25, 0xb8, !PT ;  /* 0x80000000ff1d7812 */ /* 0x002fe200078eb819 */
[----:B------:R-:W-:Y:S02]  /*128f0*/  VIADD R17, R17, 0xc0000000 ;  /* 0xc000000011117836 */ /* 0x000fe40000000000 */
[----:B------:R-:W-:-:S07]  /*12900*/  IMAD.MOV.U32 R28, RZ, RZ, RZ ;  /* 0x000000ffff1c7224 */ /* 0x000fce00078e00ff */
.L_x_5019:
[----:B------:R-:W-:Y:S05]  /*12910*/  BSYNC.RECONVERGENT B2 ;  /* 0x0000000000027941 */ /* 0x000fea0003800200 */
.L_x_5000:
[----:B------:R1:W2:Y:S02]  /*12920*/  DADD R30, -RZ, -R16 ;  /* 0x00000000ff1e7229 */ /* 0x0002a40000000910 */
.L_x_4999:
[----:B------:R-:W-:Y:S05]  /*12930*/  BSYNC.RECONVERGENT B3 ;  /* 0x0000000000037941 */ /* 0x000fea0003800200 */
.L_x_4998:
[----:B------:R-:W5:Y:S01]  /*12940*/  S2UR UR4, SR_CTAID.X ;  /* 0x00000000000479c3 */ /* 0x000f620000002500 */
[----:B------:R-:W5:Y:S01]  /*12950*/  LDCU UR5, c[0x0][0x380] ;  /* 0x00007000ff0577ac */ /* 0x000f620008000800 */
[----:B------:R-:W-:Y:S01]  /*12960*/  VIADD R44, R44, 0x180 ;  /* 0x000001802c2c7836 */ /* 0x000fe20000000000 */
[----:B------:R-:W-:Y:S01]  /*12970*/  BSSY.RECONVERGENT B3, `(.L_x_5032) ;  /* 0x00004c2000037945 */ /* 0x000fe20003800200 */
[----:B------:R-:W-:Y:S02]  /*12980*/  CS2R R18, SRZ ;  /* 0x0000000000127805 */ /* 0x000fe4000001ff00 */
[----:B-1-3--:R-:W-:Y:S01]  /*12990*/  CS2R R16, SRZ ;  /* 0x0000000000107805 */ /* 0x00afe2000001ff00 */
[----:B-----5:R-:W-:-:S06]  /*129a0*/  UIMAD UR4, UR4, -0x200, UR5 ;  /* 0xfffffe00040478a4 */ /* 0x020fcc000f8e0205 */
[----:B------:R-:W-:-:S13]  /*129b0*/  ISETP.GE.AND P0, PT, R44, UR4, PT ;  /* 0x000000042c007c0c */ /* 0x000fda000bf06270 */
[----:B------:R-:W-:Y:S05]  /*129c0*/  @P0 BRA `(.L_x_5033) ;  /* 0x0000004800f00947 */ /* 0x000fea0003800000 */
[----:B------:R-:W1:Y:S01]  /*129d0*/  DADD R18, -RZ, -R22 ;  /* 0x00000000ff127229 */ /* 0x000e620000000916 */
[----:B------:R-:W-:Y:S01]  /*129e0*/  BSSY.RECONVERGENT B2, `(.L_x_5034) ;  /* 0x00004b9000027945 */ /* 0x000fe20003800200 */
[----:B-1----:R-:W-:-:S04]  /*129f0*/  LOP3.LUT R0, R19, 0x7fffffff, RZ, 0xc0, !PT ;  /* 0x7fffffff13007812 */ /* 0x002fc800078ec0ff */
[----:B------:R-:W-:-:S13]  /*12a00*/  ISETP.GT.U32.AND P0, PT, R0, 0x7fefffff, PT ;  /* 0x7fefffff0000780c */ /* 0x000fda0003f04070 */
[----:B------:R-:W-:Y:S05]  /*12a10*/  @P0 BRA `(.L_x_5035) ;  /* 0x0000003c00880947 */ /* 0x000fea0003800000 */
[----:B------:R-:W1:Y:S02]  /*12a20*/  DSETP.NE.AND P0, PT, |R20|, +INF , PT ;  /* 0x7ff000001400742a */ /* 0x000e640003f05200 */
[----:B-1----:R-:W-:Y:S05]  /*12a30*/  @!P0 BRA `(.L_x_5036) ;  /* 0x0000003c00708947 */ /* 0x002fea0003800000 */
        /* <DEDUP_REMOVED lines=16> */
[----:B-1----:R-:W4:Y:S01]  /*12b40*/  F2I.F64 R0, R8 ;  /* 0x0000000800007311 */ /* 0x002f220000301100 */
[----:B------:R-:W-:-:S15]  /*12b50*/  UMOV UR5, 0x3ff921fb ;  /* 0x3ff921fb00057882 */ /* 0x000fde0000000000 */
[----:B------:R-:W-:-:S15]  /*12b60*/  NOP ;  /* 0x0000000000007918 */ /* 0x000fde0000000000 */
[----:B------:R-:W-:-:S15]  /*12b70*/  NOP ;  /* 0x0000000000007918 */ /* 0x000fde0000000000 */
[----:B------:R-:W-:-:S15]  /*12b80*/  NOP ;  /* 0x0000000000007918 */ /* 0x000fde0000000000 */
[----:B------:R-:W-:-:S03]  /*12b90*/  NOP ;  /* 0x0000000000007918 */ /* 0x000fc60000000000 */
[----:B----4-:R-:W1:-:S15]  /*12ba0*/  I2F.F64 R2, R0 ;  /* 0x0000000000027312 */ /* 0x010e5e0000201c00 */
[----:B------:R-:W-:-:S15]  /*12bb0*/  NOP ;  /* 0x0000000000007918 */ /* 0x000fde0000000000 */
[----:B------:R-:W-:-:S15]  /*12bc0*/  NOP ;  /* 0x0000000000007918 */ /* 0x000fde0000000000 */
[----:B------:R-:W-:-:S15]  /*12bd0*/  NOP ;  /* 0x0000000000007918 */ /* 0x000fde0000000000 */
[----:B------:R-:W-:-:S04]  /*12be0*/  NOP ;  /* 0x0000000000007918 */ /* 0x000fc80000000000 */
[----:B-1----:R-:W1:Y:S01]  /*12bf0*/  DFMA R10, R2, -UR4, R20 ;  /* 0x80000004020a7c2b */ /* 0x002e620008000014 */
[----:B------:R-:W-:Y:S01]  /*12c00*/  UMOV UR4, 0x33145c00 ;  /* 0x33145c0000047882 */ /* 0x000fe20000000000 */
[----:B------:R-:W-:-:S15]  /*12c10*/  UMOV UR5, 0x3c91a626 ;  /* 0x3c91a62600057882 */ /* 0x000fde0000000000 */
[----:B------:R-:W-:-:S15]  /*12c20*/  NOP ;  /* 0x0000000000007918 */ /* 0x000fde0000000000 */
[----:B------:R-:W-:-:S15]  /*12c30*/  NOP ;  /* 0x0000000000007918 */ /* 0x000fde0000000000 */
[----:B------:R-:W-:-:S15]  /*12c40*/  NOP ;  /* 0x0000000000007918 */ /* 0x000fde0000000000 */
[----:B------:R-:W-:-:S02]  /*12c50*/  NOP ;  /* 0x0000000000007918 */ /* 0x000fc40000000000 */
[----:B-1----:R-:W1:Y:S01]  /*12c60*/  DFMA R10, R2, -UR4, R10 ;  /* 0x80000004020a7c2b */ /* 0x002e62000800000a */
[----:B------:R-:W-:Y:S01]  /*12c70*/  UMOV UR4, 0x252049c0 ;  /* 0x252049c000047882 */ /* 0x000fe20000000000 */
[----:B------:R-:W-:-:S15]  /*12c80*/  UMOV UR5, 0x397b839a ;  /* 0x397b839a00057882 */ /* 0x000fde0000000000 */
[----:B------:R-:W-:-:S15]  /*12c90*/  NOP ;  /* 0x0000000000007918 */ /* 0x000fde0000000000 */
[----:B------:R-:W-:-:S15]  /*12ca0*/  NOP ;  /* 0x0000000000007918 */ /* 0x000fde0000000000 */
[----:B------:R-:W-:-:S15]  /*12cb0*/  NOP ;  /* 0x0000000000007918 */ /* 0x000fde0000000000 */
[----:B------:R-:W-:-:S02]  /*12cc0*/  NOP ;  /* 0x0000000000007918 */ /* 0x000fc40000000000 */
[----:B-1----:R1:W3:Y:S02]  /*12cd0*/  DFMA R2, R2, -UR4, R10 ;  /* 0x8000000402027c2b */ /* 0x0022e4000800000a */
[----:B-1-3--:R-:W-:Y:S05]  /*12ce0*/  @!P0 BRA `(.L_x_5039) ;  /* 0x0000000000108947 */ /* 0x00afea0003800000 */
[----:B------:R-:W-:Y:S01]  /*12cf0*/  IMAD.MOV.U32 R2, RZ, RZ, R20 ;  /* 0x000000ffff027224 */ /* 0x000fe200078e0014 */
[----:B------:R-:W-:Y:S01]  /*12d00*/  MOV R11, 0x12d30 ;  /* 0x00012d30000b7802 */ /* 0x000fe20000000f00 */
[----:B------:R-:W-:-:S07]  /*12d10*/  IMAD.MOV.U32 R0, RZ, RZ, R21 ;  /* 0x000000ffff007224 */ /* 0x000fce00078e0015 */
[----:B0-2---:R-:W-:Y:S05]  /*12d20*/  CALL.REL.NOINC `($_ZN2at6native27unrolled_elementwise_kernelIZZZNS0_15tan_kernel_cudaERNS_18TensorIteratorBaseEENKUlvE_clEvENKUlvE_clEvEUlN3c107complexIdEEE_St5arrayIPcLm2EELi4E23TrivialOffsetCalculatorILi1EjESE_NS0_6memory12LoadWithCastILi1EEENSF_13StoreWithCastILi1EEEEEviT_T0_T2_T3_T4_T5_$__internal_trig_reduction_slowpathd) ;  /* 0x000000ac00047944 */ /* 0x005fea0003c00000 */
.L_x_5039:
[----:B------:R-:W-:Y:S05]  /*12d30*/  BSYNC.RECONVERGENT B4 ;  /* 0x0000000000047941 */ /* 0x000fea0003800200 */
.L_x_5038:
[----:B------:R-:W-:Y:S01]  /*12d40*/  IMAD.MOV.U32 R10, RZ, RZ, 0x5b27ebb1 ;  /* 0x5b27ebb1ff0a7424 */ /* 0x000fe200078e00ff */
[----:B------:R-:W-:Y:S01]  /*12d50*/  UMOV UR4, 0x2799bcb9 ;  /* 0x2799bcb900047882 */ /* 0x000fe20000000000 */
[----:B------:R-:W-:Y:S01]  /*12d60*/  IMAD.MOV.U32 R11, RZ, RZ, 0x3ef9757c ;  /* 0x3ef9757cff0b7424 */ /* 0x000fe200078e00ff */
[----:B------:R-:W-:Y:S01]  /*12d70*/  UMOV UR5, 0x3ee48dac ;  /* 0x3ee48dac00057882 */ /* 0x000fe20000000000 */
[----:B------:R-:W1:Y:S01]  /*12d80*/  DMUL R8, R2, R2 ;  /* 0x0000000202087228 */ /* 0x000e620000000000 */
        /* <DEDUP_REMOVED lines=8> */
[----:B-1----:R-:W1:Y:S01]  /*12e10*/  DFMA R10, R8, UR4, -R10 ;  /* 0x00000004080a7c2b */ /* 0x002e62000800080a */
[----:B------:R-:W-:Y:S01]  /*12e20*/  UMOV UR4, 0xfd91e04 ;  /* 0x0fd91e0400047882 */ /* 0x000fe20000000000 */
[----:B------:R-:W-:-:S15]  /*12e30*/  UMOV UR5, 0x3f0980e9 ;  /* 0x3f0980e900057882 */ /* 0x000fde0000000000 */
[----:B------:R-:W-:-:S15]  /*12e40*/  NOP ;  /* 0x0000000000007918 */ /* 0x000fde0000000000 */
[----:B------:R-:W-:-:S15]  /*12e50*/  NOP ;  /* 0x0000000000007918 */ /* 0x000fde0000000000 */
[----:B------:R-:W-:-:S15]  /*12e60*/  NOP ;  /* 0x0000000000007918 */ /* 0x000fde0000000000 */
[----:B------:R-:W-:-:S02]  /*12e70*/  NOP ;  /* 0x0000000000007918 */ /* 0x000fc40000000000 */
[----:B-1----:R-:W1:Y:S01]  /*12e80*/  DFMA R10, R8, R10, UR4 ;  /* 0x00000004080a7e2b */ /* 0x002e62000800000a */
[----:B------:R-:W-:Y:S01]  /*12e90*/  UMOV UR4, 0x417d7e1d ;  /* 0x417d7e1d00047882 */ /* 0x000fe20000000000 */
[----:B------:R-:W-:-:S15]  /*12ea0*/  UMOV UR5, 0x3efae2b0 ;  /* 0x3efae2b000057882 */ /* 0x000fde0000000000 */
[----:B------:R-:W-:-:S15]  /*12eb0*/  NOP ;  /* 0x0000000000007918 */ /* 0x000fde0000000000 */
[----:B------:R-:W-:-:S15]  /*12ec0*/  NOP ;  /* 0x0000000000007918 */ /* 0x000fde0000000000 */
[----:B------:R-:W-:-:S15]  /*12ed0*/  NOP ;  /* 0x0000000000007918 */ /* 0x000fde0000000000 */
[----:B------:R-:W-:-:S02]  /*12ee0*/  NOP ;  /* 0x0000000000007918 */ /* 0x000fc40000000000 */
[----:B-1----:R-:W1:Y:S01]  /*12ef0*/  DFMA R10, R8, R10, -UR4 ;  /* 0x80000004080a7e2b */ /* 0x002e62000800000a */
        /* <DEDUP_REMOVED lines=76> */
[----:B-1----:R-:W1:-:S15]  /*133c0*/  DFMA R10, R8, R10, UR4 ;  /* 0x00000004080a7e2b */ /* 0x002e5e000800000a */
[----:B------:R-:W-:-:S15]  /*133d0*/  NOP ;  /* 0x0000000000007918 */ /* 0x000fde0000000000 */
[----:B------:R-:W-:-:S15]  /*133e0*/  NOP ;  /* 0x0000000000007918 */ /* 0x000fde0000000000 */
[----:B------:R-:W-:-:S15]  /*133f0*/  NOP ;  /* 0x0000000000007918 */ /* 0x000fde0000000000 */
[----:B------:R-:W-:-:S04]  /*13400*/  NOP ;  /* 0x0000000000007918 */ /* 0x000fc80000000000 */
[----:B-1----:R-:W1:-:S15]  /*13410*/  DMUL R10, R8, R10 ;  /* 0x0000000a080a7228 */ /* 0x002e5e0000000000 */
[----:B------:R-:W-:-:S15]  /*13420*/  NOP ;  /* 0x0000000000007918 */ /* 0x000fde0000000000 */
[----:B------:R-:W-:-:S15]  /*13430*/  NOP ;  /* 0x0000000000007918 */ /* 0x000fde0000000000 */
[----:B------:R-:W-:-:S15]  /*13440*/  NOP ;  /* 0x0000000000007918 */ /* 0x000fde0000000000 */
[----:B------:R-:W-:-:S04]  /*13450*/  NOP ;  /* 0x0000000000007918 */ /* 0x000fc80000000000 */
[----:B-1----:R1:W3:Y:S02]  /*13460*/  DFMA R16, R10, R2, R2 ;  /* 0x000000020a10722b */ /* 0x0022e40000000002 */
[----:B-1-3--:R-:W-:Y:S05]  /*13470*/  @P0 BRA `(.L_x_5041) ;  /* 0x0000000000980947 */ /* 0x00afea0003800000 */
[----:B------:R-:W1:-:S15]  /*13480*/  DADD R8, R16, -R2 ;  /* 0x0000000010087229 */ /* 0x000e5e0000000802 */
[----:B------:R-:W-:-:S15]  /*13490*/  NOP ;  /* 0x0000000000007918 */ /* 0x000fde0000000000 */
[----:B------:R-:W-:-:S15]  /*134a0*/  NOP ;  /* 0x0000000000007918 */ /* 0x000fde0000000000 */
[----:B------:R-:W-:-:S15]  /*134b0*/  NOP ;  /* 0x0000000000007918 */ /* 0x000fde0000000000 */
[----:B------:R-:W-:-:S04]  /*134c0*/  NOP ;  /* 0x0000000000007918 */ /* 0x000fc80000000000 */
[----:B-1----:R1:W-:Y:S02]  /*134d0*/  DFMA R8, R10, R2, -R8 ;  /* 0x000000020a08722b */ /* 0x0023e40000000808 */
[----:B-1----:R-:W1:Y:S01]  /*134e0*/  MUFU.RCP64H R3, R17 ;  /* 0x0000001100037308 */ /* 0x002e620000001800 */
[----:B------:R-:W-:-:S15]  /*134f0*/  IMAD.MOV.U32 R2, RZ, RZ, RZ ;  /* 0x000000ffff027224 */ /* 0x000fde00078e00ff */
[----:B------:R-:W-:-:S15]  /*13500*/  NOP ;  /* 0x0000000000007918 */ /* 0x000fde0000000000 */
[----:B------:R-:W-:-:S15]  /*13510*/  NOP ;  /* 0x0000000000007918 */ /* 0x000fde0000000000 */
[----:B------:R-:W-:-:S15]  /*13520*/  NOP ;  /* 0x0000000000007918 */ /* 0x000fde0000000000 */
[----:B------:R-:W-:-:S01]  /*13530*/  NOP ;  /* 0x0000000000007918 */ /* 0x000fc20000000000 */
[----:B-1----:R-:W1:-:S15]  /*13540*/  DFMA R10, -R16, R2, 1 ;  /* 0x3ff00000100a742b */ /* 0x002e5e0000000102 */
[----:B------:R-:W-:-:S15]  /*13550*/  NOP ;  /* 0x0000000000007918 */ /* 0x000fde0000000000 */
[----:B------:R-:W-:-:S15]  /*13560*/  NOP ;  /* 0x0000000000007918 */ /* 0x000fde0000000000 */
[----:B------:R-:W-:-:S15]  /*13570*/  NOP ;  /* 0x0000000000007918 */ /* 0x000fde0000000000 */
[----:B------:R-:W-:-:S04]  /*13580*/  NOP ;  /* 0x0000000000007918 */ /* 0x000fc80000000000 */
[----:B-1----:R-:W1:-:S15]  /*13590*/  DFMA R10, R10, R10, R10 ;  /* 0x0000000a0a0a722b */ /* 0x002e5e000000000a */
        /* <DEDUP_REMOVED lines=9> */
[----:B-1----:R-:W1:-:S15]  /*13630*/  DFMA R2, R16, -R10, 1 ;  /* 0x3ff000001002742b */ /* 0x002e5e000000080a */
[----:B------:R-:W-:-:S15]  /*13640*/  NOP ;  /* 0x0000000000007918 */ /* 0x000fde0000000000 */
[----:B------:R-:W-:-:S15]  /*13650*/  NOP ;  /* 0x0000000000007918 */ /* 0x000fde0000000000 */
[----:B------:R-:W-:-:S15]  /*13660*/  NOP ;  /* 0x0000000000007918 */ /* 0x000fde0000000000 */
[----:B------:R-:W-:-:S04]  /*13670*/  NOP ;  /* 0x0000000000007918 */ /* 0x000fc80000000000 */
[----:B-1----:R-:W1:-:S15]  /*13680*/  DFMA R2, R8, -R10, R2 ;  /* 0x8000000a0802722b */ /* 0x002e5e0000000002 */
[----:B------:R-:W-:-:S15]  /*13690*/  NOP ;  /* 0x0000000000007918 */ /* 0x000fde0000000000 */
[----:B------:R-:W-:-:S15]  /*136a0*/  NOP ;  /* 0x0000000000007918 */ /* 0x000fde0000000000 */
[----:B------:R-:W-:-:S15]  /*136b0*/  NOP ;  /* 0x0000000000007918 */ /* 0x000fde0000000000 */
[----:B------:R-:W-:-:S04]  /*136c0*/  NOP ;  /* 0x0000000000007918 */ /* 0x000fc80000000000 */
[----:B-1----:R1:W3:Y:S02]  /*136d0*/  DFMA R16, -R10, R2, -R10 ;  /* 0x000000020a10722b */ /* 0x0022e4000000090a */
.L_x_5041:
[----:B------:R-:W-:Y:S05]  /*136e0*/  BSYNC.RECONVERGENT B0 ;  /* 0x0000000000007941 */ /* 0x000fea0003800200 */
.L_x_5040:
[----:B------:R-:W-:Y:S01]  /*136f0*/  BSSY.RECONVERGENT B1, `(.L_x_5042) ;  /* 0x0000105000017945 */ /* 0x000fe20003800200 */
[----:B---3--:R3:W4:Y:S01]  /*13700*/  DFMA R24, R16, R16, 1 ;  /* 0x3ff000001018742b */ /* 0x0087220000000010 */
[----:B------:R-:W-:Y:S02]  /*13710*/  IMAD.MOV.U32 R20, RZ, RZ, R18 ;  /* 0x000000ffff147224 */ /* 0x000fe400078e0012 */
[----:B------:R-:W-:Y:S01]  /*13720*/  IMAD.MOV.U32 R21, RZ, RZ, R23 ;  /* 0x000000ffff157224 */ /* 0x000fe200078e0017 */
[----:B---34-:R-:W-:Y:S06]  /*13730*/  @!P1 BRA `(.L_x_5043) ;  /* 0x0000000c00249947 */ /* 0x018fec0003800000 */
[----:B------:R-:W-:Y:S01]  /*13740*/  IMAD.MOV.U32 R8, RZ, RZ, 0x652b82fe ;  /* 0x652b82feff087424 */ /* 0x000fe200078e00ff */
[----:B------:R-:W-:Y:S01]  /*13750*/  UMOV UR4, 0xfefa39ef ;  /* 0xfefa39ef00047882 */ /* 0x000fe20000000000 */
[----:B------:R-:W-:Y:S01]  /*13760*/  IMAD.MOV.U32 R9, RZ, RZ, 0x3ff71547 ;  /* 0x3ff71547ff097424 */ /* 0x000fe200078e00ff */
[----:B------:R-:W-:Y:S01]  /*13770*/  UMOV UR5, 0x3fe62e42 ;  /* 0x3fe62e4200057882 */ /* 0x000fe20000000000 */
[----:B------:R-:W-:Y:S01]  /*13780*/  IMAD.SHL.U32 R0, R23, 0x2, RZ ;  /* 0x0000000217007824 */ /* 0x000fe200078e00ff */
[----:B------:R-:W-:Y:S01]  /*13790*/  BSSY.RECONVERGENT B4, `(.L_x_5044) ;  /* 0x00000b8000047945 */ /* 0x000fe20003800200 */
[----:B------:R-:W-:Y:S02]  /*137a0*/  IMAD.MOV.U32 R12, RZ, RZ, -0x7142ec33 ;  /* 0x8ebd13cdff0c7424 */ /* 0x000fe400078e00ff */
[----:B------:R-:W1:Y:S01]  /*137b0*/  DFMA R8, R20, R8, 6.75539944105574400000e+15 ;  /* 0x433800001408742b */ /* 0x000e620000000008 */
[C---:B------:R-:W-:Y:S01]  /*137c0*/  ISETP.GE.U32.AND P0, PT, R0.reuse, 0x7fb3e647, PT ;  /* 0x7fb3e6470000780c */ /* 0x040fe20003f06070 */
[----:B------:R-:W-:Y:S01]  /*137d0*/  IMAD.MOV.U32 R13, RZ, RZ, 0x3e5af86d ;  /* 0x3e5af86dff0d7424 */ /* 0x000fe200078e00ff */
[----:B------:R-:W-:-:S15]  /*137e0*/  ISETP.NE.AND P1, PT, R0, RZ, PT ;  /* 0x000000ff0000720c */ /* 0x000fde0003f25270 */
[----:B------:R-:W-:-:S15]  /*137f0*/  NOP ;  /* 0x0000000000007918 */ /* 0x000fde0000000000 */
[----:B------:R-:W-:-:S15]  /*13800*/  NOP ;  /* 0x0000000000007918 */ /* 0x000fde0000000000 */
[----:B------:R-:W-:-:S15]  /*13810*/  NOP ;  /* 0x0000000000007918 */ /* 0x000fde0000000000 */
[----:B------:R-:W-:-:S01]  /*13820*/  NOP ;  /* 0x0000000000007918 */ /* 0x000fc20000000000 */
[----:B-1----:R1:W3:Y:S02]  /*13830*/  DADD R2, R8, -6.75539944105574400000e+15 ;  /* 0xc338000008027429 */ /* 0x0022e40000000000 */
[----:B-1----:R-:W-:-:S05]  /*13840*/  VIADD R8, R8, 0xffffffff ;  /* 0xffffffff08087836 */ /* 0x002fca0000000000 */
[----:B------:R-:W-:-:S15]  /*13850*/  SEL R8, R8, RZ, P0 ;  /* 0x000000ff08087207 */ /* 0x000fde0000000000 */
[----:B------:R-:W-:-:S15]  /*13860*/  NOP ;  /* 0x0000000000007918 */ /* 0x000fde0000000000 */
[----:B------:R-:W-:-:S15]  /*13870*/  NOP ;  /* 0x0000000000007918 */ /* 0x000fde0000000000 */
[----:B------:R-:W-:-:S12]  /*13880*/  NOP ;  /* 0x0000000000007918 */ /* 0x000fd80000000000 */
[----:B---3--:R-:W1:Y:S01]  /*13890*/  DFMA R10, R2, -UR4, R20 ;  /* 0x80000004020a7c2b */ /* 0x008e620008000014 */
        /* <DEDUP_REMOVED lines=8> */
[----:B-1----:R-:W-:Y:S01]  /*13920*/  FSEL R2, R20, R10, !P0 ;  /* 0x0000000a14027208 */ /* 0x002fe20004000000 */
        /* <DEDUP_REMOVED lines=9> */
[----:B------:R-:W1:Y:S01]  /*139c0*/  DFMA R12, R2, UR4, R12 ;  /* 0x00000004020c7c2b */ /* 0x000e62000800000c */
        /* <DEDUP_REMOVED lines=60> */
[----:B-1----:R-:W1:-:S15]  /*13d90*/  DFMA R12, R2, R12, 0.5 ;  /* 0x3fe00000020c742b */ /* 0x002e5e000000000c */
        /* <DEDUP_REMOVED lines=19> */
[----:B-1----:R1:W3:Y:S02]  /*13ed0*/  DFMA R8, R12, R10, R8 ;  /* 0x0000000a0c08722b */ /* 0x0022e40000000008 */
[----:B-1----:R-:W-:Y:S02]  /*13ee0*/  IMAD.MOV.U32 R10, RZ, RZ, 0x0 ;  /* 0x00000000ff0a7424 */ /* 0x002fe400078e00ff */
[----:B------:R-:W-:-:S15]  /*13ef0*/  IMAD.MOV.U32 R11, RZ, RZ, 0x3ff00000 ;  /* 0x3ff00000ff0b7424 */ /* 0x000fde00078e00ff */
[----:B------:R-:W-:-:S15]  /*13f00*/  NOP ;  /* 0x0000000000007918 */ /* 0x000fde0000000000 */
[----:B------:R-:W-:-:S15]  /*13f10*/  NOP ;  /* 0x0000000000007918 */ /* 0x000fde0000000000 */
[----:B------:R-:W-:-:S15]  /*13f20*/  NOP ;  /* 0x0000000000007918 */ /* 0x000fde0000000000 */
[----:B---3--:R-:W1:Y:S02]  /*13f30*/  DADD R2, R8, R8 ;  /* 0x0000000008027229 */ /* 0x008e640000000008 */
[----:B-1----:R-:W-:Y:S01]  /*13f40*/  FSEL R13, R2, R8, !P0 ;  /* 0x00000008020d7208 */ /* 0x002fe20004000000 */
[----:B------:R-:W-:Y:S01]  /*13f50*/  IMAD.MOV.U32 R2, RZ, RZ, 0x1 ;  /* 0x00000001ff027424 */ /* 0x000fe200078e00ff */
[----:B------:R-:W-:Y:S02]  /*13f60*/  @P1 FSEL R23, R3, R9, !P0 ;  /* 0x0000000903171208 */ /* 0x000fe40004000000 */
[----:B------:R-:W-:Y:S02]  /*13f70*/  FSEL R22, R20, R13, !P1 ;  /* 0x0000000d14167208 */ /* 0x000fe40004800000 */
[----:B------:R-:W-:-:S15]  /*13f80*/  FSETP.GEU.AND P1, PT, |R23|, 6.5827683646048100446e-37, PT ;  /* 0x036000001700780b */ /* 0x000fde0003f2e200 */
[----:B------:R-:W-:-:S15]  /*13f90*/  NOP ;  /* 0x0000000000007918 */ /* 0x000fde0000000000 */
[----:B------:R-:W-:-:S15]  /*13fa0*/  NOP ;  /* 0x0000000000007918 */ /* 0x000fde0000000000 */
[----:B------:R-:W-:-:S11]  /*13fb0*/  NOP ;  /* 0x0000000000007918 */ /* 0x000fd60000000000 */
[----:B------:R-:W1:Y:S02]  /*13fc0*/  DFMA R8, R22, 2, R10 ;  /* 0x400000001608782b */ /* 0x000e64000000000a */
[----:B-1----:R-:W1:-:S15]  /*13fd0*/  MUFU.RCP64H R3, R9 ;  /* 0x0000000900037308 */ /* 0x002e5e0000001800 */
[----:B------:R-:W-:-:S15]  /*13fe0*/  NOP ;  /* 0x0000000000007918 */ /* 0x000fde0000000000 */
[----:B------:R-:W-:-:S15]  /*13ff0*/  NOP ;  /* 0x0000000000007918 */ /* 0x000fde0000000000 */
[----:B------:R-:W-:-:S15]  /*14000*/  NOP ;  /* 0x0000000000007918 */ /* 0x000fde0000000000 */
[----:B------:R-:W-:-:S02]  /*14010*/  NOP ;  /* 0x0000000000007918 */ /* 0x000fc40000000000 */
        /* <DEDUP_REMOVED lines=30> */
[----:B-1----:R-:W1:-:S15]  /*14200*/  DFMA R12, -R8, R10, R22 ;  /* 0x0000000a080c722b */ /* 0x002e5e0000000116 */
[----:B------:R-:W-:-:S15]  /*14210*/  NOP ;  /* 0x0000000000007918 */ /* 0x000fde0000000000 */
[----:B------:R-:W-:-:S15]  /*14220*/  NOP ;  /* 0x0000000000007918 */ /* 0x000fde0000000000 */
[----:B------:R-:W-:-:S15]  /*14230*/  NOP ;  /* 0x0000000000007918 */ /* 0x000fde0000000000 */
[----:B------:R-:W-:-:S04]  /*14240*/  NOP ;  /* 0x0000000000007918 */ /* 0x000fc80000000000 */
[----:B-1----:R-:W1:Y:S02]  /*14250*/  DFMA R2, R2, R12, R10 ;  /* 0x0000000c0202722b */ /* 0x002e64000000000a */
[----:B-1----:R-:W-:-:S05]  /*14260*/  FFMA R0, RZ, R9, R3 ;  /* 0x00000009ff007223 */ /* 0x002fca0000000003 */
[----:B------:R-:W-:-:S13]  /*14270*/  FSETP.GT.AND P0, PT, |R0|, 1.469367938527859385e-39, PT ;  /* 0x001000000000780b */ /* 0x000fda0003f04200 */
[----:B------:R-:W-:Y:S05]  /*14280*/  @P0 BRA P1, `(.L_x_5045) ;  /* 0x0000000000200947 */ /* 0x000fea0000800000 */
[----:B------:R-:W-:Y:S01]  /*14290*/  IMAD.MOV.U32 R2, RZ, RZ, R8 ;  /* 0x000000ffff027224 */ /* 0x000fe200078e0008 */
[----:B------:R-:W-:Y:S01]  /*142a0*/  MOV R36, 0x142f0 ;  /* 0x000142f000247802 */ /* 0x000fe20000000f00 */
[----:B------:R-:W-:Y:S02]  /*142b0*/  IMAD.MOV.U32 R0, RZ, RZ, R9 ;  /* 0x000000ffff007224 */ /* 0x000fe400078e0009 */
[----:B------:R-:W-:Y:S02]  /*142c0*/  IMAD.MOV.U32 R3, RZ, RZ, R22 ;  /* 0x000000ffff037224 */ /* 0x000fe400078e0016 */
[----:B------:R-:W-:-:S07]  /*142d0*/  IMAD.MOV.U32 R8, RZ, RZ, R23 ;  /* 0x000000ffff087224 */ /* 0x000fce00078e0017 */
[----:B0-2---:R-:W-:Y:S05]  /*142e0*/  CALL.REL.NOINC `($__internal_2_$__cuda_sm20_div_rn_f64_full) ;  /* 0x0000008800107944 */ /* 0x005fea0003c00000 */
[----:B------:R-:W-:Y:S02]  /*142f0*/  IMAD.MOV.U32 R3, RZ, RZ, R2 ;  /* 0x000000ffff037224 */ /* 0x000fe400078e0002 */
[----:B------:R-:W-:-:S07]  /*14300*/  IMAD.MOV.U32 R2, RZ, RZ, R0 ;  /* 0x000000ffff027224 */ /* 0x000fce00078e0000 */
.L_x_5045:
[----:B------:R-:W-:Y:S05]  /*14310*/  BSYNC.RECONVERGENT B4 ;  /* 0x0000000000047941 */ /* 0x000fea0003800200 */
.L_x_5044:
[----:B------:R-:W-:Y:S01]  /*14320*/  UMOV UR4, 0x8fb9f87e ;  /* 0x8fb9f87e00047882 */ /* 0x000fe20000000000 */
[----:B------:R-:W-:Y:S01]  /*14330*/  UMOV UR5, 0x408633ce ;  /* 0x408633ce00057882 */ /* 0x000fe20000000000 */
[----:B------:R-:W-:-:S15]  /*14340*/  DADD R2, R22, R2 ;  /* 0x0000000016027229 */ /* 0x000fde0000000002 */
[----:B------:R-:W-:-:S15]  /*14350*/  NOP ;  /* 0x0000000000007918 */ /* 0x000fde0000000000 */
[----:B------:R-:W-:-:S15]  /*14360*/  NOP ;  /* 0x0000000000007918 */ /* 0x000fde0000000000 */
[----:B------:R-:W-:-:S15]  /*14370*/  NOP ;  /* 0x0000000000007918 */ /* 0x000fde0000000000 */
[----:B------:R-:W-:-:S04]  /*14380*/  NOP ;  /* 0x0000000000007918 */ /* 0x000fc80000000000 */
[----:B------:R-:W1:Y:S02]  /*14390*/  DSETP.GE.AND P0, PT, R20, UR4, PT ;  /* 0x0000000414007e2a */ /* 0x000e64000bf06000 */
[----:B-1----:R-:W-:Y:S02]  /*143a0*/  FSEL R20, R2, RZ, !P0 ;  /* 0x000000ff02147208 */ /* 0x002fe40004000000 */
[----:B------:R-:W-:Y:S01]  /*143b0*/  FSEL R21, R3, +QNAN , !P0 ;  /* 0x7ff0000003157808 */ /* 0x000fe20004000000 */
[----:B------:R-:W-:Y:S06]  /*143c0*/  BRA `(.L_x_5046) ;  /* 0x0000000000dc7947 */ /* 0x000fec0003800000 */
.L_x_5043:
[----:B------:R-:W-:Y:S01]  /*143d0*/  IMAD.MOV.U32 R8, RZ, RZ, 0x61d87def ;  /* 0x61d87defff087424 */ /* 0x000fe200078e00ff */
[----:B------:R-:W-:Y:S01]  /*143e0*/  UMOV UR4, 0xab274c53 ;  /* 0xab274c5300047882 */ /* 0x000fe20000000000 */
[----:B------:R-:W-:Y:S01]  /*143f0*/  IMAD.MOV.U32 R9, RZ, RZ, 0x3de611a5 ;  /* 0x3de611a5ff097424 */ /* 0x000fe200078e00ff */
[----:B------:R-:W-:Y:S01]  /*14400*/  UMOV UR5, 0x3d6b4c75 ;  /* 0x3d6b4c7500057882 */ /* 0x000fe20000000000 */
[----:B-1----:R-:W1:-:S15]  /*14410*/  DMUL R2, R20, R20 ;  /* 0x0000001414027228 */ /* 0x002e5e0000000000 */
[----:B------:R-:W-:-:S15]  /*14420*/  NOP ;  /* 0x0000000000007918 */ /* 0x000fde0000000000 */
[----:B------:R-:W-:-:S15]  /*14430*/  NOP ;  /* 0x0000000000007918 */ /* 0x000fde0000000000 */
[----:B------:R-:W-:-:S15]  /*14440*/  NOP ;  /* 0x0000000000007918 */ /* 0x000fde0000000000 */
[----:B------:R-:W-:-:S04]  /*14450*/  NOP ;  /* 0x0000000000007918 */ /* 0x000fc80000000000 */
[----:B-1----:R-:W1:Y:S01]  /*14460*/  DFMA R8, R2, UR4, R8 ;  /* 0x0000000402087c2b */ /* 0x002e620008000008 */
        /* <DEDUP_REMOVED lines=45> */
.L_x_5046:
[----:B------:R-:W-:Y:S05]  /*14740*/  BSYNC.RECONVERGENT B1 ;  /* 0x0000000000017941 */ /* 0x000fea0003800200 */
.L_x_5042:
[----:B---3--:R-:W-:Y:S01]  /*14750*/  LOP3.LUT R19, R21, 0x80000000, R19, 0xb8, !PT ;  /* 0x8000000015137812 */ /* 0x008fe200078eb813 */
[----:B------:R-:W-:Y:S01]  /*14760*/  IMAD.MOV.U32 R18, RZ, RZ, R20 ;  /* 0x000000ffff127224 */ /* 0x000fe200078e0014 */
[----:B------:R-:W-:Y:S01]  /*14770*/  BSSY.RECONVERGENT B1, `(.L_x_5047) ;  /* 0x000003c000017945 */ /* 0x000fe20003800200 */
[----:B------:R-:W-:Y:S02]  /*14780*/  IMAD.MOV.U32 R12, RZ, RZ, 0x0 ;  /* 0x00000000ff0c7424 */ /* 0x000fe400078e00ff */
[----:B------:R-:W-:Y:S02]  /*14790*/  IMAD.MOV.U32 R13, RZ, RZ, 0x3fd80000 ;  /* 0x3fd80000ff0d7424 */ /* 0x000fe400078e00ff */
[----:B------:R-:W1:Y:S02]  /*147a0*/  DFMA R2, R18, R18, 1 ;  /* 0x3ff000001202742b */ /* 0x000e640000000012 */
[----:B-1----:R-:W1:Y:S01]  /*147b0*/  MUFU.RSQ64H R9, R3 ;  /* 0x0000000300097308 */ /* 0x002e620000001c00 */
[----:B------:R-:W-:-:S05]  /*147c0*/  VIADD R8, R3, 0xfcb00000 ;  /* 0xfcb0000003087836 */ /* 0x000fca0000000000 */
[----:B------:R-:W-:-:S15]  /*147d0*/  ISETP.GE.U32.AND P0, PT, R8, 0x7ca00000, PT ;  /* 0x7ca000000800780c */ /* 0x000fde0003f06070 */
[----:B------:R-:W-:-:S15]  /*147e0*/  NOP ;  /* 0x0000000000007918 */ /* 0x000fde0000000000 */
[----:B------:R-:W-:-:S15]  /*147f0*/  NOP ;  /* 0x0000000000007918 */ /* 0x000fde0000000000 */
[----:B------:R-:W-:-:S11]  /*14800*/  NOP ;  /* 0x0000000000007918 */ /* 0x000fd60000000000 */
[----:B-1----:R-:W1:-:S15]  /*14810*/  DMUL R10, R8, R8 ;  /* 0x00000008080a7228 */ /* 0x002e5e0000000000 */
        /* <DEDUP_REMOVED lines=9> */
[----:B-1----:R-:W-:-:S15]  /*148b0*/  DFMA R12, R10, R12, 0.5 ;  /* 0x3fe000000a0c742b */ /* 0x002fde000000000c */
        /* <DEDUP_REMOVED lines=9> */
[----:B-1----:R-:W1:Y:S02]  /*14950*/  DFMA R14, R12, R10, R8 ;  /* 0x0000000a0c0e722b */ /* 0x002e640000000008 */
[----:B-1----:R-:W-:Y:S02]  /*14960*/  VIADD R11, R15, 0xfff00000 ;  /* 0xfff000000f0b7836 */ /* 0x002fe40000000000 */
[----:B------:R-:W-:-:S15]  /*14970*/  IMAD.MOV.U32 R10, RZ, RZ, R14 ;  /* 0x000000ffff0a7224 */ /* 0x000fde00078e000e */
[----:B------:R-:W-:-:S15]  /*14980*/  NOP ;  /* 0x0000000000007918 */ /* 0x000fde0000000000 */
[----:B------:R-:W-:-:S15]  /*14990*/  NOP ;  /* 0x0000000000007918 */ /* 0x000fde0000000000 */
[----:B------:R-:W-:-:S15]  /*149a0*/  NOP ;  /* 0x0000000000007918 */ /* 0x000fde0000000000 */
[----:B------:R-:W1:-:S15]  /*149b0*/  DMUL R20, R2, R14 ;  /* 0x0000000e02147228 */ /* 0x000e5e0000000000 */
        /* <DEDUP_REMOVED lines=9> */
[----:B-1----:R1:W3:Y:S02]  /*14a50*/  DFMA R12, R22, R10, R20 ;  /* 0x0000000a160c722b */ /* 0x0022e40000000014 */
[----:B-1-3--:R-:W-:Y:S05]  /*14a60*/  @!P0 BRA `(.L_x_5048) ;  /* 0x0000000000308947 */ /* 0x00afea0003800000 */
        /* <DEDUP_REMOVED lines=9> */
[----:B0-2---:R-:W-:Y:S05]  /*14b00*/  CALL.REL.NOINC `($__internal_3_$__cuda_sm20_dsqrt_rn_f64_mediumpath_v1) ;  /* 0x0000008800307944 */ /* 0x005fea0003c00000 */
[----:B------:R-:W-:Y:S02]  /*14b10*/  IMAD.MOV.U32 R12, RZ, RZ, R0 ;  /* 0x000000ffff0c7224 */ /* 0x000fe400078e0000 */
[----:B------:R-:W-:-:S07]  /*14b20*/  IMAD.MOV.U32 R13, RZ, RZ, R8 ;  /* 0x000000ffff0d7224 */ /* 0x000fce00078e0008 */
.L_x_5048:
[----:B------:R-:W-:Y:S05]  /*14b30*/  BSYNC.RECONVERGENT B1 ;  /* 0x0000000000017941 */ /* 0x000fea0003800200 */
.L_x_5047:
[----:B------:R-:W1:Y:S01]  /*14b40*/  DMUL R20, R24, R18 ;  /* 0x0000001218147228 */ /* 0x000e620000000000 */
[----:B------:R-:W-:Y:S01]  /*14b50*/  IMAD.MOV.U32 R2, RZ, RZ, 0x1 ;  /* 0x00000001ff027424 */ /* 0x000fe200078e00ff */
[----:B------:R-:W-:-:S15]  /*14b60*/  BSSY.RECONVERGENT B1, `(.L_x_5049) ;  /* 0x0000045000017945 */ /* 0x000fde0003800200 */
[----:B------:R-:W-:-:S15]  /*14b70*/  NOP ;  /* 0x0000000000007918 */ /* 0x000fde0000000000 */
[----:B------:R-:W-:-:S15]  /*14b80*/  NOP ;  /* 0x0000000000007918 */ /* 0x000fde0000000000 */
[----:B------:R-:W-:-:S15]  /*14b90*/  NOP ;  /* 0x0000000000007918 */ /* 0x000fde0000000000 */
[----:B------:R-:W-:-:S02]  /*14ba0*/  NOP ;  /* 0x0000000000007918 */ /* 0x000fc40000000000 */
[----:B-1----:R-:W1:Y:S02]  /*14bb0*/  DFMA R20, R18, R20, 1 ;  /* 0x3ff000001214742b */ /* 0x002e640000000014 */
        /* <DEDUP_REMOVED lines=20> */
[----:B------:R-:W3:-:S15]  /*14d00*/  DMUL R12, R24, R12 ;  /* 0x0000000c180c7228 */ /* 0x000ede0000000000 */
[----:B------:R-:W-:-:S15]  /*14d10*/  NOP ;  /* 0x0000000000007918 */ /* 0x000fde0000000000 */
[----:B------:R-:W-:-:S15]  /*14d20*/  NOP ;  /* 0x0000000000007918 */ /* 0x000fde0000000000 */
[----:B------:R-:W-:-:S15]  /*14d30*/  NOP ;  /* 0x0000000000007918 */ /* 0x000fde0000000000 */
[----:B------:R-:W-:-:S04]  /*14d40*/  NOP ;  /* 0x0000000000007918 */ /* 0x000fc80000000000 */
[----:B-1----:R-:W-:-:S15]  /*14d50*/  DFMA R2, -R20, R8, 1 ;  /* 0x3ff000001402742b */ /* 0x002fde0000000108 */
[----:B------:R-:W-:-:S15]  /*14d60*/  NOP ;  /* 0x0000000000007918 */ /* 0x000fde0000000000 */
[----:B------:R-:W-:-:S15]  /*14d70*/  NOP ;  /* 0x0000000000007918 */ /* 0x000fde0000000000 */
[----:B------:R-:W-:-:S15]  /*14d80*/  NOP ;  /* 0x0000000000007918 */ /* 0x000fde0000000000 */
[----:B------:R-:W-:-:S04]  /*14d90*/  NOP ;  /* 0x0000000000007918 */ /* 0x000fc80000000000 */
[----:B---3--:R-:W1:Y:S02]  /*14da0*/  DMUL R12, R18, R12 ;  /* 0x0000000c120c7228 */ /* 0x008e640000000000 */
[----:B-1----:R-:W-:-:S15]  /*14db0*/  FSETP.GEU.AND P1, PT, |R13|, 6.5827683646048100446e-37, PT ;  /* 0x036000000d00780b */ /* 0x002fde0003f2e200 */
[----:B------:R-:W-:-:S15]  /*14dc0*/  NOP ;  /* 0x0000000000007918 */ /* 0x000fde0000000000 */
[----:B------:R-:W-:-:S15]  /*14dd0*/  NOP ;  /* 0x0000000000007918 */ /* 0x000fde0000000000 */
[----:B------:R-:W-:-:S15]  /*14de0*/  NOP ;  /* 0x0000000000007918 */ /* 0x000fde0000000000 */
[----:B------:R-:W-:-:S02]  /*14df0*/  NOP ;  /* 0x0000000000007918 */ /* 0x000fc40000000000 */
[----:B------:R-:W1:-:S15]  /*14e00*/  DFMA R2, R8, R2, R8 ;  /* 0x000000020802722b */ /* 0x000e5e0000000008 */
        /* <DEDUP_REMOVED lines=26> */
.L_x_5050:
[----:B------:R-:W-:Y:S05]  /*14fb0*/  BSYNC.RECONVERGENT B1 ;  /* 0x0000000000017941 */ /* 0x000fea0003800200 */
.L_x_5049:
[----:B------:R-:W1:Y:S01]  /*14fc0*/  MUFU.RCP64H R3, R21 ;  /* 0x0000001500037308 */ /* 0x000e620000001800 */
[----:B------:R-:W-:Y:S01]  /*14fd0*/  IMAD.MOV.U32 R2, RZ, RZ, 0x1 ;  /* 0x00000001ff027424 */ /* 0x000fe200078e00ff */
[----:B------:R-:W-:Y:S01]  /*14fe0*/  FSETP.GEU.AND P1, PT, |R17|, 6.5827683646048100446e-37, PT ;  /* 0x036000001100780b */ /* 0x000fe20003f2e200 */
[----:B------:R-:W-:Y:S04]  /*14ff0*/  BSSY.RECONVERGENT B1, `(.L_x_5051) ;  /* 0x0000030000017945 */ /* 0x000fe80003800200 */
        /* <DEDUP_REMOVED lines=47> */
.L_x_5052:
[----:B------:R-:W-:Y:S05]  /*152f0*/  BSYNC.RECONVERGENT B1 ;  /* 0x0000000000017941 */ /* 0x000fea0003800200 */
.L_x_5051:
[----:B------:R-:W-:Y:S02]  /*15300*/  IMAD.MOV.U32 R16, RZ, RZ, R2 ;  /* 0x000000ffff107224 */ /* 0x000fe400078e0002 */
[----:B------:R-:W-:Y:S01]  /*15310*/  IMAD.MOV.U32 R17, RZ, RZ, R3 ;  /* 0x000000ffff117224 */ /* 0x000fe200078e0003 */
[----:B------:R-:W-:Y:S06]  /*15320*/  BRA `(.L_x_5053) ;  /* 0x0000002000907947 */ /* 0x000fec0003800000 */
.L_x_5037:
[----:B----4-:R-:W-:Y:S01]  /*15330*/  IMAD.MOV.U32 R2, RZ, RZ, 0x652b82fe ;  /* 0x652b82feff027424 */ /* 0x010fe200078e00ff */
[----:B------:R-:W-:Y:S01]  /*15340*/  UMOV UR4, 0xfefa39ef ;  /* 0xfefa39ef00047882 */ /* 0x000fe20000000000 */
[----:B------:R-:W-:Y:S01]  /*15350*/  IMAD.MOV.U32 R3, RZ, RZ, 0x3ff71547 ;  /* 0x3ff71547ff037424 */ /* 0x000fe200078e00ff */
[----:B------:R-:W-:Y:S01]  /*15360*/  UMOV UR5, 0x3fe62e42 ;  /* 0x3fe62e4200057882 */ /* 0x000fe20000000000 */
[----:B------:R-:W1:Y:S01]  /*15370*/  DADD R8, -RZ, -|R22| ;  /* 0x00000000ff087229 */ /* 0x000e620000000d16 */
[----:B------:R-:W-:Y:S01]  /*15380*/  BSSY.RECONVERGENT B0, `(.L_x_5054) ;  /* 0x0000077000007945 */ /* 0x000fe20003800200 */
[----:B-1----:R-:W-:-:S15]  /*15390*/  FSETP.GEU.FTZ.AND P0, PT, |R9|, 4.1917929649353027344, PT ;  /* 0x4086232b0900780b */ /* 0x002fde0003f1e200 */
[----:B------:R-:W-:-:S15]  /*153a0*/  NOP ;  /* 0x0000000000007918 */ /* 0x000fde0000000000 */
[----:B------:R-:W-:-:S15]  /*153b0*/  NOP ;  /* 0x0000000000007918 */ /* 0x000fde0000000000 */
[----:B------:R-:W-:-:S15]  /*153c0*/  NOP ;  /* 0x0000000000007918 */ /* 0x000fde0000000000 */
[----:B------:R-:W-:-:S02]  /*153d0*/  NOP ;  /* 0x0000000000007918 */ /* 0x000fc40000000000 */
[----:B------:R-:W1:-:S15]  /*153e0*/  DFMA R2, |R22|, -R2, 6.75539944105574400000e+15 ;  /* 0x433800001602742b */ /* 0x000e5e0000000a02 */
[----:B------:R-:W-:-:S15]  /*153f0*/  NOP ;  /* 0x0000000000007918 */ /* 0x000fde0000000000 */
[----:B------:R-:W-:-:S15]  /*15400*/  NOP ;  /* 0x0000000000007918 */ /* 0x000fde0000000000 */
[----:B------:R-:W-:-:S15]  /*15410*/  NOP ;  /* 0x0000000000007918 */ /* 0x000fde0000000000 */
[----:B------:R-:W-:-:S04]  /*15420*/  NOP ;  /* 0x0000000000007918 */ /* 0x000fc80000000000 */
[----:B-1----:R-:W1:-:S15]  /*15430*/  DADD R10, R2, -6.75539944105574400000e+15 ;  /* 0xc3380000020a7429 */ /* 0x002e5e0000000000 */
[----:B------:R-:W-:-:S15]  /*15440*/  NOP ;  /* 0x0000000000007918 */ /* 0x000fde0000000000 */
[----:B------:R-:W-:-:S15]  /*15450*/  NOP ;  /* 0x0000000000007918 */ /* 0x000fde0000000000 */
[----:B------:R-:W-:-:S15]  /*15460*/  NOP ;  /* 0x0000000000007918 */ /* 0x000fde0000000000 */
[----:B------:R-:W-:-:S04]  /*15470*/  NOP ;  /* 0x0000000000007918 */ /* 0x000fc80000000000 */
[----:B-1----:R-:W1:Y:S01]  /*15480*/  DFMA R12, R10, -UR4, -|R22| ;  /* 0x800000040a0c7c2b */ /* 0x002e620008000c16 */
[----:B------:R-:W-:Y:S01]  /*15490*/  UMOV UR4, 0x3b39803f ;  /* 0x3b39803f00047882 */ /* 0x000fe20000000000 */
[----:B------:R-:W-:-:S15]  /*154a0*/  UMOV UR5, 0x3c7abc9e ;  /* 0x3c7abc9e00057882 */ /* 0x000fde0000000000 */
[----:B------:R-:W-:-:S15]  /*154b0*/  NOP ;  /* 0x0000000000007918 */ /* 0x000fde0000000000 */
[----:B------:R-:W-:-:S15]  /*154c0*/  NOP ;  /* 0x0000000000007918 */ /* 0x000fde0000000000 */
[----:B------:R-:W-:-:S15]  /*154d0*/  NOP ;  /* 0x0000000000007918 */ /* 0x000fde0000000000 */
[----:B------:R-:W-:-:S02]  /*154e0*/  NOP ;  /* 0x0000000000007918 */ /* 0x000fc40000000000 */
[----:B-1----:R1:W3:Y:S01]  /*154f0*/  DFMA R10, R10, -UR4, R12 ;  /* 0x800000040a0a7c2b */ /* 0x0022e2000800000c */
[----:B------:R-:W-:Y:S01]  /*15500*/  UMOV UR4, 0x69ce2bdf ;  /* 0x69ce2bdf00047882 */ /* 0x000fe20000000000 */
[----:B-1----:R-:W-:Y:S01]  /*15510*/  IMAD.MOV.U32 R12, RZ, RZ, -0x35dec16 ;  /* 0xfca213eaff0c7424 */ /* 0x002fe200078e00ff */
[----:B------:R-:W-:Y:S01]  /*15520*/  UMOV UR5, 0x3e5ade15 ;  /* 0x3e5ade1500057882 */ /* 0x000fe20000000000 */
[----:B------:R-:W-:-:S15]  /*15530*/  IMAD.MOV.U32 R13, RZ, RZ, 0x3e928af3 ;  /* 0x3e928af3ff0d7424 */ /* 0x000fde00078e00ff */
[----:B------:R-:W-:-:S15]  /*15540*/  NOP ;  /* 0x0000000000007918 */ /* 0x000fde0000000000 */
[----:B------:R-:W-:-:S15]  /*15550*/  NOP ;  /* 0x0000000000007918 */ /* 0x000fde0000000000 */
[----:B------:R-:W-:-:S15]  /*15560*/  NOP ;  /* 0x0000000000007918 */ /* 0x000fde0000000000 */
[----:B---3--:R-:W1:Y:S01]  /*15570*/  DFMA R12, R10, UR4, R12 ;  /* 0x000000040a0c7c2b */ /* 0x008e62000800000c */
        /* <DEDUP_REMOVED lines=60> */
[----:B-1----:R-:W1:-:S15]  /*15940*/  DFMA R12, R10, R12, 1 ;  /* 0x3ff000000a0c742b */ /* 0x002e5e000000000c */
[----:B------:R-:W-:-:S15]  /*15950*/  NOP ;  /* 0x0000000000007918 */ /* 0x000fde0000000000 */
[----:B------:R-:W-:-:S15]  /*15960*/  NOP ;  /* 0x0000000000007918 */ /* 0x000fde0000000000 */
[----:B------:R-:W-:-:S15]  /*15970*/  NOP ;  /* 0x0000000000007918 */ /* 0x000fde0000000000 */
[----:B------:R-:W-:-:S04]  /*15980*/  NOP ;  /* 0x0000000000007918 */ /* 0x000fc80000000000 */
[----:B-1----:R-:W1:Y:S02]  /*15990*/  DFMA R12, R10, R12, 1 ;  /* 0x3ff000000a0c742b */ /* 0x002e64000000000c */
[----:B-1----:R-:W-:Y:S02]  /*159a0*/  IMAD R17, R2, 0x100000, R13 ;  /* 0x0010000002117824 */ /* 0x002fe400078e020d */
        /* <DEDUP_REMOVED lines=13> */
[----:B------:R-:W1:Y:S02]  /*15a80*/  DADD R22, -|R22|, +INF ;  /* 0x7ff0000016167429 */ /* 0x000e640000000300 */
[----:B-1----:R-:W-:Y:S02]  /*15a90*/  FSEL R16, R22, RZ, !P0 ;  /* 0x000000ff16107208 */ /* 0x002fe40004000000 */
[----:B------:R-:W-:-:S15]  /*15aa0*/  FSEL R17, R23, RZ, !P0 ;  /* 0x000000ff17117208 */ /* 0x000fde0004000000 */
[----:B------:R-:W-:-:S15]  /*15ab0*/  NOP ;  /* 0x0000000000007918 */ /* 0x000fde0000000000 */
[----:B------:R-:W-:-:S15]  /*15ac0*/  NOP ;  /* 0x0000000000007918 */ /* 0x000fde0000000000 */
[----:B------:R-:W-:-:S15]  /*15ad0*/  NOP ;  /* 0x0000000000007918 */ /* 0x000fde0000000000 */
[----:B------:R1:W3:Y:S02]  /*15ae0*/  @!P1 DMUL R16, R2, R8 ;  /* 0x0000000802109228 */ /* 0x0002e40000000000 */
.L_x_5055:
[----:B------:R-:W-:Y:S05]  /*15af0*/  BSYNC.RECONVERGENT B0 ;  /* 0x0000000000007941 */ /* 0x000fea0003800200 */
.L_x_5054:
        /* <DEDUP_REMOVED lines=8> */
[----:B-1----:R-:W1:Y:S01]  /*15b80*/  DMUL R8, R20, UR4 ;  /* 0x0000000414087c28 */ /* 0x002e620008000000 */
[----:B------:R-:W-:-:S15]  /*15b90*/  UMOV UR4, 0x54442d18 ;  /* 0x54442d1800047882 */ /* 0x000fde0000000000 */
[----:B------:R-:W-:-:S15]  /*15ba0*/  NOP ;  /* 0x0000000000007918 */ /* 0x000fde0000000000 */
[----:B------:R-:W-:-:S15]  /*15bb0*/  NOP ;  /* 0x0000000000007918 */ /* 0x000fde0000000000 */
[----:B------:R-:W-:-:S15]  /*15bc0*/  NOP ;  /* 0x0000000000007918 */ /* 0x000fde0000000000 */
[----:B------:R-:W-:-:S03]  /*15bd0*/  NOP ;  /* 0x0000000000007918 */ /* 0x000fc60000000000 */
[----:B-1----:R-:W1:Y:S01]  /*15be0*/  F2I.F64 R0, R8 ;  /* 0x0000000800007311 */ /* 0x002e620000301100 */
[----:B------:R-:W-:Y:S01]  /*15bf0*/  UMOV UR5, 0x3ff921fb ;  /* 0x3ff921fb00057882 */ /* 0x000fe20000000000 */
[----:B-1----:R-:W-:-:S15]  /*15c00*/  IMAD.MOV.U32 R40, RZ, RZ, R0 ;  /* 0x000000ffff287224 */ /* 0x002fde00078e0000 */
[----:B------:R-:W-:-:S15]  /*15c10*/  NOP ;  /* 0x0000000000007918 */ /* 0x000fde0000000000 */
[----:B------:R-:W-:-:S15]  /*15c20*/  NOP ;  /* 0x0000000000007918 */ /* 0x000fde0000000000 */
[----:B------:R-:W-:-:S15]  /*15c30*/  NOP ;  /* 0x0000000000007918 */ /* 0x000fde0000000000 */
[----:B------:R-:W-:-:S02]  /*15c40*/  NOP ;  /* 0x0000000000007918 */ /* 0x000fc40000000000 */
[----:B------:R-:W1:-:S15]  /*15c50*/  I2F.F64 R22, R0 ;  /* 0x0000000000167312 */ /* 0x000e5e0000201c00 */
        /* <DEDUP_REMOVED lines=18> */
[----:B-1----:R-:W1:Y:S02]  /*15d80*/  DFMA R22, R22, -UR4, R2 ;  /* 0x8000000416167c2b */ /* 0x002e640008000002 */
[----:B-1----:R-:W-:Y:S02]  /*15d90*/  IMAD.MOV.U32 R2, RZ, RZ, R22 ;  /* 0x000000ffff027224 */ /* 0x002fe400078e0016 */
[----:B------:R-:W-:Y:S01]  /*15da0*/  IMAD.MOV.U32 R3, RZ, RZ, R23 ;  /* 0x000000ffff037224 */ /* 0x000fe200078e0017 */
[----:B------:R-:W-:Y:S06]  /*15db0*/  @!P4 BRA `(.L_x_5057) ;  /* 0x000000000010c947 */ /* 0x000fec0003800000 */
[----:B------:R-:W-:Y:S01]  /*15dc0*/  IMAD.MOV.U32 R2, RZ, RZ, R20 ;  /* 0x000000ffff027224 */ /* 0x000fe200078e0014 */
[----:B------:R-:W-:Y:S01]  /*15dd0*/  MOV R11, 0x15e00 ;  /* 0x00015e00000b7802 */ /* 0x000fe20000000f00 */
[----:B------:R-:W-:-:S07]  /*15de0*/  IMAD.MOV.U32 R0, RZ, RZ, R21 ;  /* 0x000000ffff007224 */ /* 0x000fce00078e0015 */
[----:B0-23--:R-:W-:Y:S05]  /*15df0*/  CALL.REL.NOINC `($_ZN2at6native27unrolled_elementwise_kernelIZZZNS0_15tan_kernel_cudaERNS_18TensorIteratorBaseEENKUlvE_clEvENKUlvE_clEvEUlN3c107complexIdEEE_St5arrayIPcLm2EELi4E23TrivialOffsetCalculatorILi1EjESE_NS0_6memory12LoadWithCastILi1EEENSF_13StoreWithCastILi1EEEEEviT_T0_T2_T3_T4_T5_$__internal_trig_reduction_slowpathd) ;  /* 0x0000007800d07944 */ /* 0x00dfea0003c00000 */
.L_x_5057:
[----:B------:R-:W-:Y:S05]  /*15e00*/  BSYNC.RECONVERGENT B4 ;  /* 0x0000000000047941 */ /* 0x000fea0003800200 */
.L_x_5056:
[----:B------:R-:W1:Y:S01]  /*15e10*/  LDCU.64 UR4, c[0x4][0x170] ;  /* 0x01002e00ff0477ac */ /* 0x000e620008000a00 */
[----:B------:R-:W-:-:S05]  /*15e20*/  IMAD.SHL.U32 R8, R0, 0x40, RZ ;  /* 0x0000004000087824 */ /* 0x000fca00078e00ff */
[----:B------:R-:W-:-:S04]  /*15e30*/  LOP3.LUT R8, R8, 0x40, RZ, 0xc0, !PT ;  /* 0x0000004008087812 */ /* 0x000fc800078ec0ff */
[----:B-1----:R-:W-:-:S05]  /*15e40*/  IADD3 R38, P0, PT, R8, UR4, RZ ;  /* 0x0000000408267c10 */ /* 0x002fca000ff1e0ff */
[----:B------:R-:W-:-:S05]  /*15e50*/  IMAD.X R39, RZ, RZ, UR5, P0 ;  /* 0x00000005ff277e24 */ /* 0x000fca00080e06ff */
[----:B------:R-:W4:Y:S04]  /*15e60*/  LDG.E.128.CONSTANT R8, desc[UR36][R38.64] ;  /* 0x0000002426087981 */ /* 0x000f28000c1e9d00 */
[----:B------:R-:W5:Y:S04]  /*15e70*/  LDG.E.128.CONSTANT R12, desc[UR36][R38.64+0x10] ;  /* 0x00001024260c7981 */ /* 0x000f68000c1e9d00 */
[----:B0-----:R-:W2:Y:S01]  /*15e80*/  LDG.E.128.CONSTANT R24, desc[UR36][R38.64+0x20] ;  /* 0x0000202426187981 */ /* 0x001ea2000c1e9d00 */
[----:B------:R-:W-:Y:S01]  /*15e90*/  LOP3.LUT R41, R0, 0x1, RZ, 0xc0, !PT ;  /* 0x0000000100297812 */ /* 0x000fe200078ec0ff */
[----:B------:R-:W-:Y:S01]  /*15ea0*/  IMAD.MOV.U32 R42, RZ, RZ, 0x20fd8164 ;  /* 0x20fd8164ff2a7424 */ /* 0x000fe200078e00ff */
[----:B------:R-:W4:Y:S01]  /*15eb0*/  DMUL R36, R2, R2 ;  /* 0x0000000202247228 */ /* 0x000f220000000000 */
        /* <DEDUP_REMOVED lines=8> */
[----:B----4-:R-:W0:-:S15]  /*15f40*/  DFMA R8, R36, R42, R8 ;  /* 0x0000002a2408722b */ /* 0x010e1e0000000008 */
[----:B------:R-:W-:-:S15]  /*15f50*/  NOP ;  /* 0x0000000000007918 */ /* 0x000fde0000000000 */
[----:B------:R-:W-:-:S15]  /*15f60*/  NOP ;  /* 0x0000000000007918 */ /* 0x000fde0000000000 */
[----:B------:R-:W-:-:S15]  /*15f70*/  NOP ;  /* 0x0000000000007918 */ /* 0x000fde0000000000 */
[----:B------:R-:W-:-:S04]  /*15f80*/  NOP ;  /* 0x0000000000007918 */ /* 0x000fc80000000000 */
[----:B0-----:R-:W5:-:S15]  /*15f90*/  DFMA R8, R36, R8, R10 ;  /* 0x000000082408722b */ /* 0x001f5e000000000a */
[----:B------:R-:W-:-:S15]  /*15fa0*/  NOP ;  /* 0x0000000000007918 */ /* 0x000fde0000000000 */
[----:B------:R-:W-:-:S15]  /*15fb0*/  NOP ;  /* 0x0000000000007918 */ /* 0x000fde0000000000 */
[----:B------:R-:W-:-:S15]  /*15fc0*/  NOP ;  /* 0x0000000000007918 */ /* 0x000fde0000000000 */
[----:B------:R-:W-:-:S04]  /*15fd0*/  NOP ;  /* 0x0000000000007918 */ /* 0x000fc80000000000 */
[----:B-----5:R-:W0:-:S15]  /*15fe0*/  DFMA R8, R36, R8, R12 ;  /* 0x000000082408722b */ /* 0x020e1e000000000c */
[----:B------:R-:W-:-:S15]  /*15ff0*/  NOP ;  /* 0x0000000000007918 */ /* 0x000fde0000000000 */
[----:B------:R-:W-:-:S15]  /*16000*/  NOP ;  /* 0x0000000000007918 */ /* 0x000fde0000000000 */
[----:B------:R-:W-:-:S15]  /*16010*/  NOP ;  /* 0x0000000000007918 */ /* 0x000fde0000000000 */
[----:B------:R-:W-:-:S04]  /*16020*/  NOP ;  /* 0x0000000000007918 */ /* 0x000fc80000000000 */
[----:B0-----:R-:W2:-:S15]  /*16030*/  DFMA R8, R36, R8, R14 ;  /* 0x000000082408722b */ /* 0x001e9e000000000e */
        /* <DEDUP_REMOVED lines=33> */
[----:B---3--:R-:W-:Y:S05]  /*16250*/  CALL.REL.NOINC `($_ZN2at6native27unrolled_elementwise_kernelIZZZNS0_15tan_kernel_cudaERNS_18TensorIteratorBaseEENKUlvE_clEvENKUlvE_clEvEUlN3c107complexIdEEE_St5arrayIPcLm2EELi4E23TrivialOffsetCalculatorILi1EjESE_NS0_6memory12LoadWithCastILi1EEENSF_13StoreWithCastILi1EEEEEviT_T0_T2_T3_T4_T5_$__internal_trig_reduction_slowpathd) ;  /* 0x0000007400b87944 */ /* 0x008fea0003c00000 */
[----:B------:R-:W-:Y:S02]  /*16260*/  IMAD.MOV.U32 R40, RZ, RZ, R0 ;  /* 0x000000ffff287224 */ /* 0x000fe400078e0000 */
[----:B------:R-:W-:Y:S02]  /*16270*/  IMAD.MOV.U32 R22, RZ, RZ, R2 ;  /* 0x000000ffff167224 */ /* 0x000fe400078e0002 */
[----:B------:R-:W-:-:S07]  /*16280*/  IMAD.MOV.U32 R23, RZ, RZ, R3 ;  /* 0x000000ffff177224 */ /* 0x000fce00078e0003 */
.L_x_5059:
[----:B------:R-:W-:Y:S05]  /*16290*/  BSYNC.RECONVERGENT B4 ;  /* 0x0000000000047941 */ /* 0x000fea0003800200 */
.L_x_5058:
[----:B------:R-:W0:Y:S01]  /*162a0*/  LDCU.64 UR4, c[0x4][0x170] ;  /* 0x01002e00ff0477ac */ /* 0x000e220008000a00 */
[----:B------:R-:W-:-:S04]  /*162b0*/  VIADD R0, R40, 0x1 ;  /* 0x0000000128007836 */ /* 0x000fc80000000000 */
[----:B------:R-:W-:-:S05]  /*162c0*/  IMAD.SHL.U32 R2, R0, 0x40, RZ ;  /* 0x0000004000027824 */ /* 0x000fca00078e00ff */
[----:B------:R-:W-:-:S04]  /*162d0*/  LOP3.LUT R2, R2, 0x40, RZ, 0xc0, !PT ;  /* 0x0000004002027812 */ /* 0x000fc800078ec0ff */
[----:B0-----:R-:W-:-:S05]  /*162e0*/  IADD3 R20, P0, PT, R2, UR4, RZ ;  /* 0x0000000402147c10 */ /* 0x001fca000ff1e0ff */
[----:B------:R-:W-:-:S05]  /*162f0*/  IMAD.X R21, RZ, RZ, UR5, P0 ;  /* 0x00000005ff157e24 */ /* 0x000fca00080e06ff */
[----:B------:R-:W2:Y:S04]  /*16300*/  LDG.E.128.CONSTANT R8, desc[UR36][R20.64] ;  /* 0x0000002414087981 */ /* 0x000ea8000c1e9d00 */
[----:B------:R-:W4:Y:S04]  /*16310*/  LDG.E.128.CONSTANT R12, desc[UR36][R20.64+0x10] ;  /* 0x00001024140c7981 */ /* 0x000f28000c1e9d00 */
[----:B------:R-:W5:Y:S01]  /*16320*/  LDG.E.128.CONSTANT R36, desc[UR36][R20.64+0x20] ;  /* 0x0000202414247981 */ /* 0x000f62000c1e9d00 */
        /* <DEDUP_REMOVED lines=64> */
[----:B------:R0:W3:Y:S02]  /*16730*/  DMUL R24, R24, R2 ;  /* 0x0000000218187228 */ /* 0x0000e40000000000 */
[----:B0-----:R-:W-:-:S05]  /*16740*/  IMAD.MOV.U32 R3, RZ, RZ, 0x3ff00000 ;  /* 0x3ff00000ff037424 */ /* 0x001fca00078e00ff */
[----:B------:R-:W-:-:S15]  /*16750*/  LOP3.LUT R19, R3, 0x80000000, R19, 0xb8, !PT ;  /* 0x8000000003137812 */ /* 0x000fde00078eb813 */
[----:B------:R-:W-:-:S15]  /*16760*/  NOP ;  /* 0x0000000000007918 */ /* 0x000fde0000000000 */
[----:B------:R-:W-:-:S15]  /*16770*/  NOP ;  /* 0x0000000000007918 */ /* 0x000fde0000000000 */
[----:B------:R-:W-:-:S12]  /*16780*/  NOP ;  /* 0x0000000000007918 */ /* 0x000fd80000000000 */
[----:B---3--:R-:W0:-:S15]  /*16790*/  DMUL R24, R24, R16 ;  /* 0x0000001018187228 */ /* 0x008e1e0000000000 */
[----:B------:R-:W-:-:S15]  /*167a0*/  NOP ;  /* 0x0000000000007918 */ /* 0x000fde0000000000 */
[----:B------:R-:W-:-:S15]  /*167b0*/  NOP ;  /* 0x0000000000007918 */ /* 0x000fde0000000000 */
[----:B------:R-:W-:-:S15]  /*167c0*/  NOP ;  /* 0x0000000000007918 */ /* 0x000fde0000000000 */
[----:B------:R-:W-:-:S04]  /*167d0*/  NOP ;  /* 0x0000000000007918 */ /* 0x000fc80000000000 */
[----:B0-----:R3:W4:Y:S02]  /*167e0*/  DMUL R16, R24, R16 ;  /* 0x0000001018107228 */ /* 0x0017240000000000 */
[----:B---34-:R-:W-:Y:S05]  /*167f0*/  BRA `(.L_x_5053) ;  /* 0x0000000c005c7947 */ /* 0x018fea0003800000 */
.L_x_5036:
[----:B------:R-:W1:Y:S02]  /*16800*/  DADD R18, R20, -R20 ;  /* 0x0000000014127229 */ /* 0x000e640000000814 */
[----:B-1----:R-:W-:Y:S02]  /*16810*/  IMAD.MOV.U32 R16, RZ, RZ, R18 ;  /* 0x000000ffff107224 */ /* 0x002fe400078e0012 */
[----:B------:R-:W-:Y:S01]  /*16820*/  IMAD.MOV.U32 R17, RZ, RZ, R19 ;  /* 0x000000ffff117224 */ /* 0x000fe200078e0013 */
[----:B------:R-:W-:Y:S06]  /*16830*/  BRA `(.L_x_5053) ;  /* 0x0000000c004c7947 */ /* 0x000fec0003800000 */
.L_x_5035:
[----:B------:R-:W-:-:S13]  /*16840*/  LOP3.LUT P0, RZ, R18, 0xfffff, R19, 0xf8, !PT ;  /* 0x000fffff12ff7812 */ /* 0x000fda000780f813 */
[----:B------:R-:W-:-:S15]  /*16850*/  @P0 DSETP.NEU.AND P1, PT, R20, RZ, PT ;  /* 0x000000ff1400022a */ /* 0x000fde0003f2d000 */
[----:B------:R-:W-:-:S15]  /*16860*/  NOP ;  /* 0x0000000000007918 */ /* 0x000fde0000000000 */
[----:B------:R-:W-:-:S15]  /*16870*/  NOP ;  /* 0x0000000000007918 */ /* 0x000fde0000000000 */
[----:B------:R-:W-:-:S15]  /*16880*/  NOP ;  /* 0x0000000000007918 */ /* 0x000fde0000000000 */
[----:B------:R-:W-:-:S04]  /*16890*/  NOP ;  /* 0x0000000000007918 */ /* 0x000fc80000000000 */
[----:B----4-:R-:W1:Y:S02]  /*168a0*/  @P0 DMUL R2, R20, R18 ;  /* 0x0000001214020228 */ /* 0x010e640000000000 */
[----:B-1----:R-:W-:Y:S02]  /*168b0*/  @P0 FSEL R16, R20, R2, !P1 ;  /* 0x0000000214100208 */ /* 0x002fe40004800000 */
[----:B------:R-:W-:Y:S01]  /*168c0*/  @P0 FSEL R17, R21, R3, !P1 ;  /* 0x0000000315110208 */ /* 0x000fe20004800000 */
[----:B------:R-:W-:Y:S06]  /*168d0*/  @P0 BRA `(.L_x_5053) ;  /* 0x0000000c00240947 */ /* 0x000fec0003800000 */
[----:B------:R-:W1:Y:S01]  /*168e0*/  DSETP.NEU.AND P0, PT, |R20|, +INF , PT ;  /* 0x7ff000001400742a */ /* 0x000e620003f0d200 */
        /* <DEDUP_REMOVED lines=49> */
[----:B0-2---:R-:W-:Y:S05]  /*16c00*/  CALL.REL.NOINC `($_ZN2at6native27unrolled_elementwise_kernelIZZZNS0_15tan_kernel_cudaERNS_18TensorIteratorBaseEENKUlvE_clEvENKUlvE_clEvEUlN3c107complexIdEEE_St5arrayIPcLm2EELi4E23TrivialOffsetCalculatorILi1EjESE_NS0_6memory12LoadWithCastILi1EEENSF_13StoreWithCastILi1EEEEEviT_T0_T2_T3_T4_T5_$__internal_trig_reduction_slowpathd) ;  /* 0x0000006c004c7944 */ /* 0x005fea0003c00000 */
.L_x_5063:
[----:B------:R-:W-:Y:S05]  /*16c10*/  BSYNC.RECONVERGENT B5 ;  /* 0x0000000000057941 */ /* 0x000fea0003800200 */
.L_x_5062:
[----:B------:R-:W0:Y:S01]  /*16c20*/  LDCU.64 UR4, c[0x4][0x170] ;  /* 0x01002e00ff0477ac */ /* 0x000e220008000a00 */
[----:B------:R-:W-:-:S05]  /*16c30*/  IMAD.SHL.U32 R8, R0, 0x40, RZ ;  /* 0x0000004000087824 */ /* 0x000fca00078e00ff */
[----:B------:R-:W-:-:S04]  /*16c40*/  LOP3.LUT R8, R8, 0x40, RZ, 0xc0, !PT ;  /* 0x0000004008087812 */ /* 0x000fc800078ec0ff */
[----:B0-----:R-:W-:-:S05]  /*16c50*/  IADD3 R26, P0, PT, R8, UR4, RZ ;  /* 0x00000004081a7c10 */ /* 0x001fca000ff1e0ff */
[----:B------:R-:W-:-:S05]  /*16c60*/  IMAD.X R27, RZ, RZ, UR5, P0 ;  /* 0x00000005ff1b7e24 */ /* 0x000fca00080e06ff */
[----:B------:R-:W3:Y:S04]  /*16c70*/  LDG.E.128.CONSTANT R8, desc[UR36][R26.64] ;  /* 0x000000241a087981 */ /* 0x000ee8000c1e9d00 */
[----:B------:R-:W4:Y:S04]  /*16c80*/  LDG.E.128.CONSTANT R12, desc[UR36][R26.64+0x10] ;  /* 0x000010241a0c7981 */ /* 0x000f28000c1e9d00 */
[----:B------:R-:W5:Y:S01]  /*16c90*/  LDG.E.128.CONSTANT R36, desc[UR36][R26.64+0x20] ;  /* 0x000020241a247981 */ /* 0x000f62000c1e9d00 */
[----:B------:R-:W-:Y:S01]  /*16ca0*/  LOP3.LUT R25, R0, 0x1, RZ, 0xc0, !PT ;  /* 0x0000000100197812 */ /* 0x000fe200078ec0ff */
[----:B------:R-:W-:Y:S01]  /*16cb0*/  IMAD.MOV.U32 R40, RZ, RZ, 0x20fd8164 ;  /* 0x20fd8164ff287424 */ /* 0x000fe200078e00ff */
[----:B------:R-:W3:Y:S01]  /*16cc0*/  DMUL R22, R2, R2 ;  /* 0x0000000202167228 */ /* 0x000ee20000000000 */
        /* <DEDUP_REMOVED lines=61> */
[----:B--2---:R-:W-:Y:S05]  /*170a0*/  CALL.REL.NOINC `($_ZN2at6native27unrolled_elementwise_kernelIZZZNS0_15tan_kernel_cudaERNS_18TensorIteratorBaseEENKUlvE_clEvENKUlvE_clEvEUlN3c107complexIdEEE_St5arrayIPcLm2EELi4E23TrivialOffsetCalculatorILi1EjESE_NS0_6memory12LoadWithCastILi1EEENSF_13StoreWithCastILi1EEEEEviT_T0_T2_T3_T4_T5_$__internal_trig_reduction_slowpathd) ;  /* 0x0000006800247944 */ /* 0x004fea0003c00000 */
[----:B------:R-:W-:Y:S02]  /*170b0*/  IMAD.MOV.U32 R24, RZ, RZ, R0 ;  /* 0x000000ffff187224 */ /* 0x000fe400078e0000 */
[----:B------:R-:W-:Y:S02]  /*170c0*/  IMAD.MOV.U32 R16, RZ, RZ, R2 ;  /* 0x000000ffff107224 */ /* 0x000fe400078e0002 */
[----:B------:R-:W-:-:S07]  /*170d0*/  IMAD.MOV.U32 R17, RZ, RZ, R3 ;  /* 0x000000ffff117224 */ /* 0x000fce00078e0003 */
.L_x_5065:
[----:B------:R-:W-:Y:S05]  /*170e0*/  BSYNC.RECONVERGENT B5 ;  /* 0x0000000000057941 */ /* 0x000fea0003800200 */
.L_x_5064:
[----:B------:R-:W0:Y:S01]  /*170f0*/  LDCU.64 UR4, c[0x4][0x170] ;  /* 0x01002e00ff0477ac */ /* 0x000e220008000a00 */
[----:B------:R-:W-:-:S04]  /*17100*/  VIADD R0, R24, 0x1 ;  /* 0x0000000118007836 */ /* 0x000fc80000000000 */
        /* <DEDUP_REMOVED lines=9> */
[----:B------:R-:W3:Y:S02]  /*171a0*/  DMUL R2, R16, R16 ;  /* 0x0000001010027228 */ /* 0x000ee40000000000 */
[----:B------:R-:W-:Y:S01]  /*171b0*/  ISETP.NE.U32.AND P0, PT, R24, 0x1, PT ;  /* 0x000000011800780c */ /* 0x000fe20003f05070 */
[----:B------:R-:W-:-:S03]  /*171c0*/  IMAD.MOV.U32 R24, RZ, RZ, 0x20fd8164 ;  /* 0x20fd8164ff187424 */ /* 0x000fc600078e00ff */
[----:B------:R-:W-:Y:S02]  /*171d0*/  FSEL R25, -R25, 0.11223486810922622681, P0 ;  /* 0x3de5db6519197808 */ /* 0x000fe40000000100 */
[----:B------:R-:W-:-:S15]  /*171e0*/  FSEL R24, R24, -8.06006814911005101289e+34, P0 ;  /* 0xf9785eba18187808 */ /* 0x000fde0000000000 */
        /* <DEDUP_REMOVED lines=52> */
.L_x_5061:
[----:B------:R-:W-:Y:S05]  /*17530*/  BSYNC.RECONVERGENT B4 ;  /* 0x0000000000047941 */ /* 0x000fea0003800200 */
.L_x_5060:
[----:B---3--:R-:W-:Y:S01]  /*17540*/  LOP3.LUT R17, RZ, 0x80000000, R21, 0xb8, !PT ;  /* 0x80000000ff117812 */ /* 0x008fe200078eb815 */
[----:B------:R-:W-:Y:S02]  /*17550*/  VIADD R19, R19, 0xc0000000 ;  /* 0xc000000013137836 */ /* 0x000fe40000000000 */
[----:B------:R-:W-:-:S07]  /*17560*/  IMAD.MOV.U32 R16, RZ, RZ, RZ ;  /* 0x000000ffff107224 */ /* 0x000fce00078e00ff */
.L_x_5053:
[----:B------:R-:W-:Y:S05]  /*17570*/  BSYNC.RECONVERGENT B2 ;  /* 0x0000000000027941 */ /* 0x000fea0003800200 */
.L_x_5034:
[----:B------:R-:W3:Y:S02]  /*17580*/  DADD R18, -RZ, -R18 ;  /* 0x00000000ff127229 */ /* 0x000ee40000000912 */
.L_x_5033:
[----:B------:R-:W-:Y:S05]  /*17590*/  BSYNC.RECONVERGENT B3 ;  /* 0x0000000000037941 */ /* 0x000fea0003800200 */
.L_x_5032:
[----:B----4-:R-:W4:Y:S01]  /*175a0*/  S2R R25, SR_CTAID.X ;  /* 0x0000000000197919 */ /* 0x010f220000002500 */
[----:B------:R-:W4:Y:S01]  /*175b0*/  LDC R0, c[0x0][0x380] ;  /* 0x0000e000ff007b82 */ /* 0x000f220000000800 */
[----:B------:R-:W-:Y:S01]  /*175c0*/  BSSY.RECONVERGENT B6, `(.L_x_5066) ;  /* 0x0000159000067945 */ /* 0x000fe20003800200 */
[----:B-1----:R-:W1:Y:S06]  /*175d0*/  S2R R22, SR_TID.X ;  /* 0x0000000000167919 */ /* 0x002e6c0000002100 */
[----:B------:R-:W0:Y:S01]  /*175e0*/  LDC.U8 R24, c[0x0][0x3a4] ;  /* 0x0000e900ff187b82 */ /* 0x000e220000000000 */
[----:B----4-:R-:W-:-:S05]  /*175f0*/  IMAD R23, R25, -0x200, R0 ;  /* 0xfffffe0019177824 */ /* 0x010fca00078e0200 */
[----:B-1----:R-:W-:-:S13]  /*17600*/  ISETP.GE.AND P0, PT, R22, R23, PT ;  /* 0x000000171600720c */ /* 0x002fda0003f06270 */
[----:B0-----:R-:W-:Y:S05]  /*17610*/  @P0 BRA `(.L_x_5067) ;  /* 0x00000014004c0947 */ /* 0x001fea0003800000 */
[----:B------:R-:W0:Y:S01]  /*17620*/  LDCU UR4, c[0x0][0x3a8] ;  /* 0x00007500ff0477ac */ /* 0x000e220008000800 */
[----:B------:R-:W1:Y:S01]  /*17630*/  LDC.64 R2, c[0x0][0x388] ;  /* 0x0000e200ff027b82 */ /* 0x000e620000000a00 */
[----:B------:R-:W-:Y:S01]  /*17640*/  IMAD R0, R25, 0x200, R22 ;  /* 0x0000020019007824 */ /* 0x000fe200078e0216 */
[----:B------:R-:W-:Y:S01]  /*17650*/  PRMT R8, R24, 0x9910, RZ ;  /* 0x0000991018087816 */ /* 0x000fe200000000ff */
[----:B------:R-:W-:Y:S02]  /*17660*/  VIADD R22, R22, 0x80 ;  /* 0x0000008016167836 */ /* 0x000fe40000000000 */
        /* <DEDUP_REMOVED lines=17> */
.L_x_5071:
[----:B------:R-:W0:Y:S02]  /*17780*/  F2I.S64.F64.TRUNC R4, R4 ;  /* 0x0000000400047311 */ /* 0x000e24000030d900 */
[----:B0-----:R-:W-:-:S05]  /*17790*/  IMAD.MOV.U32 R7, RZ, RZ, R4 ;  /* 0x000000ffff077224 */ /* 0x001fca00078e0004 */
[----:B------:R0:W-:Y:S01]  /*177a0*/  STG.E.U8 desc[UR36][R2.64], R7 ;  /* 0x0000000702007986 */ /* 0x0001e2000c101124 */
[----:B------:R-:W-:Y:S05]  /*177b0*/  BRA `(.L_x_5067) ;  /* 0x0000001000e47947 */ /* 0x000fea0003800000 */
.L_x_5070:
        /* <DEDUP_REMOVED lines=9> */
.L_x_5074:
[----:B------:R-:W0:Y:S02]  /*17850*/  F2I.F64.TRUNC R5, R4 ;  /* 0x0000000400057311 */ /* 0x000e24000030d100 */
[----:B0-----:R0:W-:Y:S01]  /*17860*/  STG.E desc[UR36][R2.64], R5 ;  /* 0x0000000502007986 */ /* 0x0011e2000c101924 */
[----:B------:R-:W-:Y:S05]  /*17870*/  BRA `(.L_x_5067) ;  /* 0x0000001000b47947 */ /* 0x000fea0003800000 */
.L_x_5073:
[----:B------:R-:W0:Y:S02]  /*17880*/  F2I.F64.TRUNC R5, R4 ;  /* 0x0000000400057311 */ /* 0x000e24000030d100 */
[----:B0-----:R0:W-:Y:S01]  /*17890*/  STG.E.U16 desc[UR36][R2.64], R5 ;  /* 0x0000000502007986 */ /* 0x0011e2000c101524 */
[----:B------:R-:W-:Y:S05]  /*178a0*/  BRA `(.L_x_5067) ;  /* 0x0000001000a87947 */ /* 0x000fea0003800000 */
.L_x_5069:
        /* <DEDUP_REMOVED lines=17> */
.L_x_5076:
        /* <DEDUP_REMOVED lines=12> */
.L_x_5075:
        /* <DEDUP_REMOVED lines=19> */
[----:B------:R-:W0:-:S15]  /*17bb0*/  F2F.F32.F64 R9, R6 ;  /* 0x0000000600097310 */ /* 0x000e1e0000301000 */
        /* <DEDUP_REMOVED lines=8> */
.L_x_5078:
        /* <DEDUP_REMOVED lines=23> */
.L_x_5077:
[----:B------:R0:W-:Y:S01]  /*17db0*/  STG.E.64 desc[UR36][R2.64], R4 ;  /* 0x0000000402007986 */ /* 0x0001e2000c101b24 */
[----:B------:R-:W-:Y:S05]  /*17dc0*/  BRA `(.L_x_5067) ;  /* 0x0000000c00607947 */ /* 0x000fea0003800000 */
.L_x_5068:
        /* <DEDUP_REMOVED lines=17> */
.L_x_5081:
[----:B------:R0:W-:Y:S01]  /*17ee0*/  STG.E.128 desc[UR36][R2.64], R4 ;  /* 0x0000000402007986 */ /* 0x0001e2000c101d24 */
[----:B------:R-:W-:Y:S05]  /*17ef0*/  BRA `(.L_x_5067) ;  /* 0x0000000c00147947 */ /* 0x000fea0003800000 */
.L_x_5080:
        /* <DEDUP_REMOVED lines=27> */
.L_x_5085:
[----:B------:R-:W-:Y:S05]  /*180b0*/  BSYNC.RECONVERGENT B0 ;  /* 0x0000000000007941 */ /* 0x000fea0003800200 */
.L_x_5084:
[----:B------:R-:W-:-:S05]  /*180c0*/  LOP3.LUT R7, R0, 0x80, R7, 0xf8, !PT ;  /* 0x0000008000077812 */ /* 0x000fca00078ef807 */
[----:B------:R0:W-:Y:S01]  /*180d0*/  STG.E.U8 desc[UR36][R2.64], R7 ;  /* 0x0000000702007986 */ /* 0x0001e2000c101124 */
[----:B------:R-:W-:Y:S05]  /*180e0*/  BRA `(.L_x_5067) ;  /* 0x0000000800987947 */ /* 0x000fea0003800000 */
.L_x_5083:
        /* <DEDUP_REMOVED lines=23> */
.L_x_5087:
[----:B------:R-:W-:Y:S05]  /*18260*/  BSYNC.RECONVERGENT B0 ;  /* 0x0000000000007941 */ /* 0x000fea0003800200 */
.L_x_5086:
[----:B------:R-:W-:-:S05]  /*18270*/  LOP3.LUT R7, R0, 0x80, R7, 0xf8, !PT ;  /* 0x0000008000077812 */ /* 0x000fca00078ef807 */
[----:B------:R0:W-:Y:S01]  /*18280*/  STG.E.U8 desc[UR36][R2.64], R7 ;  /* 0x0000000702007986 */ /* 0x0001e2000c101124 */
[----:B------:R-:W-:Y:S05]  /*18290*/  BRA `(.L_x_5067) ;  /* 0x00000008002c7947 */ /* 0x000fea0003800000 */
.L_x_5082:
        /* <DEDUP_REMOVED lines=12> */
.L_x_5079:
        /* <DEDUP_REMOVED lines=11> */
.L_x_5090:
        /* <DEDUP_REMOVED lines=21> */
.L_x_5093:
[----:B------:R-:W-:-:S04]  /*18560*/  SHF.R.U32.HI R0, RZ, 0x14, R7 ;  /* 0x00000014ff007819 */ /* 0x000fc80000011607 */
[----:B------:R-:W-:-:S04]  /*18570*/  LOP3.LUT R0, R0, 0x1, RZ, 0xc0, !PT ;  /* 0x0000000100007812 */ /* 0x000fc800078ec0ff */
[----:B------:R-:W-:-:S04]  /*18580*/  IADD3 R0, PT, PT, R7, 0x487ffff, R0 ;  /* 0x0487ffff07007810 */ /* 0x000fc80007ffe000 */
[----:B------:R-:W-:-:S04]  /*18590*/  SHF.R.U32.HI R0, RZ, 0x14, R0 ;  /* 0x00000014ff007819 */ /* 0x000fc80000011600 */
[----:B------:R-:W-:-:S07]  /*185a0*/  LOP3.LUT R4, R0, 0xff, RZ, 0xc0, !PT ;  /* 0x000000ff00047812 */ /* 0x000fce00078ec0ff */
.L_x_5094:
[----:B------:R-:W-:-:S04]  /*185b0*/  SHF.R.U32.HI R5, RZ, 0x18, R7 ;  /* 0x00000018ff057819 */ /* 0x000fc80000011607 */
[----:B------:R-:W-:-:S04]  /*185c0*/  LOP3.LUT R4, R4, 0x80, R5, 0xf8, !PT ;  /* 0x0000008004047812 */ /* 0x000fc800078ef805 */
[----:B------:R-:W-:-:S07]  /*185d0*/  PRMT R0, R4, 0x7610, R0 ;  /* 0x0000761004007816 */ /* 0x000fce0000000000 */
.L_x_5092:
[----:B------:R-:W-:Y:S05]  /*185e0*/  BSYNC.RECONVERGENT B0 ;  /* 0x0000000000007941 */ /* 0x000fea0003800200 */
.L_x_5091:
[----:B------:R4:W-:Y:S01]  /*185f0*/  STG.E.U8 desc[UR36][R2.64], R0 ;  /* 0x0000000002007986 */ /* 0x0009e2000c101124 */
[----:B------:R-:W-:Y:S05]  /*18600*/  BRA `(.L_x_5067) ;  /* 0x0000000400507947 */ /* 0x000fea0003800000 */
.L_x_5089:
        /* <DEDUP_REMOVED lines=21> */
.L_x_5097:
[----:B------:R-:W-:-:S04]  /*18760*/  SHF.R.U32.HI R0, RZ, 0x15, R7 ;  /* 0x00000015ff007819 */ /* 0x000fc80000011607 */
[----:B------:R-:W-:-:S04]  /*18770*/  LOP3.LUT R0, R0, 0x1, RZ, 0xc0, !PT ;  /* 0x0000000100007812 */ /* 0x000fc800078ec0ff */
[----:B------:R-:W-:-:S04]  /*18780*/  IADD3 R0, PT, PT, R7, 0x88fffff, R0 ;  /* 0x088fffff07007810 */ /* 0x000fc80007ffe000 */
[----:B------:R-:W-:-:S04]  /*18790*/  SHF.R.U32.HI R0, RZ, 0x15, R0 ;  /* 0x00000015ff007819 */ /* 0x000fc80000011600 */
[----:B------:R-:W-:-:S07]  /*187a0*/  LOP3.LUT R4, R0, 0xff, RZ, 0xc0, !PT ;  /* 0x000000ff00047812 */ /* 0x000fce00078ec0ff */
.L_x_5098:
[----:B------:R-:W-:-:S04]  /*187b0*/  SHF.R.U32.HI R5, RZ, 0x18, R7 ;  /* 0x00000018ff057819 */ /* 0x000fc80000011607 */
[----:B------:R-:W-:-:S04]  /*187c0*/  LOP3.LUT R4, R4, 0x80, R5, 0xf8, !PT ;  /* 0x0000008004047812 */ /* 0x000fc800078ef805 */
[----:B------:R-:W-:-:S07]  /*187d0*/  PRMT R0, R4, 0x7610, R0 ;  /* 0x0000761004007816 */ /* 0x000fce0000000000 */
.L_x_5096:
[----:B------:R-:W-:Y:S05]  /*187e0*/  BSYNC.RECONVERGENT B0 ;  /* 0x0000000000007941 */ /* 0x000fea0003800200 */
.L_x_5095:
[----:B------:R0:W-:Y:S01]  /*187f0*/  STG.E.U8 desc[UR36][R2.64], R0 ;  /* 0x0000000002007986 */ /* 0x0001e2000c101124 */
[----:B------:R-:W-:Y:S05]  /*18800*/  BRA `(.L_x_5067) ;  /* 0x0000000000d07947 */ /* 0x000fea0003800000 */
.L_x_5088:
[----:B------:R-:W-:-:S13]  /*18810*/  ISETP.NE.AND P0, PT, R0, 0x1c, PT ;  /* 0x0000001c0000780c */ /* 0x000fda0003f05270 */
[----:B------:R-:W-:Y:S05]  /*18820*/  @!P0 BRA `(.L_x_5099) ;  /* 0x0000000000c08947 */ /* 0x000fea0003800000 */
[----:B------:R-:W-:-:S13]  /*18830*/  ISETP.NE.AND P0, PT, R0, 0x1d, PT ;  /* 0x0000001d0000780c */ /* 0x000fda0003f05270 */
[----:B------:R-:W-:Y:S05]  /*18840*/  @!P0 BRA `(.L_x_5100) ;  /* 0x0000000000ac8947 */ /* 0x000fea0003800000 */
[----:B------:R-:W-:-:S13]  /*18850*/  ISETP.NE.AND P0, PT, R0, 0x2c, PT ;  /* 0x0000002c0000780c */ /* 0x000fda0003f05270 */
[----:B------:R-:W-:Y:S05]  /*18860*/  @!P0 BRA `(.L_x_5101) ;  /* 0x0000000000448947 */ /* 0x000fea0003800000 */
.L_x_5072:
[----:B------:R-:W-:Y:S01]  /*18870*/  MOV R2, 0x0 ;  /* 0x0000000000027802 */ /* 0x000fe20000000f00 */
[----:B------:R-:W0:Y:S01]  /*18880*/  LDCU.64 UR6, c[0x4][0x158] ;  /* 0x01002b00ff0677ac */ /* 0x000e220008000a00 */
[----:B------:R-:W-:Y:S02]  /*18890*/  IMAD.MOV.U32 R8, RZ, RZ, 0x65 ;  /* 0x00000065ff087424 */ /* 0x000fe400078e00ff */
[----:B------:R-:W-:Y:S01]  /*188a0*/  IMAD.MOV.U32 R12, RZ, RZ, 0x1 ;  /* 0x00000001ff0c7424 */ /* 0x000fe200078e00ff */
[----:B------:R-:W1:Y:S01]  /*188b0*/  LDCU.64 UR8, c[0x4][0x160] ;  /* 0x01002c00ff0877ac */ /* 0x000e620008000a00 */
[----:B------:R-:W4:Y:S01]  /*188c0*/  LDC.64 R2, c[0x4][R2] ;  /* 0x0100000002027b82 */ /* 0x000f220000000a00 */
[----:B------:R-:W-:Y:S01]  /*188d0*/  IMAD.MOV.U32 R13, RZ, RZ, RZ ;  /* 0x000000ffff0d7224 */ /* 0x000fe200078e00ff */
[----:B------:R-:W5:Y:S01]  /*188e0*/  LDCU.64 UR4, c[0x4][0x10] ;  /* 0x01000200ff0477ac */ /* 0x000f620008000a00 */
[----:B0-----:R-:W-:Y:S02]  /*188f0*/  IMAD.U32 R4, RZ, RZ, UR6 ;  /* 0x00000006ff047e24 */ /* 0x001fe4000f8e00ff */
[----:B------:R-:W-:-:S02]  /*18900*/  IMAD.U32 R5, RZ, RZ, UR7 ;  /* 0x00000007ff057e24 */ /* 0x000fc4000f8e00ff */
[----:B-1----:R-:W-:Y:S02]  /*18910*/  IMAD.U32 R6, RZ, RZ, UR8 ;  /* 0x00000008ff067e24 */ /* 0x002fe4000f8e00ff */
[----:B------:R-:W-:Y:S02]  /*18920*/  IMAD.U32 R7, RZ, RZ, UR9 ;  /* 0x00000009ff077e24 */ /* 0x000fe4000f8e00ff */
[----:B-----5:R-:W-:Y:S02]  /*18930*/  IMAD.U32 R10, RZ, RZ, UR4 ;  /* 0x00000004ff0a7e24 */ /* 0x020fe4000f8e00ff */
[----:B------:R-:W-:-:S07]  /*18940*/  IMAD.U32 R11, RZ, RZ, UR5 ;  /* 0x00000005ff0b7e24 */ /* 0x000fce000f8e00ff */
[----:B------:R-:W-:-:S07]  /*18950*/  LEPC R20, `(.L_x_5102) ;  /* 0x000000001014794e */ /* 0x000fce0000000000 */
[----:B--234-:R-:W-:Y:S05]  /*18960*/  CALL.ABS.NOINC R2 ;  /* 0x0000000002007343 */ /* 0x01cfea0003c00000 */
.L_x_5102:
[----:B------:R-:W-:Y:S05]  /*18970*/  BRA `(.L_x_5067) ;  /* 0x0000000000747947 */ /* 0x000fea0003800000 */
.L_x_5101:
        /* <DEDUP_REMOVED lines=24> */
.L_x_5100:
[----:B------:R-:W0:Y:S02]  /*18b00*/  F2I.U64.F64.TRUNC R4, R4 ;  /* 0x0000000400047311 */ /* 0x000e24000030d800 */
[----:B0-----:R0:W-:Y:S01]  /*18b10*/  STG.E.64 desc[UR36][R2.64], R4 ;  /* 0x0000000402007986 */ /* 0x0011e2000c101b24 */
[----:B------:R-:W-:Y:S05]  /*18b20*/  BRA `(.L_x_5067) ;  /* 0x0000000000087947 */ /* 0x000fea0003800000 */
.L_x_5099:
[----:B------:R-:W0:Y:S02]  /*18b30*/  F2I.U32.F64.TRUNC R5, R4 ;  /* 0x0000000400057311 */ /* 0x000e24000030d000 */
[----:B0-----:R0:W-:Y:S02]  /*18b40*/  STG.E desc[UR36][R2.64], R5 ;  /* 0x0000000502007986 */ /* 0x0011e4000c101924 */
.L_x_5067:
[----:B------:R-:W-:Y:S05]  /*18b50*/  BSYNC.RECONVERGENT B6 ;  /* 0x0000000000067941 */ /* 0x000fea0003800200 */
.L_x_5066:
[----:B------:R-:W-:Y:S01]  /*18b60*/  ISETP.GE.AND P0, PT, R22, R23, PT ;  /* 0x000000171600720c */ /* 0x000fe20003f06270 */
[----:B------:R-:W-:-:S12]  /*18b70*/  BSSY.RECONVERGENT B6, `(.L_x_5103) ;  /* 0x00002a8000067945 */ /* 0x000fd80003800200 */
[----:B------:R-:W-:Y:S05]  /*18b80*/  @P0 BRA `(.L_x_5104) ;  /* 0x0000002800980947 */ /* 0x000fea0003800000 */
[----:B------:R-:W5:Y:S01]  /*18b90*/  LDCU UR4, c[0x0][0x3a8] ;  /* 0x00007500ff0477ac */ /* 0x000f620008000800 */
[----:B01--4-:R-:W0:Y:S01]  /*18ba0*/  LDC.64 R2, c[0x0][0x388] ;  /* 0x0000e200ff027b82 */ /* 0x013e220000000a00 */
        /* <DEDUP_REMOVED lines=19> */
.L_x_5108:
[----:B------:R-:W0:Y:S02]  /*18ce0*/  F2I.S64.F64.TRUNC R32, R32 ;  /* 0x0000002000207311 */ /* 0x000e24000030d900 */
[----:B0-----:R-:W-:-:S05]  /*18cf0*/  IMAD.MOV.U32 R5, RZ, RZ, R32 ;  /* 0x000000ffff057224 */ /* 0x001fca00078e0020 */
[----:B------:R0:W-:Y:S01]  /*18d00*/  STG.E.U8 desc[UR36][R2.64], R5 ;  /* 0x0000000502007986 */ /* 0x0001e2000c101124 */
[----:B------:R-:W-:Y:S05]  /*18d10*/  BRA `(.L_x_5110) ;  /* 0x0000001000e07947 */ /* 0x000fea0003800000 */
.L_x_5107:
        /* <DEDUP_REMOVED lines=9> */
.L_x_5112:
[----:B------:R-:W0:Y:S02]  /*18db0*/  F2I.F64.TRUNC R33, R32 ;  /* 0x0000002000217311 */ /* 0x000e24000030d100 */
[----:B0-----:R0:W-:Y:S01]  /*18dc0*/  STG.E desc[UR36][R2.64], R33 ;  /* 0x0000002102007986 */ /* 0x0011e2000c101924 */
[----:B------:R-:W-:Y:S05]  /*18dd0*/  BRA `(.L_x_5110) ;  /* 0x0000001000b07947 */ /* 0x000fea0003800000 */
.L_x_5111:
[----:B------:R-:W0:Y:S02]  /*18de0*/  F2I.F64.TRUNC R33, R32 ;  /* 0x0000002000217311 */ /* 0x000e24000030d100 */
[----:B0-----:R0:W-:Y:S01]  /*18df0*/  STG.E.U16 desc[UR36][R2.64], R33 ;  /* 0x0000002102007986 */ /* 0x0011e2000c101524 */
[----:B------:R-:W-:Y:S05]  /*18e00*/  BRA `(.L_x_5110) ;  /* 0x0000001000a47947 */ /* 0x000fea0003800000 */
.L_x_5106:
        /* <DEDUP_REMOVED lines=17> */
.L_x_5114:
        /* <DEDUP_REMOVED lines=12> */
.L_x_5113:
        /* <DEDUP_REMOVED lines=28> */
.L_x_5116:
        /* <DEDUP_REMOVED lines=23> */
.L_x_5115:
[----:B------:R0:W-:Y:S01]  /*19310*/  STG.E.64 desc[UR36][R2.64], R32 ;  /* 0x0000002002007986 */ /* 0x0001e2000c101b24 */
[----:B------:R-:W-:Y:S05]  /*19320*/  BRA `(.L_x_5110) ;  /* 0x0000000c005c7947 */ /* 0x000fea0003800000 */
.L_x_5105:
        /* <DEDUP_REMOVED lines=13> */
.L_x_5120:
        /* <DEDUP_REMOVED lines=26> */
.L_x_5123:
[----:B------:R-:W-:-:S04]  /*195a0*/  SHF.R.U32.HI R5, RZ, 0x18, R5 ;  /* 0x00000018ff057819 */ /* 0x000fc80000011605 */
[----:B------:R-:W-:-:S07]  /*195b0*/  LOP3.LUT R0, R0, 0x80, R5, 0xf8, !PT ;  /* 0x0000008000007812 */ /* 0x000fce00078ef805 */
.L_x_5122:
[----:B------:R-:W-:Y:S05]  /*195c0*/  BSYNC.RECONVERGENT B0 ;  /* 0x0000000000007941 */ /* 0x000fea0003800200 */
.L_x_5121:
[----:B------:R0:W-:Y:S01]  /*195d0*/  STG.E.U8 desc[UR36][R2.64], R0 ;  /* 0x0000000002007986 */ /* 0x0001e2000c101124 */
[----:B------:R-:W-:Y:S05]  /*195e0*/  BRA `(.L_x_5110) ;  /* 0x0000000800ac7947 */ /* 0x000fea0003800000 */
.L_x_5119:
        /* <DEDUP_REMOVED lines=26> */
.L_x_5126:
[----:B------:R-:W-:-:S04]  /*19790*/  SHF.R.U32.HI R5, RZ, 0x18, R5 ;  /* 0x00000018ff057819 */ /* 0x000fc80000011605 */
[----:B------:R-:W-:-:S07]  /*197a0*/  LOP3.LUT R0, R0, 0x80, R5, 0xf8, !PT ;  /* 0x0000008000007812 */ /* 0x000fce00078ef805 */
.L_x_5125:
[----:B------:R-:W-:Y:S05]  /*197b0*/  BSYNC.RECONVERGENT B0 ;  /* 0x0000000000007941 */ /* 0x000fea0003800200 */
.L_x_5124:
[----:B------:R0:W-:Y:S01]  /*197c0*/  STG.E.U8 desc[UR36][R2.64], R0 ;  /* 0x0000000002007986 */ /* 0x0001e2000c101124 */
[----:B------:R-:W-:Y:S05]  /*197d0*/  BRA `(.L_x_5110) ;  /* 0x0000000800307947 */ /* 0x000fea0003800000 */
.L_x_5118:
        /* <DEDUP_REMOVED lines=30> */
.L_x_5128:
[----:B------:R-:W0:Y:S02]  /*199c0*/  F2I.U64.F64.TRUNC R32, R32 ;  /* 0x0000002000207311 */ /* 0x000e24000030d800 */
[----:B0-----:R0:W-:Y:S01]  /*199d0*/  STG.E.64 desc[UR36][R2.64], R32 ;  /* 0x0000002002007986 */ /* 0x0011e2000c101b24 */
[----:B------:R-:W-:Y:S05]  /*199e0*/  BRA `(.L_x_5110) ;  /* 0x0000000400ac7947 */ /* 0x000fea0003800000 */
.L_x_5127:
[----:B------:R-:W0:Y:S02]  /*199f0*/  F2I.U32.F64.TRUNC R33, R32 ;  /* 0x0000002000217311 */ /* 0x000e24000030d000 */
[----:B0-----:R0:W-:Y:S01]  /*19a00*/  STG.E desc[UR36][R2.64], R33 ;  /* 0x0000002102007986 */ /* 0x0011e2000c101924 */
[----:B------:R-:W-:Y:S05]  /*19a10*/  BRA `(.L_x_5110) ;  /* 0x0000000400a07947 */ /* 0x000fea0003800000 */
.L_x_5117:
        /* <DEDUP_REMOVED lines=15> */
.L_x_5130:
[----:B------:R1:W-:Y:S01]  /*19b10*/  STG.E.128 desc[UR36][R2.64], R32 ;  /* 0x0000002002007986 */ /* 0x0003e2000c101d24 */
[----:B------:R-:W-:Y:S05]  /*19b20*/  BRA `(.L_x_5110) ;  /* 0x00000004005c7947 */ /* 0x000fea0003800000 */
.L_x_5129:
[----:B------:R-:W-:-:S13]  /*19b30*/  ISETP.NE.AND P0, PT, R0, 0xf, PT ;  /* 0x0000000f0000780c */ /* 0x000fda0003f05270 */
[----:B------:R-:W-:Y:S05]  /*19b40*/  @!P0 BRA `(.L_x_5131) ;  /* 0x0000000400288947 */ /* 0x000fea0003800000 */
[----:B------:R-:W-:-:S13]  /*19b50*/  ISETP.NE.AND P0, PT, R0, 0x17, PT ;  /* 0x000000170000780c */ /* 0x000fda0003f05270 */
[----:B------:R-:W-:Y:S05]  /*19b60*/  @!P0 BRA `(.L_x_5132) ;  /* 0x0000000000b08947 */ /* 0x000fea0003800000 */
[----:B------:R-:W-:-:S13]  /*19b70*/  ISETP.NE.AND P0, PT, R0, 0x18, PT ;  /* 0x000000180000780c */ /* 0x000fda0003f05270 */
[----:B------:R-:W-:Y:S05]  /*19b80*/  @!P0 BRA `(.L_x_5133) ;  /* 0x0000000000448947 */ /* 0x000fea0003800000 */
.L_x_5109:
[----:B------:R-:W-:Y:S01]  /*19b90*/  MOV R0, 0x0 ;  /* 0x0000000000007802 */ /* 0x000fe20000000f00 */
[----:B------:R-:W0:Y:S01]  /*19ba0*/  LDCU.64 UR4, c[0x4][0x158] ;  /* 0x01002b00ff0477ac */ /* 0x000e220008000a00 */
[----:B------:R-:W-:Y:S02]  /*19bb0*/  IMAD.MOV.U32 R8, RZ, RZ, 0x65 ;  /* 0x00000065ff087424 */ /* 0x000fe400078e00ff */
[----:B------:R1:W4:Y:S01]  /*19bc0*/  LDC.64 R2, c[0x4][R0] ;  /* 0x0100000000027b82 */ /* 0x0003220000000a00 */
[----:B------:R-:W5:Y:S01]  /*19bd0*/  LDCU.64 UR6, c[0x4][0x160] ;  /* 0x01002c00ff0677ac */ /* 0x000f620008000a00 */
[----:B------:R-:W-:Y:S02]  /*19be0*/  IMAD.MOV.U32 R12, RZ, RZ, 0x1 ;  /* 0x00000001ff0c7424 */ /* 0x000fe400078e00ff */
[----:B------:R-:W-:Y:S01]  /*19bf0*/  IMAD.MOV.U32 R13, RZ, RZ, RZ ;  /* 0x000000ffff0d7224 */ /* 0x000fe200078e00ff */
[----:B------:R-:W2:Y:S01]  /*19c00*/  LDCU.64 UR8, c[0x4][0x10] ;  /* 0x01000200ff0877ac */ /* 0x000ea20008000a00 */
[----:B0-----:R-:W-:-:S02]  /*19c10*/  IMAD.U32 R4, RZ, RZ, UR4 ;  /* 0x00000004ff047e24 */ /* 0x001fc4000f8e00ff */
[----:B------:R-:W-:Y:S02]  /*19c20*/  IMAD.U32 R5, RZ, RZ, UR5 ;  /* 0x00000005ff057e24 */ /* 0x000fe4000f8e00ff */
[----:B-----5:R-:W-:Y:S02]  /*19c30*/  IMAD.U32 R6, RZ, RZ, UR6 ;  /* 0x00000006ff067e24 */ /* 0x020fe4000f8e00ff */
[----:B------:R-:W-:Y:S02]  /*19c40*/  IMAD.U32 R7, RZ, RZ, UR7 ;  /* 0x00000007ff077e24 */ /* 0x000fe4000f8e00ff */
[----:B--2---:R-:W-:Y:S02]  /*19c50*/  IMAD.U32 R10, RZ, RZ, UR8 ;  /* 0x00000008ff0a7e24 */ /* 0x004fe4000f8e00ff */
[----:B-1----:R-:W-:-:S07]  /*19c60*/  IMAD.U32 R11, RZ, RZ, UR9 ;  /* 0x00000009ff0b7e24 */ /* 0x002fce000f8e00ff */
[----:B------:R-:W-:-:S07]  /*19c70*/  LEPC R20, `(.L_x_5134) ;  /* 0x000000001014794e */ /* 0x000fce0000000000 */
[----:B---34-:R-:W-:Y:S05]  /*19c80*/  CALL.ABS.NOINC R2 ;  /* 0x0000000002007343 */ /* 0x018fea0003c00000 */
.L_x_5134:
[----:B------:R-:W-:Y:S05]  /*19c90*/  BRA `(.L_x_5110) ;  /* 0x0000000400007947 */ /* 0x000fea0003800000 */
.L_x_5133:
        /* <DEDUP_REMOVED lines=21> */
.L_x_5136:
[----:B------:R-:W-:Y:S05]  /*19df0*/  BSYNC.RECONVERGENT B0 ;  /* 0x0000000000007941 */ /* 0x000fea0003800200 */
.L_x_5135:
[----:B------:R-:W-:-:S05]  /*19e00*/  LOP3.LUT R5, R0, 0x80, R5, 0xf8, !PT ;  /* 0x0000008000057812 */ /* 0x000fca00078ef805 */
[----:B------:R0:W-:Y:S01]  /*19e10*/  STG.E.U8 desc[UR36][R2.64], R5 ;  /* 0x0000000502007986 */ /* 0x0001e2000c101124 */
[----:B------:R-:W-:Y:S05]  /*19e20*/  BRA `(.L_x_5110) ;  /* 0x00000000009c7947 */ /* 0x000fea0003800000 */
.L_x_5132:
        /* <DEDUP_REMOVED lines=20> */
.L_x_5138:
[----:B------:R-:W-:Y:S01]  /*19f70*/  IMAD.MOV.U32 R0, RZ, RZ, 0x7f ;  /* 0x0000007fff007424 */ /* 0x000fe200078e00ff */
[----:B------:R-:W-:-:S04]  /*19f80*/  ISETP.GT.U32.AND P0, PT, R4, 0x7f800000, PT ;  /* 0x7f8000000400780c */ /* 0x000fc80003f04070 */
[----:B------:R-:W-:-:S09]  /*19f90*/  SEL R0, R0, 0x7c, P0 ;  /* 0x0000007c00007807 */ /* 0x000fd20000000000 */
.L_x_5139:
[----:B------:R-:W-:Y:S05]  /*19fa0*/  BSYNC.RECONVERGENT B0 ;  /* 0x0000000000007941 */ /* 0x000fea0003800200 */
.L_x_5137:
[----:B------:R-:W-:-:S04]  /*19fb0*/  SHF.R.U32.HI R5, RZ, 0x18, R5 ;  /* 0x00000018ff057819 */ /* 0x000fc80000011605 */
[----:B------:R-:W-:-:S05]  /*19fc0*/  LOP3.LUT R5, R0, 0x80, R5, 0xf8, !PT ;  /* 0x0000008000057812 */ /* 0x000fca00078ef805 */
[----:B------:R4:W-:Y:S01]  /*19fd0*/  STG.E.U8 desc[UR36][R2.64], R5 ;  /* 0x0000000502007986 */ /* 0x0009e2000c101124 */
[----:B------:R-:W-:Y:S05]  /*19fe0*/  BRA `(.L_x_5110) ;  /* 0x00000000002c7947 */ /* 0x000fea0003800000 */
.L_x_5131:
        /* <DEDUP_REMOVED lines=11> */
.L_x_5110:
[----:B------:R-:W-:-:S05]  /*1a0a0*/  VIADD R22, R22, 0x80 ;  /* 0x0000008016167836 */ /* 0x000fca0000000000 */
[----:B------:R-:W-:-:S13]  /*1a0b0*/  ISETP.GE.AND P0, PT, R22, R23, PT ;  /* 0x000000171600720c */ /* 0x000fda0003f06270 */
        /* <DEDUP_REMOVED lines=22> */
.L_x_5143:
[----:B------:R-:W0:Y:S02]  /*1a220*/  F2I.S64.F64.TRUNC R28, R28 ;  /* 0x0000001c001c7311 */ /* 0x000e24000030d900 */
[----:B0-----:R-:W-:-:S05]  /*1a230*/  IMAD.MOV.U32 R5, RZ, RZ, R28 ;  /* 0x000000ffff057224 */ /* 0x001fca00078e001c */
[----:B------:R0:W-:Y:S01]  /*1a240*/  STG.E.U8 desc[UR36][R2.64], R5 ;  /* 0x0000000502007986 */ /* 0x0001e2000c101124 */
[----:B------:R-:W-:Y:S05]  /*1a250*/  BRA `(.L_x_5145) ;  /* 0x0000001000e07947 */ /* 0x000fea0003800000 */
.L_x_5142:
        /* <DEDUP_REMOVED lines=9> */
.L_x_5147:
[----:B------:R-:W0:Y:S02]  /*1a2f0*/  F2I.F64.TRUNC R29, R28 ;  /* 0x0000001c001d7311 */ /* 0x000e24000030d100 */
[----:B0-----:R4:W-:Y:S01]  /*1a300*/  STG.E desc[UR36][R2.64], R29 ;  /* 0x0000001d02007986 */ /* 0x0019e2000c101924 */
[----:B------:R-:W-:Y:S05]  /*1a310*/  BRA `(.L_x_5145) ;  /* 0x0000001000b07947 */ /* 0x000fea0003800000 */
.L_x_5146:
[----:B------:R-:W0:Y:S02]  /*1a320*/  F2I.F64.TRUNC R29, R28 ;  /* 0x0000001c001d7311 */ /* 0x000e24000030d100 */
[----:B0-----:R0:W-:Y:S01]  /*1a330*/  STG.E.U16 desc[UR36][R2.64], R29 ;  /* 0x0000001d02007986 */ /* 0x0011e2000c101524 */
[----:B------:R-:W-:Y:S05]  /*1a340*/  BRA `(.L_x_5145) ;  /* 0x0000001000a47947 */ /* 0x000fea0003800000 */
.L_x_5141:
        /* <DEDUP_REMOVED lines=17> */
.L_x_5149:
        /* <DEDUP_REMOVED lines=12> */
.L_x_5148:
        /* <DEDUP_REMOVED lines=19> */
[----:B--2---:R-:W0:-:S15]  /*1a650*/  F2F.F32.F64 R5, R30 ;  /* 0x0000001e00057310 */ /* 0x004e1e0000301000 */
        /* <DEDUP_REMOVED lines=8> */
.L_x_5151:
        /* <DEDUP_REMOVED lines=23> */
.L_x_5150:
[----:B------:R0:W-:Y:S01]  /*1a850*/  STG.E.64 desc[UR36][R2.64], R28 ;  /* 0x0000001c02007986 */ /* 0x0001e2000c101b24 */
[----:B------:R-:W-:Y:S05]  /*1a860*/  BRA `(.L_x_5145) ;  /* 0x0000000c005c7947 */ /* 0x000fea0003800000 */
.L_x_5140:
        /* <DEDUP_REMOVED lines=13> */
.L_x_5155:
        /* <DEDUP_REMOVED lines=26> */
.L_x_5158:
[----:B------:R-:W-:-:S04]  /*1aae0*/  SHF.R.U32.HI R5, RZ, 0x18, R5 ;  /* 0x00000018ff057819 */ /* 0x000fc80000011605 */
[----:B------:R-:W-:-:S07]  /*1aaf0*/  LOP3.LUT R0, R0, 0x80, R5, 0xf8, !PT ;  /* 0x0000008000007812 */ /* 0x000fce00078ef805 */
.L_x_5157:
[----:B------:R-:W-:Y:S05]  /*1ab00*/  BSYNC.RECONVERGENT B0 ;  /* 0x0000000000007941 */ /* 0x000fea0003800200 */
.L_x_5156:
[----:B------:R0:W-:Y:S01]  /*1ab10*/  STG.E.U8 desc[UR36][R2.64], R0 ;  /* 0x0000000002007986 */ /* 0x0001e2000c101124 */
[----:B------:R-:W-:Y:S05]  /*1ab20*/  BRA `(.L_x_5145) ;  /* 0x0000000800ac7947 */ /* 0x000fea0003800000 */
.L_x_5154:
        /* <DEDUP_REMOVED lines=26> */
.L_x_5161:
[----:B------:R-:W-:-:S04]  /*1acd0*/  SHF.R.U32.HI R5, RZ, 0x18, R5 ;  /* 0x00000018ff057819 */ /* 0x000fc80000011605 */
[----:B------:R-:W-:-:S07]  /*1ace0*/  LOP3.LUT R0, R0, 0x80, R5, 0xf8, !PT ;  /* 0x0000008000007812 */ /* 0x000fce00078ef805 */
.L_x_5160:
[----:B------:R-:W-:Y:S05]  /*1acf0*/  BSYNC.RECONVERGENT B0 ;  /* 0x0000000000007941 */ /* 0x000fea0003800200 */
.L_x_5159:
[----:B------:R0:W-:Y:S01]  /*1ad00*/  STG.E.U8 desc[UR36][R2.64], R0 ;  /* 0x0000000002007986 */ /* 0x0001e2000c101124 */
[----:B------:R-:W-:Y:S05]  /*1ad10*/  BRA `(.L_x_5145) ;  /* 0x0000000800307947 */ /* 0x000fea0003800000 */
.L_x_5153:
        /* <DEDUP_REMOVED lines=30> */
.L_x_5163:
[----:B------:R-:W0:Y:S02]  /*1af00*/  F2I.U64.F64.TRUNC R28, R28 ;  /* 0x0000001c001c7311 */ /* 0x000e24000030d800 */
[----:B0-----:R0:W-:Y:S01]  /*1af10*/  STG.E.64 desc[UR36][R2.64], R28 ;  /* 0x0000001c02007986 */ /* 0x0011e2000c101b24 */
[----:B------:R-:W-:Y:S05]  /*1af20*/  BRA `(.L_x_5145) ;  /* 0x0000000400ac7947 */ /* 0x000fea0003800000 */
.L_x_5162:
[----:B------:R-:W0:Y:S02]  /*1af30*/  F2I.U32.F64.TRUNC R29, R28 ;  /* 0x0000001c001d7311 */ /* 0x000e24000030d000 */
[----:B0-----:R0:W-:Y:S01]  /*1af40*/  STG.E desc[UR36][R2.64], R29 ;  /* 0x0000001d02007986 */ /* 0x0011e2000c101924 */
[----:B------:R-:W-:Y:S05]  /*1af50*/  BRA `(.L_x_5145) ;  /* 0x0000000400a07947 */ /* 0x000fea0003800000 */
.L_x_5152:
[----:B------:R-:W-:-:S13]  /*1af60*/  ISETP.GT.AND P0, PT, R0, 0xe, PT ;  /* 0x0000000e0000780c */ /* 0x000fda0003f04270 */
[----:B------:R-:W-:Y:S05]  /*1af70*/  @P0 BRA `(.L_x_5164) ;  /* 0x00000000003c0947 */ /* 0x000fea0003800000 */
[----:B------:R-:W-:-:S13]  /*1af80*/  ISETP.NE.AND P0, PT, R0, 0xa, PT ;  /* 0x0000000a0000780c */ /* 0x000fda0003f05270 */
[----:B------:R-:W-:Y:S05]  /*1af90*/  @!P0 BRA `(.L_x_5165) ;  /* 0x00000000002c8947 */ /* 0x000fea0003800000 */
[----:B------:R-:W-:-:S13]  /*1afa0*/  ISETP.NE.AND P0, PT, R0, 0xb, PT ;  /* 0x0000000b0000780c */ /* 0x000fda0003f05270 */
[----:B------:R-:W-:Y:S05]  /*1afb0*/  @P0 BRA `(.L_x_5144) ;  /* 0x0000000000440947 */ /* 0x000fea0003800000 */
[----:B--2---:R-:W0:-:S15]  /*1afc0*/  DSETP.NEU.AND P0, PT, R30, RZ, PT ;  /* 0x000000ff1e00722a */ /* 0x004e1e0003f0d000 */
        /* <DEDUP_REMOVED lines=8> */
.L_x_5165:
[----:B--2---:R0:W-:Y:S01]  /*1b050*/  STG.E.128 desc[UR36][R2.64], R28 ;  /* 0x0000001c02007986 */ /* 0x0041e2000c101d24 */
[----:B------:R-:W-:Y:S05]  /*1b060*/  BRA `(.L_x_5145) ;  /* 0x00000004005c7947 */ /* 0x000fea0003800000 */
.L_x_5164:
[----:B------:R-:W-:-:S13]  /*1b070*/  ISETP.NE.AND P0, PT, R0, 0xf, PT ;  /* 0x0000000f0000780c */ /* 0x000fda0003f05270 */
[----:B------:R-:W-:Y:S05]  /*1b080*/  @!P0 BRA `(.L_x_5166) ;  /* 0x0000000400288947 */ /* 0x000fea0003800000 */
[----:B------:R-:W-:-:S13]  /*1b090*/  ISETP.NE.AND P0, PT, R0, 0x17, PT ;  /* 0x000000170000780c */ /* 0x000fda0003f05270 */
[----:B------:R-:W-:Y:S05]  /*1b0a0*/  @!P0 BRA `(.L_x_5167) ;  /* 0x0000000000b08947 */ /* 0x000fea0003800000 */
[----:B------:R-:W-:-:S13]  /*1b0b0*/  ISETP.NE.AND P0, PT, R0, 0x18, PT ;  /* 0x000000180000780c */ /* 0x000fda0003f05270 */
[----:B------:R-:W-:Y:S05]  /*1b0c0*/  @!P0 BRA `(.L_x_5168) ;  /* 0x0000000000448947 */ /* 0x000fea0003800000 */
.L_x_5144:
        /* <DEDUP_REMOVED lines=16> */
.L_x_5169:
[----:B------:R-:W-:Y:S05]  /*1b1d0*/  BRA `(.L_x_5145) ;  /* 0x0000000400007947 */ /* 0x000fea0003800000 */
.L_x_5168:
        /* <DEDUP_REMOVED lines=21> */
.L_x_5171:
[----:B------:R-:W-:Y:S05]  /*1b330*/  BSYNC.RECONVERGENT B0 ;  /* 0x0000000000007941 */ /* 0x000fea0003800200 */
.L_x_5170:
[----:B------:R-:W-:-:S05]  /*1b340*/  LOP3.LUT R5, R0, 0x80, R5, 0xf8, !PT ;  /* 0x0000008000057812 */ /* 0x000fca00078ef805 */
[----:B------:R0:W-:Y:S01]  /*1b350*/  STG.E.U8 desc[UR36][R2.64], R5 ;  /* 0x0000000502007986 */ /* 0x0001e2000c101124 */
[----:B------:R-:W-:Y:S05]  /*1b360*/  BRA `(.L_x_5145) ;  /* 0x00000000009c7947 */ /* 0x000fea0003800000 */
.L_x_5167:
        /* <DEDUP_REMOVED lines=20> */
.L_x_5173:
[----:B------:R-:W-:Y:S01]  /*1b4b0*/  IMAD.MOV.U32 R0, RZ, RZ, 0x7f ;  /* 0x0000007fff007424 */ /* 0x000fe200078e00ff */
[----:B------:R-:W-:-:S04]  /*1b4c0*/  ISETP.GT.U32.AND P0, PT, R4, 0x7f800000, PT ;  /* 0x7f8000000400780c */ /* 0x000fc80003f04070 */
[----:B------:R-:W-:-:S09]  /*1b4d0*/  SEL R0, R0, 0x7c, P0 ;  /* 0x0000007c00007807 */ /* 0x000fd20000000000 */
.L_x_5174:
[----:B------:R-:W-:Y:S05]  /*1b4e0*/  BSYNC.RECONVERGENT B0 ;  /* 0x0000000000007941 */ /* 0x000fea0003800200 */
.L_x_5172:
[----:B------:R-:W-:-:S04]  /*1b4f0*/  SHF.R.U32.HI R5, RZ, 0x18, R5 ;  /* 0x00000018ff057819 */ /* 0x000fc80000011605 */
[----:B------:R-:W-:-:S05]  /*1b500*/  LOP3.LUT R5, R0, 0x80, R5, 0xf8, !PT ;  /* 0x0000008000057812 */ /* 0x000fca00078ef805 */
[----:B------:R0:W-:Y:S01]  /*1b510*/  STG.E.U8 desc[UR36][R2.64], R5 ;  /* 0x0000000502007986 */ /* 0x0001e2000c101124 */
[----:B------:R-:W-:Y:S05]  /*1b520*/  BRA `(.L_x_5145) ;  /* 0x00000000002c7947 */ /* 0x000fea0003800000 */
.L_x_5166:
        /* <DEDUP_REMOVED lines=11> */
.L_x_5145:
[----:B------:R-:W-:-:S07]  /*1b5e0*/  VIADD R22, R22, 0x80 ;  /* 0x0000008016167836 */ /* 0x000fce0000000000 */
.L_x_5104:
[----:B------:R-:W-:Y:S05]  /*1b5f0*/  BSYNC.RECONVERGENT B6 ;  /* 0x0000000000067941 */ /* 0x000fea0003800200 */
.L_x_5103:
[----:B------:R-:W-:-:S13]  /*1b600*/  ISETP.GE.AND P0, PT, R22, R23, PT ;  /* 0x000000171600720c */ /* 0x000fda0003f06270 */
[----:B------:R-:W-:Y:S05]  /*1b610*/  @P0 EXIT ;  /* 0x000000000000094d */ /* 0x000fea0003800000 */
[----:B01--4-:R-:W0:Y:S01]  /*1b620*/  LDC.64 R2, c[0x0][0x388] ;  /* 0x0000e200ff027b82 */ /* 0x013e220000000a00 */
        /* <DEDUP_REMOVED lines=19> */
.L_x_5178:
[----:B------:R-:W0:Y:S02]  /*1b760*/  F2I.S64.F64.TRUNC R16, R16 ;  /* 0x0000001000107311 */ /* 0x000e24000030d900 */
[----:B0-----:R-:W-:-:S05]  /*1b770*/  IMAD.MOV.U32 R5, RZ, RZ, R16 ;  /* 0x000000ffff057224 */ /* 0x001fca00078e0010 */
[----:B------:R-:W-:Y:S01]  /*1b780*/  STG.E.U8 desc[UR36][R2.64], R5 ;  /* 0x0000000502007986 */ /* 0x000fe2000c101124 */
[----:B------:R-:W-:Y:S05]  /*1b790*/  EXIT ;  /* 0x000000000000794d */ /* 0x000fea0003800000 */
.L_x_5177:
        /* <DEDUP_REMOVED lines=9> */
.L_x_5181:
[----:B------:R-:W0:Y:S02]  /*1b830*/  F2I.F64.TRUNC R17, R16 ;  /* 0x0000001000117311 */ /* 0x000e24000030d100 */
[----:B0-----:R-:W-:Y:S01]  /*1b840*/  STG.E desc[UR36][R2.64], R17 ;  /* 0x0000001102007986 */ /* 0x001fe2000c101924 */
[----:B------:R-:W-:Y:S05]  /*1b850*/  EXIT ;  /* 0x000000000000794d */ /* 0x000fea0003800000 */
.L_x_5180:
[----:B------:R-:W0:Y:S02]  /*1b860*/  F2I.F64.TRUNC R17, R16 ;  /* 0x0000001000117311 */ /* 0x000e24000030d100 */
[----:B0-----:R-:W-:Y:S01]  /*1b870*/  STG.E.U16 desc[UR36][R2.64], R17 ;  /* 0x0000001102007986 */ /* 0x001fe2000c101524 */
[----:B------:R-:W-:Y:S05]  /*1b880*/  EXIT ;  /* 0x000000000000794d */ /* 0x000fea0003800000 */
.L_x_5176:
        /* <DEDUP_REMOVED lines=17> */
.L_x_5183:
        /* <DEDUP_REMOVED lines=12> */
.L_x_5182:
        /* <DEDUP_REMOVED lines=19> */
[----:B---3--:R-:W0:-:S15]  /*1bb90*/  F2F.F32.F64 R5, R18 ;  /* 0x0000001200057310 */ /* 0x008e1e0000301000 */
        /* <DEDUP_REMOVED lines=8> */
.L_x_5185:
        /* <DEDUP_REMOVED lines=23> */
.L_x_5184:
[----:B------:R-:W-:Y:S01]  /*1bd90*/  STG.E.64 desc[UR36][R2.64], R16 ;  /* 0x0000001002007986 */ /* 0x000fe2000c101b24 */
[----:B------:R-:W-:Y:S05]  /*1bda0*/  EXIT ;  /* 0x000000000000794d */ /* 0x000fea0003800000 */
.L_x_5175:
        /* <DEDUP_REMOVED lines=13> */
.L_x_5189:
        /* <DEDUP_REMOVED lines=26> */
.L_x_5192:
[----:B------:R-:W-:-:S04]  /*1c020*/  SHF.R.U32.HI R5, RZ, 0x18, R5 ;  /* 0x00000018ff057819 */ /* 0x000fc80000011605 */
[----:B------:R-:W-:-:S07]  /*1c030*/  LOP3.LUT R0, R0, 0x80, R5, 0xf8, !PT ;  /* 0x0000008000007812 */ /* 0x000fce00078ef805 */
.L_x_5191:
[----:B------:R-:W-:Y:S05]  /*1c040*/  BSYNC.RECONVERGENT B0 ;  /* 0x0000000000007941 */ /* 0x000fea0003800200 */
.L_x_5190:
[----:B------:R-:W-:Y:S01]  /*1c050*/  STG.E.U8 desc[UR36][R2.64], R0 ;  /* 0x0000000002007986 */ /* 0x000fe2000c101124 */
[----:B------:R-:W-:Y:S05]  /*1c060*/  EXIT ;  /* 0x000000000000794d */ /* 0x000fea0003800000 */
.L_x_5188:
        /* <DEDUP_REMOVED lines=26> */
.L_x_5195:
[----:B------:R-:W-:-:S04]  /*1c210*/  SHF.R.U32.HI R5, RZ, 0x18, R5 ;  /* 0x00000018ff057819 */ /* 0x000fc80000011605 */
[----:B------:R-:W-:-:S07]  /*1c220*/  LOP3.LUT R0, R0, 0x80, R5, 0xf8, !PT ;  /* 0x0000008000007812 */ /* 0x000fce00078ef805 */
.L_x_5194:
[----:B------:R-:W-:Y:S05]  /*1c230*/  BSYNC.RECONVERGENT B0 ;  /* 0x0000000000007941 */ /* 0x000fea0003800200 */
.L_x_5193:
[----:B------:R-:W-:Y:S01]  /*1c240*/  STG.E.U8 desc[UR36][R2.64], R0 ;  /* 0x0000000002007986 */ /* 0x000fe2000c101124 */
[----:B------:R-:W-:Y:S05]  /*1c250*/  EXIT ;  /* 0x000000000000794d */ /* 0x000fea0003800000 */
.L_x_5187:
        /* <DEDUP_REMOVED lines=30> */
.L_x_5197:
[----:B------:R-:W0:Y:S02]  /*1c440*/  F2I.U64.F64.TRUNC R16, R16 ;  /* 0x0000001000107311 */ /* 0x000e24000030d800 */
[----:B0-----:R-:W-:Y:S01]  /*1c450*/  STG.E.64 desc[UR36][R2.64], R16 ;  /* 0x0000001002007986 */ /* 0x001fe2000c101b24 */
[----:B------:R-:W-:Y:S05]  /*1c460*/  EXIT ;  /* 0x000000000000794d */ /* 0x000fea0003800000 */
.L_x_5196:
[----:B------:R-:W0:Y:S02]  /*1c470*/  F2I.U32.F64.TRUNC R17, R16 ;  /* 0x0000001000117311 */ /* 0x000e24000030d000 */
[----:B0-----:R-:W-:Y:S01]  /*1c480*/  STG.E desc[UR36][R2.64], R17 ;  /* 0x0000001102007986 */ /* 0x001fe2000c101924 */
[----:B------:R-:W-:Y:S05]  /*1c490*/  EXIT ;  /* 0x000000000000794d */ /* 0x000fea0003800000 */
.L_x_5186:
[----:B------:R-:W-:-:S13]  /*1c4a0*/  ISETP.GT.AND P0, PT, R0, 0xe, PT ;  /* 0x0000000e0000780c */ /* 0x000fda0003f04270 */
[----:B------:R-:W-:Y:S05]  /*1c4b0*/  @P0 BRA `(.L_x_5198) ;  /* 0x00000000003c0947 */ /* 0x000fea0003800000 */
[----:B------:R-:W-:-:S13]  /*1c4c0*/  ISETP.NE.AND P0, PT, R0, 0xa, PT ;  /* 0x0000000a0000780c */ /* 0x000fda0003f05270 */
[----:B------:R-:W-:Y:S05]  /*1c4d0*/  @!P0 BRA `(.L_x_5199) ;  /* 0x00000000002c8947 */ /* 0x000fea0003800000 */
[----:B------:R-:W-:-:S13]  /*1c4e0*/  ISETP.NE.AND P0, PT, R0, 0xb, PT ;  /* 0x0000000b0000780c */ /* 0x000fda0003f05270 */
[----:B------:R-:W-:Y:S05]  /*1c4f0*/  @P0 BRA `(.L_x_5179) ;  /* 0x0000000000440947 */ /* 0x000fea0003800000 */
[----:B---3--:R-:W0:-:S15]  /*1c500*/  DSETP.NEU.AND P0, PT, R18, RZ, PT ;  /* 0x000000ff1200722a */ /* 0x008e1e0003f0d000 */
[----:B------:R-:W-:-:S15]  /*1c510*/  NOP ;  /* 0x0000000000007918 */ /* 0x000fde0000000000 */
[----:B------:R-:W-:-:S15]  /*1c520*/  NOP ;  /* 0x0000000000007918 */ /* 0x000fde0000000000 */
[----:B------:R-:W-:-:S15]  /*1c530*/  NOP ;  /* 0x0000000000007918 */ /* 0x000fde0000000000 */
[----:B------:R-:W-:-:S04]  /*1c540*/  NOP ;  /* 0x0000000000007918 */ /* 0x000fc80000000000 */
[----:B0-----:R-:W0:Y:S02]  /*1c550*/  DSETP.NEU.OR P0, PT, R16, RZ, P0 ;  /* 0x000000ff1000722a */ /* 0x001e24000070d400 */
[----:B0-----:R-:W-:-:S05]  /*1c560*/  SEL R5, RZ, 0x1, !P0 ;  /* 0x00000001ff057807 */ /* 0x001fca0004000000 */
[----:B------:R-:W-:Y:S01]  /*1c570*/  STG.E.U8 desc[UR36][R2.64], R5 ;  /* 0x0000000502007986 */ /* 0x000fe2000c101124 */
[----:B------:R-:W-:Y:S05]  /*1c580*/  EXIT ;  /* 0x000000000000794d */ /* 0x000fea0003800000 */
.L_x_5199:
[----:B---3--:R-:W-:Y:S01]  /*1c590*/  STG.E.128 desc[UR36][R2.64], R16 ;  /* 0x0000001002007986 */ /* 0x008fe2000c101d24 */
[----:B------:R-:W-:Y:S05]  /*1c5a0*/  EXIT ;  /* 0x000000000000794d */ /* 0x000fea0003800000 */
.L_x_5198:
[----:B------:R-:W-:-:S13]  /*1c5b0*/  ISETP.NE.AND P0, PT, R0, 0xf, PT ;  /* 0x0000000f0000780c */ /* 0x000fda0003f05270 */
[----:B------:R-:W-:Y:S05]  /*1c5c0*/  @!P0 BRA `(.L_x_5200) ;  /* 0x0000000400288947 */ /* 0x000fea0003800000 */
[----:B------:R-:W-:-:S13]  /*1c5d0*/  ISETP.NE.AND P0, PT, R0, 0x17, PT ;  /* 0x000000170000780c */ /* 0x000fda0003f05270 */
[----:B------:R-:W-:Y:S05]  /*1c5e0*/  @!P0 BRA `(.L_x_5201) ;  /* 0x0000000000b08947 */ /* 0x000fea0003800000 */
[----:B------:R-:W-:-:S13]  /*1c5f0*/  ISETP.NE.AND P0, PT, R0, 0x18, PT ;  /* 0x000000180000780c */ /* 0x000fda0003f05270 */
[----:B------:R-:W-:Y:S05]  /*1c600*/  @!P0 BRA `(.L_x_5202) ;  /* 0x0000000000448947 */ /* 0x000fea0003800000 */
.L_x_5179:
        /* <DEDUP_REMOVED lines=16> */
.L_x_5203:
[----:B------:R-:W-:Y:S05]  /*1c710*/  EXIT ;  /* 0x000000000000794d */ /* 0x000fea0003800000 */
.L_x_5202:
        /* <DEDUP_REMOVED lines=21> */
.L_x_5205:
[----:B------:R-:W-:Y:S05]  /*1c870*/  BSYNC.RECONVERGENT B0 ;  /* 0x0000000000007941 */ /* 0x000fea0003800200 */
.L_x_5204:
[----:B------:R-:W-:-:S05]  /*1c880*/  LOP3.LUT R5, R0, 0x80, R5, 0xf8, !PT ;  /* 0x0000008000057812 */ /* 0x000fca00078ef805 */
[----:B------:R-:W-:Y:S01]  /*1c890*/  STG.E.U8 desc[UR36][R2.64], R5 ;  /* 0x0000000502007986 */ /* 0x000fe2000c101124 */
[----:B------:R-:W-:Y:S05]  /*1c8a0*/  EXIT ;  /* 0x000000000000794d */ /* 0x000fea0003800000 */
.L_x_5201:
        /* <DEDUP_REMOVED lines=20> */
.L_x_5207:
[----:B------:R-:W-:Y:S01]  /*1c9f0*/  IMAD.MOV.U32 R0, RZ, RZ, 0x7f ;  /* 0x0000007fff007424 */ /* 0x000fe200078e00ff */
[----:B------:R-:W-:-:S04]  /*1ca00*/  ISETP.GT.U32.AND P0, PT, R4, 0x7f800000, PT ;  /* 0x7f8000000400780c */ /* 0x000fc80003f04070 */
[----:B------:R-:W-:-:S09]  /*1ca10*/  SEL R0, R0, 0x7c, P0 ;  /* 0x0000007c00007807 */ /* 0x000fd20000000000 */
.L_x_5208:
[----:B------:R-:W-:Y:S05]  /*1ca20*/  BSYNC.RECONVERGENT B0 ;  /* 0x0000000000007941 */ /* 0x000fea0003800200 */
.L_x_5206:
[----:B------:R-:W-:-:S04]  /*1ca30*/  SHF.R.U32.HI R5, RZ, 0x18, R5 ;  /* 0x00000018ff057819 */ /* 0x000fc80000011605 */
[----:B------:R-:W-:-:S05]  /*1ca40*/  LOP3.LUT R5, R0, 0x80, R5, 0xf8, !PT ;  /* 0x0000008000057812 */ /* 0x000fca00078ef805 */
[----:B------:R-:W-:Y:S01]  /*1ca50*/  STG.E.U8 desc[UR36][R2.64], R5 ;  /* 0x0000000502007986 */ /* 0x000fe2000c101124 */
[----:B------:R-:W-:Y:S05]  /*1ca60*/  EXIT ;  /* 0x000000000000794d */ /* 0x000fea0003800000 */
.L_x_5200:
        /* <DEDUP_REMOVED lines=12> */
        .weak           $__internal_2_$__cuda_sm20_div_rn_f64_full
        .type           $__internal_2_$__cuda_sm20_div_rn_f64_full,@function
        .size           $__internal_2_$__cuda_sm20_div_rn_f64_full,($__internal_3_$__cuda_sm20_dsqrt_rn_f64_mediumpath_v1 - $__internal_2_$__cuda_sm20_div_rn_f64_full)
$__internal_2_$__cuda_sm20_div_rn_f64_full:
[C---:B------:R-:W-:Y:S01]  /*1cb30*/  LOP3.LUT R12, R0.reuse, 0x800fffff, RZ, 0xc0, !PT ;  /* 0x800fffff000c7812 */ /* 0x040fe200078ec0ff */
[----:B------:R-:W-:Y:S01]  /*1cb40*/  IMAD.MOV.U32 R10, RZ, RZ, R2 ;  /* 0x000000ffff0a7224 */ /* 0x000fe200078e0002 */
[----:B------:R-:W-:Y:S01]  /*1cb50*/  LOP3.LUT R37, R0, 0x7ff00000, RZ, 0xc0, !PT ;  /* 0x7ff0000000257812 */ /* 0x000fe200078ec0ff */
[----:B------:R-:W-:Y:S01]  /*1cb60*/  IMAD.MOV.U32 R11, RZ, RZ, R0 ;  /* 0x000000ffff0b7224 */ /* 0x000fe200078e0000 */
[----:B------:R-:W-:Y:S01]  /*1cb70*/  LOP3.LUT R13, R12, 0x3ff00000, RZ, 0xfc, !PT ;  /* 0x3ff000000c0d7812 */ /* 0x000fe200078efcff */
[----:B------:R-:W-:Y:S01]  /*1cb80*/  IMAD.MOV.U32 R12, RZ, RZ, R2 ;  /* 0x000000ffff0c7224 */ /* 0x000fe200078e0002 */
[----:B------:R-:W-:Y:S01]  /*1cb90*/  FSETP.GEU.AND P0, PT, |R0|, 1.469367938527859385e-39, PT ;  /* 0x001000000000780b */ /* 0x000fe20003f0e200 */
[----:B------:R-:W-:Y:S01]  /*1cba0*/  IMAD.MOV.U32 R2, RZ, RZ, R3 ;  /* 0x000000ffff027224 */ /* 0x000fe200078e0003 */
[----:B------:R-:W-:Y:S01]  /*1cbb0*/  BSSY.RECONVERGENT B0, `(.L_x_5209) ;  /* 0x000007d000007945 */ /* 0x000fe20003800200 */
[----:B------:R-:W-:Y:S02]  /*1cbc0*/  IMAD.MOV.U32 R3, RZ, RZ, R8 ;  /* 0x000000ffff037224 */ /* 0x000fe400078e0008 */
[----:B------:R-:W-:-:S03]  /*1cbd0*/  IMAD.MOV.U32 R45, RZ, RZ, 0x1ca00000 ;  /* 0x1ca00000ff2d7424 */ /* 0x000fc600078e00ff */
[C---:B------:R-:W-:Y:S02]  /*1cbe0*/  FSETP.GEU.AND P2, PT, |R3|.reuse, 1.469367938527859385e-39, PT ;  /* 0x001000000300780b */ /* 0x040fe40003f4e200 */
[----:B------:R-:W-:-:S03]  /*1cbf0*/  LOP3.LUT R43, R3, 0x7ff00000, RZ, 0xc0, !PT ;  /* 0x7ff00000032b7812 */ /* 0x000fc600078ec0ff */
[----:B------:R-:W0:Y:S01]  /*1cc00*/  @!P0 DMUL R12, R10, 8.98846567431157953865e+307 ;  /* 0x7fe000000a0c8828 */ /* 0x000e220000000000 */
[----:B------:R-:W-:Y:S02]  /*1cc10*/  ISETP.GE.U32.AND P1, PT, R43, R37, PT ;  /* 0x000000252b00720c */ /* 0x000fe40003f26070 */
[----:B0-----:R-:W-:Y:S02]  /*1cc20*/  @!P0 LOP3.LUT R37, R13, 0x7ff00000, RZ, 0xc0, !PT ;  /* 0x7ff000000d258812 */ /* 0x001fe400078ec0ff */
[----:B------:R-:W-:-:S03]  /*1cc30*/  SEL R14, R45, 0x63400000, !P1 ;  /* 0x634000002d0e7807 */ /* 0x000fc60004800000 */
[----:B------:R-:W-:Y:S02]  /*1cc40*/  @!P2 LOP3.LUT R8, R11, 0x7ff00000, RZ, 0xc0, !PT ;  /* 0x7ff000000b08a812 */ /* 0x000fe400078ec0ff */
[----:B------:R-:W-:Y:S01]  /*1cc50*/  LOP3.LUT R15, R14, 0x800fffff, R3, 0xf8, !PT ;  /* 0x800fffff0e0f7812 */ /* 0x000fe200078ef803 */
[----:B------:R-:W-:Y:S01]  /*1cc60*/  IMAD.MOV.U32 R14, RZ, RZ, R2 ;  /* 0x000000ffff0e7224 */ /* 0x000fe200078e0002 */
[----:B------:R-:W-:Y:S01]  /*1cc70*/  @!P2 ISETP.GE.U32.AND P3, PT, R43, R8, PT ;  /* 0x000000082b00a20c */ /* 0x000fe20003f66070 */
[----:B------:R-:W-:-:S03]  /*1cc80*/  @!P2 IMAD.MOV.U32 R8, RZ, RZ, RZ ;  /* 0x000000ffff08a224 */ /* 0x000fc600078e00ff */
[----:B------:R-:W-:-:S04]  /*1cc90*/  @!P2 SEL R0, R45, 0x63400000, !P3 ;  /* 0x634000002d00a807 */ /* 0x000fc80005800000 */
[----:B------:R-:W-:-:S04]  /*1cca0*/  @!P2 LOP3.LUT R0, R0, 0x80000000, R3, 0xf8, !PT ;  /* 0x800000000000a812 */ /* 0x000fc800078ef803 */
[----:B------:R-:W-:Y:S01]  /*1ccb0*/  @!P2 LOP3.LUT R9, R0, 0x100000, RZ, 0xfc, !PT ;  /* 0x001000000009a812 */ /* 0x000fe200078efcff */
[----:B------:R-:W-:-:S15]  /*1ccc0*/  IMAD.MOV.U32 R0, RZ, RZ, R43 ;  /* 0x000000ffff007224 */ /* 0x000fde00078e002b */
[----:B------:R-:W-:-:S15]  /*1ccd0*/  NOP ;  /* 0x0000000000007918 */ /* 0x000fde0000000000 */
[----:B------:R-:W-:-:S09]  /*1cce0*/  NOP ;  /* 0x0000000000007918 */ /* 0x000fd20000000000 */
[----:B------:R-:W0:Y:S02]  /*1ccf0*/  @!P2 DFMA R14, R14, 2, -R8 ;  /* 0x400000000e0ea82b */ /* 0x000e240000000808 */
[----:B0-----:R-:W-:Y:S01]  /*1cd00*/  @!P2 LOP3.LUT R0, R15, 0x7ff00000, RZ, 0xc0, !PT ;  /* 0x7ff000000f00a812 */ /* 0x001fe200078ec0ff */
[----:B------:R-:W0:Y:S01]  /*1cd10*/  MUFU.RCP64H R9, R13 ;  /* 0x0000000d00097308 */ /* 0x000e220000001800 */
[----:B------:R-:W-:-:S03]  /*1cd20*/  IMAD.MOV.U32 R8, RZ, RZ, 0x1 ;  /* 0x00000001ff087424 */ /* 0x000fc600078e00ff */
[----:B------:R-:W-:-:S05]  /*1cd30*/  VIADD R42, R0, 0xffffffff ;  /* 0xffffffff002a7836 */ /* 0x000fca0000000000 */
[----:B------:R-:W-:Y:S01]  /*1cd40*/  ISETP.GT.U32.AND P0, PT, R42, 0x7feffffe, PT ;  /* 0x7feffffe2a00780c */ /* 0x000fe20003f04070 */
[----:B------:R-:W-:-:S05]  /*1cd50*/  VIADD R42, R37, 0xffffffff ;  /* 0xffffffff252a7836 */ /* 0x000fca0000000000 */
[----:B------:R-:W-:-:S15]  /*1cd60*/  ISETP.GT.U32.OR P0, PT, R42, 0x7feffffe, P0 ;  /* 0x7feffffe2a00780c */ /* 0x000fde0000704470 */
[----:B------:R-:W-:-:S15]  /*1cd70*/  NOP ;  /* 0x0000000000007918 */ /* 0x000fde0000000000 */
[----:B------:R-:W-:-:S15]  /*1cd80*/  NOP ;  /* 0x0000000000007918 */ /* 0x000fde0000000000 */
[----:B------:R-:W-:-:S01]  /*1cd90*/  NOP ;  /* 0x0000000000007918 */ /* 0x000fc20000000000 */
        /* <DEDUP_REMOVED lines=39> */
[----:B------:R-:W-:Y:S02]  /*1d010*/  ISETP.GE.U32.AND P0, PT, R43, R0, PT ;  /* 0x000000002b00720c */ /* 0x000fe40003f06070 */
[----:B------:R-:W-:Y:S02]  /*1d020*/  VIMNMX R2, PT, PT, R2, 0x46a00000, PT ;  /* 0x46a0000002027848 */ /* 0x000fe40003fe0100 */
[----:B------:R-:W-:-:S05]  /*1d030*/  SEL R0, R45, 0x63400000, !P0 ;  /* 0x634000002d007807 */ /* 0x000fca0004000000 */
[----:B------:R-:W-:Y:S02]  /*1d040*/  IMAD.IADD R0, R2, 0x1, -R0 ;  /* 0x0000000102007824 */ /* 0x000fe400078e0a00 */
[----:B------:R-:W-:Y:S02]  /*1d050*/  IMAD.MOV.U32 R2, RZ, RZ, RZ ;  /* 0x000000ffff027224 */ /* 0x000fe400078e00ff */
        /* <DEDUP_REMOVED lines=10> */
[----:B------:R-:W-:Y:S01]  /*1d100*/  IMAD.MOV R3, RZ, RZ, -R0 ;  /* 0x000000ffff037224 */ /* 0x000fe200078e0a00 */
[----:B------:R-:W-:Y:S01]  /*1d110*/  IADD3 R0, PT, PT, -R0, -0x43300000, RZ ;  /* 0xbcd0000000007810 */ /* 0x000fe20007ffe1ff */
        /* <DEDUP_REMOVED lines=8> */
[----:B0-----:R-:W-:-:S04]  /*1d1a0*/  FSETP.NEU.AND P0, PT, |R3|, R0, PT ;  /* 0x000000000300720b */ /* 0x001fc80003f0d200 */
[----:B------:R-:W-:Y:S02]  /*1d1b0*/  FSEL R10, R10, R8, !P0 ;  /* 0x000000080a0a7208 */ /* 0x000fe40004000000 */
[----:B------:R-:W-:-:S05]  /*1d1c0*/  FSEL R8, R12, R9, !P0 ;  /* 0x000000090c087208 */ /* 0x000fca0004000000 */
[----:B------:R-:W-:Y:S02]  /*1d1d0*/  IMAD.MOV.U32 R9, RZ, RZ, R8 ;  /* 0x000000ffff097224 */ /* 0x000fe400078e0008 */
[----:B------:R-:W-:Y:S01]  /*1d1e0*/  IMAD.MOV.U32 R8, RZ, RZ, R10 ;  /* 0x000000ffff087224 */ /* 0x000fe200078e000a */
[----:B------:R-:W-:Y:S06]  /*1d1f0*/  BRA `(.L_x_5211) ;  /* 0x0000000000607947 */ /* 0x000fec0003800000 */
.L_x_5210:
        /* <DEDUP_REMOVED lines=12> */
[----:B------:R-:W-:Y:S02]  /*1d2c0*/  @!P0 IMAD.MOV.U32 R8, RZ, RZ, RZ ;  /* 0x000000ffff088224 */ /* 0x000fe400078e00ff */
[----:B------:R-:W-:Y:S02]  /*1d2d0*/  @!P0 IMAD.MOV.U32 R9, RZ, RZ, R2 ;  /* 0x000000ffff098224 */ /* 0x000fe400078e0002 */
[----:B------:R-:W-:Y:S02]  /*1d2e0*/  @P0 IMAD.MOV.U32 R8, RZ, RZ, RZ ;  /* 0x000000ffff080224 */ /* 0x000fe400078e00ff */
[----:B------:R-:W-:Y:S01]  /*1d2f0*/  @P0 IMAD.MOV.U32 R9, RZ, RZ, R0 ;  /* 0x000000ffff090224 */ /* 0x000fe200078e0000 */
[----:B------:R-:W-:Y:S06]  /*1d300*/  BRA `(.L_x_5211) ;  /* 0x00000000001c7947 */ /* 0x000fec0003800000 */
.L_x_5213:
[----:B------:R-:W-:-:S05]  /*1d310*/  LOP3.LUT R8, R11, 0x80000, RZ, 0xfc, !PT ;  /* 0x000800000b087812 */ /* 0x000fca00078efcff */
[----:B------:R-:W-:Y:S02]  /*1d320*/  IMAD.MOV.U32 R9, RZ, RZ, R8 ;  /* 0x000000ffff097224 */ /* 0x000fe400078e0008 */
[----:B------:R-:W-:Y:S01]  /*1d330*/  IMAD.MOV.U32 R8, RZ, RZ, R10 ;  /* 0x000000ffff087224 */ /* 0x000fe200078e000a */
[----:B------:R-:W-:Y:S06]  /*1d340*/  BRA `(.L_x_5211) ;  /* 0x00000000000c7947 */ /* 0x000fec0003800000 */
.L_x_5212:
[----:B------:R-:W-:-:S05]  /*1d350*/  LOP3.LUT R8, R3, 0x80000, RZ, 0xfc, !PT ;  /* 0x0008000003087812 */ /* 0x000fca00078efcff */
[----:B------:R-:W-:Y:S02]  /*1d360*/  IMAD.MOV.U32 R9, RZ, RZ, R8 ;  /* 0x000000ffff097224 */ /* 0x000fe400078e0008 */
[----:B------:R-:W-:-:S07]  /*1d370*/  IMAD.MOV.U32 R8, RZ, RZ, R2 ;  /* 0x000000ffff087224 */ /* 0x000fce00078e0002 */
.L_x_5211:
[----:B------:R-:W-:Y:S05]  /*1d380*/  BSYNC.RECONVERGENT B0 ;  /* 0x0000000000007941 */ /* 0x000fea0003800200 */
.L_x_5209:
[----:B------:R-:W-:Y:S02]  /*1d390*/  IMAD.MOV.U32 R37, RZ, RZ, 0x0 ;  /* 0x00000000ff257424 */ /* 0x000fe400078e00ff */
[----:B------:R-:W-:Y:S02]  /*1d3a0*/  IMAD.MOV.U32 R0, RZ, RZ, R8 ;  /* 0x000000ffff007224 */ /* 0x000fe400078e0008 */
[----:B------:R-:W-:Y:S01]  /*1d3b0*/  IMAD.MOV.U32 R2, RZ, RZ, R9 ;  /* 0x000000ffff027224 */ /* 0x000fe200078e0009 */
[----:B------:R-:W-:Y:S06]  /*1d3c0*/  RET.REL.NODEC R36 `(_ZN2at6native27unrolled_elementwise_kernelIZZZNS0_15tan_kernel_cudaERNS_18TensorIteratorBaseEENKUlvE_clEvENKUlvE_clEvEUlN3c107complexIdEEE_St5arrayIPcLm2EELi4E23TrivialOffsetCalculatorILi1EjESE_NS0_6memory12LoadWithCastILi1EEENSF_13StoreWithCastILi1EEEEEviT_T0_T2_T3_T4_T5_) ;  /* 0xfffffe2c240c7950 */ /* 0x000fec0003c3ffff */
        .weak           $__internal_3_$__cuda_sm20_dsqrt_rn_f64_mediumpath_v1
        .type           $__internal_3_$__cuda_sm20_dsqrt_rn_f64_mediumpath_v1,@function
        .size           $__internal_3_$__cuda_sm20_dsqrt_rn_f64_mediumpath_v1,($_ZN2at6native27unrolled_elementwise_kernelIZZZNS0_15tan_kernel_cudaERNS_18TensorIteratorBaseEENKUlvE_clEvENKUlvE_clEvEUlN3c107complexIdEEE_St5arrayIPcLm2EELi4E23TrivialOffsetCalculatorILi1EjESE_NS0_6memory12LoadWithCastILi1EEENSF_13StoreWithCastILi1EEEEEviT_T0_T2_T3_T4_T5_$__internal_trig_reduction_slowpathd - $__internal_3_$__cuda_sm20_dsqrt_rn_f64_mediumpath_v1)
$__internal_3_$__cuda_sm20_dsqrt_rn_f64_mediumpath_v1:
[----:B------:R-:W-:Y:S01]  /*1d3d0*/  ISETP.GE.U32.AND P0, PT, R8, -0x3400000, PT ;  /* 0xfcc000000800780c */ /* 0x000fe20003f06070 */
[----:B------:R-:W-:Y:S01]  /*1d3e0*/  BSSY.RECONVERGENT B0, `(.L_x_5214) ;  /* 0x0000050000007945 */ /* 0x000fe20003800200 */
[-C--:B------:R-:W-:Y:S01]  /*1d3f0*/  LOP3.LUT R3, R3, R2.reuse, RZ, 0x3c, !PT ;  /* 0x0000000203037212 */ /* 0x080fe200078e3cff */
[----:B------:R-:W-:Y:S02]  /*1d400*/  IMAD.MOV.U32 R11, RZ, RZ, R9 ;  /* 0x000000ffff0b7224 */ /* 0x000fe400078e0009 */
[----:B------:R-:W-:Y:S01]  /*1d410*/  IMAD.MOV.U32 R15, RZ, RZ, R13 ;  /* 0x000000ffff0f7224 */ /* 0x000fe200078e000d */
[C---:B------:R-:W-:Y:S01]  /*1d420*/  LOP3.LUT R2, R3.reuse, R2, RZ, 0x3c, !PT ;  /* 0x0000000203027212 */ /* 0x040fe200078e3cff */
[----:B------:R-:W-:Y:S02]  /*1d430*/  IMAD.MOV.U32 R8, RZ, RZ, R12 ;  /* 0x000000ffff087224 */ /* 0x000fe400078e000c */
[----:B------:R-:W-:Y:S01]  /*1d440*/  IMAD.MOV.U32 R9, RZ, RZ, R0 ;  /* 0x000000ffff097224 */ /* 0x000fe200078e0000 */
[----:B------:R-:W-:-:S03]  /*1d450*/  LOP3.LUT R3, R3, R2, RZ, 0x3c, !PT ;  /* 0x0000000203037212 */ /* 0x000fc600078e3cff */
        /* <DEDUP_REMOVED lines=16> */
.L_x_5215:
        /* <DEDUP_REMOVED lines=9> */
[----:B------:R-:W-:Y:S01]  /*1d5f0*/  IMAD.MOV.U32 R2, RZ, RZ, RZ ;  /* 0x000000ffff027224 */ /* 0x000fe200078e00ff */
[----:B0-----:R-:W0:Y:S01]  /*1d600*/  MUFU.RSQ64H R3, R11 ;  /* 0x0000000b00037308 */ /* 0x001e220000001c00 */
[----:B------:R-:W-:Y:S02]  /*1d610*/  IMAD.MOV.U32 R12, RZ, RZ, 0x0 ;  /* 0x00000000ff0c7424 */ /* 0x000fe400078e00ff */
[----:B------:R-:W-:-:S15]  /*1d620*/  IMAD.MOV.U32 R13, RZ, RZ, 0x3fd80000 ;  /* 0x3fd80000ff0d7424 */ /* 0x000fde00078e00ff */
[----:B------:R-:W-:-:S15]  /*1d630*/  NOP ;  /* 0x0000000000007918 */ /* 0x000fde0000000000 */
[----:B------:R-:W-:-:S15]  /*1d640*/  NOP ;  /* 0x0000000000007918 */ /* 0x000fde0000000000 */
[----:B------:R-:W-:-:S14]  /*1d650*/  NOP ;  /* 0x0000000000007918 */ /* 0x000fdc0000000000 */
        /* <DEDUP_REMOVED lines=39> */
.L_x_5217:
[----:B------:R0:W1:Y:S02]  /*1d8d0*/  DADD R2, R10, R10 ;  /* 0x000000000a027229 */ /* 0x000064000000000a */
.L_x_5216:
[----:B------:R-:W-:Y:S05]  /*1d8e0*/  BSYNC.RECONVERGENT B0 ;  /* 0x0000000000007941 */ /* 0x000fea0003800200 */
.L_x_5214:
[----:B-1----:R-:W-:Y:S02]  /*1d8f0*/  IMAD.MOV.U32 R0, RZ, RZ, R2 ;  /* 0x000000ffff007224 */ /* 0x002fe400078e0002 */
[----:B------:R-:W-:Y:S02]  /*1d900*/  IMAD.MOV.U32 R8, RZ, RZ, R3 ;  /* 0x000000ffff087224 */ /* 0x000fe400078e0003 */
[----:B------:R-:W-:Y:S02]  /*1d910*/  IMAD.MOV.U32 R2, RZ, RZ, R36 ;  /* 0x000000ffff027224 */ /* 0x000fe400078e0024 */
[----:B------:R-:W-:-:S04]  /*1d920*/  IMAD.MOV.U32 R3, RZ, RZ, 0x0 ;  /* 0x00000000ff037424 */ /* 0x000fc800078e00ff */
[----:B0-----:R-:W-:Y:S05]  /*1d930*/  RET.REL.NODEC R2 `(_ZN2at6native27unrolled_elementwise_kernelIZZZNS0_15tan_kernel_cudaERNS_18TensorIteratorBaseEENKUlvE_clEvENKUlvE_clEvEUlN3c107complexIdEEE_St5arrayIPcLm2EELi4E23TrivialOffsetCalculatorILi1EjESE_NS0_6memory12LoadWithCastILi1EEENSF_13StoreWithCastILi1EEEEEviT_T0_T2_T3_T4_T5_) ;  /* 0xfffffe2402b07950 */ /* 0x001fea0003c3ffff */
        .type           $_ZN2at6native27unrolled_elementwise_kernelIZZZNS0_15tan_kernel_cudaERNS_18TensorIteratorBaseEENKUlvE_clEvENKUlvE_clEvEUlN3c107complexIdEEE_St5arrayIPcLm2EELi4E23TrivialOffsetCalculatorILi1EjESE_NS0_6memory12LoadWithCastILi1EEENSF_13StoreWithCastILi1EEEEEviT_T0_T2_T3_T4_T5_$__internal_trig_reduction_slowpathd,@function
        .size           $_ZN2at6native27unrolled_elementwise_kernelIZZZNS0_15tan_kernel_cudaERNS_18TensorIteratorBaseEENKUlvE_clEvENKUlvE_clEvEUlN3c107complexIdEEE_St5arrayIPcLm2EELi4E23TrivialOffsetCalculatorILi1EjESE_NS0_6memory12LoadWithCastILi1EEENSF_13StoreWithCastILi1EEEEEviT_T0_T2_T3_T4_T5_$__internal_trig_reduction_slowpathd,(.L_x_6575 - $_ZN2at6native27unrolled_elementwise_kernelIZZZNS0_15tan_kernel_cudaERNS_18TensorIteratorBaseEENKUlvE_clEvENKUlvE_clEvEUlN3c107complexIdEEE_St5arrayIPcLm2EELi4E23TrivialOffsetCalculatorILi1EjESE_NS0_6memory12LoadWithCastILi1EEENSF_13StoreWithCastILi1EEEEEviT_T0_T2_T3_T4_T5_$__internal_trig_reduction_slowpathd)
$_ZN2at6native27unrolled_elementwise_kernelIZZZNS0_15tan_kernel_cudaERNS_18TensorIteratorBaseEENKUlvE_clEvENKUlvE_clEvEUlN3c107complexIdEEE_St5arrayIPcLm2EELi4E23TrivialOffsetCalculatorILi1EjESE_NS0_6memory12LoadWithCastILi1EEENSF_13StoreWithCastILi1EEEEEviT_T0_T2_T3_T4_T5_$__internal_trig_reduction_slowpathd:
[----:B------:R-:W-:Y:S01]  /*1d940*/  SHF.R.U32.HI R38, RZ, 0x14, R0 ;  /* 0x00000014ff267819 */ /* 0x000fe20000011600 */
[----:B------:R-:W-:Y:S02]  /*1d950*/  IMAD.MOV.U32 R3, RZ, RZ, R2 ;  /* 0x000000ffff037224 */ /* 0x000fe400078e0002 */
[----:B------:R-:W-:Y:S01]  /*1d960*/  IMAD.MOV.U32 R9, RZ, RZ, R0 ;  /* 0x000000ffff097224 */ /* 0x000fe200078e0000 */
[----:B------:R-:W-:Y:S01]  /*1d970*/  LOP3.LUT R8, R38, 0x7ff, RZ, 0xc0, !PT ;  /* 0x000007ff26087812 */ /* 0x000fe200078ec0ff */
[----:B------:R-:W-:-:S03]  /*1d980*/  IMAD.MOV.U32 R2, RZ, RZ, RZ ;  /* 0x000000ffff027224 */ /* 0x000fc600078e00ff */
        /* <DEDUP_REMOVED lines=20> */
.L_x_5222:
[----:B------:R-:W1:Y:S01]  /*1dad0*/  LDC.64 R12, c[0x4][0x168] ;  /* 0x01005a00ff0c7b82 */ /* 0x000e620000000a00 */
[----:B0-----:R-:W-:Y:S02]  /*1dae0*/  R2UR UR4, R42 ;  /* 0x000000002a0472ca */ /* 0x001fe400000e0000 */
[----:B------:R-:W-:Y:S01]  /*1daf0*/  R2UR UR5, R43 ;  /* 0x000000002b0572ca */ /* 0x000fe200000e0000 */
[----:B-1----:R-:W-:-:S12]  /*1db00*/  IMAD.WIDE R12, R8, 0x8, R12 ;  /* 0x00000008080c7825 */ /* 0x002fd800078e020c */
[----:B------:R-:W2:Y:S01]  /*1db10*/  LDG.E.64.CONSTANT R12, desc[UR4][R12.64] ;  /* 0x000000040c0c7981 */ /* 0x000ea2000c1e9b00 */
[----:B------:R-:W-:Y:S02]  /*1db20*/  VIADD R2, R2, 0x1 ;  /* 0x0000000102027836 */ /* 0x000fe40000000000 */
[----:B------:R-:W-:Y:S02]  /*1db30*/  VIADD R8, R8, 0x1 ;  /* 0x0000000108087836 */ /* 0x000fe40000000000 */
[----:B--2---:R-:W-:-:S04]  /*1db40*/  IMAD.WIDE.U32 R14, P0, R12, R3, R14 ;  /* 0x000000030c0e7225 */ /* 0x004fc8000780000e */
[CC--:B------:R-:W-:Y:S02]  /*1db50*/  IMAD R36, R12.reuse, R10.reuse, RZ ;  /* 0x0000000a0c247224 */ /* 0x0c0fe400078e02ff */
[----:B------:R-:W-:Y:S02]  /*1db60*/  IMAD R37, R13, R3, RZ ;  /* 0x000000030d257224 */ /* 0x000fe400078e02ff */
[----:B------:R-:W-:Y:S01]  /*1db70*/  IMAD.HI.U32 R12, R12, R10, RZ ;  /* 0x0000000a0c0c7227 */ /* 0x000fe200078e00ff */
[----:B------:R-:W-:-:S03]  /*1db80*/  IADD3 R36, P1, PT, R36, R15, RZ ;  /* 0x0000000f24247210 */ /* 0x000fc60007f3e0ff */
[----:B------:R-:W-:Y:S01]  /*1db90*/  IMAD.X R12, RZ, RZ, R12, P0 ;  /* 0x000000ffff0c7224 */ /* 0x000fe200000e060c */
[----:B------:R-:W-:Y:S01]  /*1dba0*/  IADD3 R15, P2, PT, R37, R36, RZ ;  /* 0x00000024250f7210 */ /* 0x000fe20007f5e0ff */
[----:B------:R-:W-:Y:S01]  /*1dbb0*/  IMAD R37, R9, 0x8, R1 ;  /* 0x0000000809257824 */ /* 0x000fe200078e0201 */
[----:B------:R-:W-:Y:S01]  /*1dbc0*/  ISETP.NE.AND P0, PT, R2, -0xf, PT ;  /* 0xfffffff10200780c */ /* 0x000fe20003f05270 */
[----:B------:R-:W-:-:S03]  /*1dbd0*/  IMAD.HI.U32 R36, R13, R3, RZ ;  /* 0x000000030d247227 */ /* 0x000fc600078e00ff */
[----:B------:R0:W-:Y:S01]  /*1dbe0*/  STL.64 [R37], R14 ;  /* 0x0000000e25007387 */ /* 0x0001e20000100a00 */
[----:B------:R-:W-:Y:S01]  /*1dbf0*/  VIADD R9, R9, 0x1 ;  /* 0x0000000109097836 */ /* 0x000fe20000000000 */
[----:B------:R-:W-:Y:S01]  /*1dc00*/  IADD3.X R12, P1, PT, R36, R12, RZ, P1, !PT ;  /* 0x0000000c240c7210 */ /* 0x000fe20000f3e4ff */
[----:B0-----:R-:W-:-:S04]  /*1dc10*/  IMAD.HI.U32 R14, R13, R10, RZ ;  /* 0x0000000a0d0e7227 */ /* 0x001fc800078e00ff */
[----:B------:R-:W-:Y:S02]  /*1dc20*/  IMAD R13, R13, R10, RZ ;  /* 0x0000000a0d0d7224 */ /* 0x000fe400078e02ff */
[----:B------:R-:W-:-:S03]  /*1dc30*/  IMAD.X R14, RZ, RZ, R14, P1 ;  /* 0x000000ffff0e7224 */ /* 0x000fc600008e060e */
[----:B------:R-:W-:-:S05]  /*1dc40*/  IADD3.X R12, P2, PT, R13, R12, RZ, P2, !PT ;  /* 0x0000000c0d0c7210 */ /* 0x000fca000175e4ff */
[----:B------:R-:W-:-:S04]  /*1dc50*/  IMAD.X R14, RZ, RZ, R14, P2 ;  /* 0x000000ffff0e7224 */ /* 0x000fc800010e060e */
[----:B------:R-:W-:Y:S02]  /*1dc60*/  IMAD.MOV.U32 R15, RZ, RZ, R14 ;  /* 0x000000ffff0f7224 */ /* 0x000fe400078e000e */
[----:B------:R-:W-:Y:S01]  /*1dc70*/  IMAD.MOV.U32 R14, RZ, RZ, R12 ;  /* 0x000000ffff0e7224 */ /* 0x000fe200078e000c */
[----:B------:R-:W-:Y:S06]  /*1dc80*/  @P0 BRA `(.L_x_5222) ;  /* 0xfffffffc00900947 */ /* 0x000fec000383ffff */
[----:B------:R-:W-:Y:S05]  /*1dc90*/  BSYNC.RECONVERGENT B1 ;  /* 0x0000000000017941 */ /* 0x000fea0003800200 */
.L_x_5221:
[----:B------:R-:W-:-:S05]  /*1dca0*/  LOP3.LUT R2, R38, 0x7ff, RZ, 0xc0, !PT ;  /* 0x000007ff26027812 */ /* 0x000fca00078ec0ff */
[----:B------:R-:W-:-:S05]  /*1dcb0*/  VIADD R2, R2, 0xfffffc00 ;  /* 0xfffffc0002027836 */ /* 0x000fca0000000000 */
[----:B------:R-:W-:Y:S02]  /*1dcc0*/  SHF.R.U32.HI R8, RZ, 0x6, R2 ;  /* 0x00000006ff087819 */ /* 0x000fe40000011602 */
[----:B------:R-:W-:Y:S02]  /*1dcd0*/  ISETP.GE.U32.AND P0, PT, R2, 0x80, PT ;  /* 0x000000800200780c */ /* 0x000fe40003f06070 */
[----:B------:R-:W-:-:S04]  /*1dce0*/  IADD3 R8, PT, PT, -R8, 0x13, RZ ;  /* 0x0000001308087810 */ /* 0x000fc80007ffe1ff */
[----:B------:R-:W-:-:S07]  /*1dcf0*/  SEL R8, R8, 0x12, P0 ;  /* 0x0000001208087807 */ /* 0x000fce0000000000 */
.L_x_5220:
[----:B------:R-:W-:Y:S05]  /*1dd00*/  BSYNC.RECONVERGENT B0 ;  /* 0x0000000000007941 */ /* 0x000fea0003800200 */
.L_x_5219:
[C---:B------:R-:W-:Y:S02]  /*1dd10*/  LOP3.LUT R2, R38.reuse, 0x7ff, RZ, 0xc0, !PT ;  /* 0x000007ff26027812 */ /* 0x040fe400078ec0ff */
[----:B------:R-:W-:-:S03]  /*1dd20*/  LOP3.LUT P0, R10, R38, 0x3f, RZ, 0xc0, !PT ;  /* 0x0000003f260a7812 */ /* 0x000fc6000780c0ff */
[----:B------:R-:W-:-:S05]  /*1dd30*/  VIADD R2, R2, 0xfffffc00 ;  /* 0xfffffc0002027836 */ /* 0x000fca0000000000 */
[----:B------:R-:W-:-:S05]  /*1dd40*/  SHF.R.U32.HI R2, RZ, 0x6, R2 ;  /* 0x00000006ff027819 */ /* 0x000fca0000011602 */
[----:B------:R-:W-:-:S04]  /*1dd50*/  IMAD.IADD R8, R2, 0x1, R8 ;  /* 0x0000000102087824 */ /* 0x000fc800078e0208 */
[----:B------:R-:W-:-:S05]  /*1dd60*/  IMAD.U32 R8, R8, 0x8, R1 ;  /* 0x0000000808087824 */ /* 0x000fca00078e0001 */
[----:B------:R0:W-:Y:S04]  /*1dd70*/  STL.64 [R8+-0x78], R14 ;  /* 0xffff880e08007387 */ /* 0x0001e80000100a00 */
[----:B------:R-:W2:Y:S04]  /*1dd80*/  @P0 LDL.64 R12, [R1+0x8] ;  /* 0x00000800010c0983 */ /* 0x000ea80000100a00 */
[----:B------:R-:W3:Y:S04]  /*1dd90*/  LDL.64 R2, [R1+0x10] ;  /* 0x0000100001027983 */ /* 0x000ee80000100a00 */
[----:B0-----:R-:W4:Y:S01]  /*1dda0*/  LDL.64 R8, [R1+0x18] ;  /* 0x0000180001087983 */ /* 0x001f220000100a00 */
[----:B------:R-:W-:Y:S01]  /*1ddb0*/  @P0 LOP3.LUT R38, R10, 0x3f, RZ, 0x3c, !PT ;  /* 0x0000003f0a260812 */ /* 0x000fe200078e3cff */
[----:B------:R-:W-:Y:S01]  /*1ddc0*/  BSSY.RECONVERGENT B0, `(.L_x_5223) ;  /* 0x0000034000007945 */ /* 0x000fe20003800200 */
[----:B--2---:R-:W-:-:S02]  /*1ddd0*/  @P0 SHF.R.U64 R37, R12, 0x1, R13 ;  /* 0x000000010c250819 */ /* 0x004fc4000000120d */
[----:B------:R-:W-:Y:S02]  /*1dde0*/  @P0 SHF.R.U32.HI R39, RZ, 0x1, R13 ;  /* 0x00000001ff270819 */ /* 0x000fe4000001160d */
[C---:B---3--:R-:W-:Y:S02]  /*1ddf0*/  @P0 SHF.L.U32 R15, R2.reuse, R10, RZ ;  /* 0x0000000a020f0219 */ /* 0x048fe400000006ff */
[----:B------:R-:W-:Y:S02]  /*1de00*/  @P0 SHF.R.U64 R37, R37, R38, R39 ;  /* 0x0000002625250219 */ /* 0x000fe40000001227 */
[--C-:B------:R-:W-:Y:S02]  /*1de10*/  @P0 SHF.R.U32.HI R12, RZ, 0x1, R3.reuse ;  /* 0x00000001ff0c0819 */ /* 0x100fe40000011603 */
[C-C-:B------:R-:W-:Y:S02]  /*1de20*/  @P0 SHF.R.U64 R13, R2.reuse, 0x1, R3.reuse ;  /* 0x00000001020d0819 */ /* 0x140fe40000001203 */
[----:B------:R-:W-:-:S02]  /*1de30*/  @P0 SHF.L.U64.HI R14, R2, R10, R3 ;  /* 0x0000000a020e0219 */ /* 0x000fc40000010203 */
[----:B------:R-:W-:Y:S02]  /*1de40*/  @P0 SHF.R.U32.HI R39, RZ, R38, R39 ;  /* 0x00000026ff270219 */ /* 0x000fe40000011627 */
[----:B------:R-:W-:Y:S02]  /*1de50*/  @P0 LOP3.LUT R2, R15, R37, RZ, 0xfc, !PT ;  /* 0x000000250f020212 */ /* 0x000fe400078efcff */
[----:B----4-:R-:W-:Y:S02]  /*1de60*/  @P0 SHF.L.U32 R36, R8, R10, RZ ;  /* 0x0000000a08240219 */ /* 0x010fe400000006ff */
[----:B------:R-:W-:Y:S02]  /*1de70*/  @P0 SHF.R.U64 R13, R13, R38, R12 ;  /* 0x000000260d0d0219 */ /* 0x000fe4000000120c */
[----:B------:R-:W-:Y:S02]  /*1de80*/  @P0 LOP3.LUT R3, R14, R39, RZ, 0xfc, !PT ;  /* 0x000000270e030212 */ /* 0x000fe400078efcff */
[----:B------:R-:W-:-:S02]  /*1de90*/  @P0 SHF.L.U64.HI R14, R8, R10, R9 ;  /* 0x0000000a080e0219 */ /* 0x000fc40000010209 */
[----:B------:R-:W-:Y:S01]  /*1dea0*/  @P0 SHF.R.U32.HI R10, RZ, R38, R12 ;  /* 0x00000026ff0a0219 */ /* 0x000fe2000001160c */
[----:B------:R-:W-:Y:S01]  /*1deb0*/  IMAD.SHL.U32 R12, R2, 0x4, RZ ;  /* 0x00000004020c7824 */ /* 0x000fe200078e00ff */
[----:B------:R-:W-:Y:S02]  /*1dec0*/  @P0 LOP3.LUT R8, R36, R13, RZ, 0xfc, !PT ;  /* 0x0000000d24080212 */ /* 0x000fe400078efcff */
        /* <DEDUP_REMOVED lines=35> */
.L_x_5224:
[----:B------:R-:W-:Y:S05]  /*1e100*/  BSYNC.RECONVERGENT B0 ;  /* 0x0000000000007941 */ /* 0x000fea0003800200 */
.L_x_5223:
[----:B------:R-:W-:-:S04]  /*1e110*/  IMAD.WIDE.U32 R14, R3, 0x2168c235, RZ ;  /* 0x2168c235030e7825 */ /* 0x000fc800078e00ff */
[----:B------:R-:W-:Y:S01]  /*1e120*/  IMAD.MOV.U32 R12, RZ, RZ, R15 ;  /* 0x000000ffff0c7224 */ /* 0x000fe200078e000f */
[----:B------:R-:W-:Y:S01]  /*1e130*/  IADD3 RZ, P1, PT, R14, R14, RZ ;  /* 0x0000000e0eff7210 */ /* 0x000fe20007f3e0ff */
[----:B------:R-:W-:Y:S02]  /*1e140*/  IMAD.MOV.U32 R13, RZ, RZ, RZ ;  /* 0x000000ffff0d7224 */ /* 0x000fe400078e00ff */
[----:B------:R-:W-:-:S04]  /*1e150*/  IMAD.WIDE.U32 R12, R3, -0x36f0255e, R12 ;  /* 0xc90fdaa2030c7825 */ /* 0x000fc800078e000c */
[----:B------:R-:W-:-:S04]  /*1e160*/  IMAD.HI.U32 R3, R2, -0x36f0255e, RZ ;  /* 0xc90fdaa202037827 */ /* 0x000fc800078e00ff */
[----:B------:R-:W-:-:S04]  /*1e170*/  IMAD.WIDE.U32 R12, P2, R2, 0x2168c235, R12 ;  /* 0x2168c235020c7825 */ /* 0x000fc8000784000c */
[----:B------:R-:W-:Y:S01]  /*1e180*/  IMAD R2, R2, -0x36f0255e, RZ ;  /* 0xc90fdaa202027824 */ /* 0x000fe200078e02ff */
[----:B------:R-:W-:Y:S01]  /*1e190*/  IADD3.X RZ, P1, PT, R12, R12, RZ, P1, !PT ;  /* 0x0000000c0cff7210 */ /* 0x000fe20000f3e4ff */
[----:B------:R-:W-:-:S03]  /*1e1a0*/  IMAD.X R3, RZ, RZ, R3, P2 ;  /* 0x000000ffff037224 */ /* 0x000fc600010e0603 */
[----:B------:R-:W-:-:S05]  /*1e1b0*/  IADD3 R2, P2, PT, R2, R13, RZ ;  /* 0x0000000d02027210 */ /* 0x000fca0007f5e0ff */
[----:B------:R-:W-:Y:S01]  /*1e1c0*/  IMAD.X R12, RZ, RZ, R3, P2 ;  /* 0x000000ffff0c7224 */ /* 0x000fe200010e0603 */
[C---:B------:R-:W-:Y:S02]  /*1e1d0*/  ISETP.GT.U32.AND P2, PT, R2.reuse, RZ, PT ;  /* 0x000000ff0200720c */ /* 0x040fe40003f44070 */
[----:B------:R-:W-:Y:S02]  /*1e1e0*/  IADD3.X R3, P1, PT, R2, R2, RZ, P1, !PT ;  /* 0x0000000202037210 */ /* 0x000fe40000f3e4ff */
[----:B------:R-:W-:-:S03]  /*1e1f0*/  ISETP.GT.AND.EX P2, PT, R12, RZ, PT, P2 ;  /* 0x000000ff0c00720c */ /* 0x000fc60003f44320 */
[----:B------:R-:W-:Y:S01]  /*1e200*/  IMAD.X R13, R12, 0x1, R12, P1 ;  /* 0x000000010c0d7824 */ /* 0x000fe200008e060c */
[----:B------:R-:W-:-:S04]  /*1e210*/  SEL R3, R3, R2, P2 ;  /* 0x0000000203037207 */ /* 0x000fc80001000000 */
[----:B------:R-:W-:Y:S02]  /*1e220*/  SEL R2, R13, R12, P2 ;  /* 0x0000000c0d027207 */ /* 0x000fe40001000000 */
[----:B------:R-:W-:Y:S02]  /*1e230*/  IADD3 R3, P1, PT, R3, 0x1, RZ ;  /* 0x0000000103037810 */ /* 0x000fe40007f3e0ff */
[----:B------:R-:W-:-:S03]  /*1e240*/  SEL R12, RZ, 0xffffffff, !P2 ;  /* 0xffffffffff0c7807 */ /* 0x000fc60005000000 */
[----:B------:R-:W-:Y:S02]  /*1e250*/  IMAD.X R2, RZ, RZ, R2, P1 ;  /* 0x000000ffff027224 */ /* 0x000fe400008e0602 */
[----:B------:R-:W-:Y:S01]  /*1e260*/  IMAD.IADD R8, R12, 0x1, -R8 ;  /* 0x000000010c087824 */ /* 0x000fe200078e0a08 */
[----:B------:R-:W-:Y:S02]  /*1e270*/  SHF.R.U32.HI R12, RZ, 0x1e, R9 ;  /* 0x0000001eff0c7819 */ /* 0x000fe40000011609 */
[----:B------:R-:W-:Y:S01]  /*1e280*/  SHF.R.U64 R3, R3, 0xa, R2 ;  /* 0x0000000a03037819 */ /* 0x000fe20000001202 */
[----:B------:R-:W-:-:S03]  /*1e290*/  IMAD.SHL.U32 R8, R8, 0x100000, RZ ;  /* 0x0010000008087824 */ /* 0x000fc600078e00ff */
[----:B------:R-:W-:-:S04]  /*1e2a0*/  IADD3 R3, P1, PT, R3, 0x1, RZ ;  /* 0x0000000103037810 */ /* 0x000fc80007f3e0ff */
[----:B------:R-:W-:Y:S02]  /*1e2b0*/  LEA.HI.X R2, R2, RZ, RZ, 0x16, P1 ;  /* 0x000000ff02027211 */ /* 0x000fe400008fb4ff */
[----:B------:R-:W-:Y:S02]  /*1e2c0*/  LOP3.LUT P1, R0, R0, 0x80000000, RZ, 0xc0, !PT ;  /* 0x8000000000007812 */ /* 0x000fe4000782c0ff */
[--C-:B------:R-:W-:Y:S02]  /*1e2d0*/  SHF.R.U64 R3, R3, 0x1, R2.reuse ;  /* 0x0000000103037819 */ /* 0x100fe40000001202 */
[----:B------:R-:W-:Y:S02]  /*1e2e0*/  SHF.R.U32.HI R9, RZ, 0x1, R2 ;  /* 0x00000001ff097819 */ /* 0x000fe40000011602 */
[----:B------:R-:W-:Y:S02]  /*1e2f0*/  IADD3 R3, P2, P3, RZ, RZ, R3 ;  /* 0x000000ffff037210 */ /* 0x000fe40007b5e003 */
[----:B------:R-:W-:-:S02]  /*1e300*/  LEA.HI R2, R10, R12, RZ, 0x1 ;  /* 0x0000000c0a027211 */ /* 0x000fc400078f08ff */
[----:B------:R-:W-:Y:S02]  /*1e310*/  @!P0 LOP3.LUT R0, R0, 0x80000000, RZ, 0x3c, !PT ;  /* 0x8000000000008812 */ /* 0x000fe400078e3cff */
[----:B------:R-:W-:Y:S01]  /*1e320*/  IADD3.X R9, PT, PT, R8, 0x3fe00000, R9, P2, P3 ;  /* 0x3fe0000008097810 */ /* 0x000fe200017e6409 */
[----:B------:R-:W-:-:S03]  /*1e330*/  @P1 IMAD.MOV R2, RZ, RZ, -R2 ;  /* 0x000000ffff021224 */ /* 0x000fc600078e0a02 */
[----:B------:R-:W-:-:S07]  /*1e340*/  LOP3.LUT R9, R9, R0, RZ, 0xfc, !PT ;  /* 0x0000000009097212 */ /* 0x000fce00078efcff */
.L_x_5218:
[----:B------:R-:W-:Y:S02]  /*1e350*/  IMAD.MOV.U32 R0, RZ, RZ, R2 ;  /* 0x000000ffff007224 */ /* 0x000fe400078e0002 */
[----:B------:R-:W-:Y:S02]  /*1e360*/  IMAD.MOV.U32 R2, RZ, RZ, R3 ;  /* 0x000000ffff027224 */ /* 0x000fe400078e0003 */
[----:B------:R-:W-:Y:S02]  /*1e370*/  IMAD.MOV.U32 R3, RZ, RZ, R9 ;  /* 0x000000ffff037224 */ /* 0x000fe400078e0009 */
[----:B------:R-:W-:Y:S02]  /*1e380*/  IMAD.MOV.U32 R8, RZ, RZ, R11 ;  /* 0x000000ffff087224 */ /* 0x000fe400078e000b */
[----:B------:R-:W-:-:S04]  /*1e390*/  IMAD.MOV.U32 R9, RZ, RZ, 0x0 ;  /* 0x00000000ff097424 */ /* 0x000fc800078e00ff */
[----:B------:R-:W-:Y:S05]  /*1e3a0*/  RET.REL.NODEC R8 `(_ZN2at6native27unrolled_elementwise_kernelIZZZNS0_15tan_kernel_cudaERNS_18TensorIteratorBaseEENKUlvE_clEvENKUlvE_clEvEUlN3c107complexIdEEE_St5arrayIPcLm2EELi4E23TrivialOffsetCalculatorILi1EjESE_NS0_6memory12LoadWithCastILi1EEENSF_13StoreWithCastILi1EEEEEviT_T0_T2_T3_T4_T5_) ;  /* 0xfffffe1c08147950 */ /* 0x000fea0003c3ffff */
.L_x_5225:
        /* <DEDUP_REMOVED lines=13> */
.L_x_6575:


//--------------------- .text._ZN2at6native18elementwise_kernelILi128ELi2EZNS0_22gpu_kernel_impl_nocastIZZZNS0_15tan_kernel_cudaERNS_18TensorIteratorBaseEENKUlvE_clEvENKUlvE_clEvEUlN3c107complexIdEEE_EEvS4_RKT_EUliE_EEviT1_ --------------------------
	.section	.text._ZN2at6native18elementwise_kernelILi128ELi2EZNS0_22gpu_kernel_impl_nocastIZZZNS0_15tan_kernel_cudaERNS_18TensorIteratorBaseEENKUlvE_clEvENKUlvE_clEvEUlN3c107complexIdEEE_EEvS4_RKT_EUliE_EEviT1_,"ax",@progbits
	.align	128
        .global         _ZN2at6native18elementwise_kernelILi128ELi2EZNS0_22gpu_kernel_impl_nocastIZZZNS0_15tan_kernel_cudaERNS_18TensorIteratorBaseEENKUlvE_clEvENKUlvE_clEvEUlN3c107complexIdEEE_EEvS4_RKT_EUliE_EEviT1_
        .type           _ZN2at6native18elementwise_kernelILi128ELi2EZNS0_22gpu_kernel_impl_nocastIZZZNS0_15tan_kernel_cudaERNS_18TensorIteratorBaseEENKUlvE_clEvENKUlvE_clEvEUlN3c107complexIdEEE_EEvS4_RKT_EUliE_EEviT1_,@function
        .size           _ZN2at6native18elementwise_kernelILi128ELi2EZNS0_22gpu_kernel_impl_nocastIZZZNS0_15tan_kernel_cudaERNS_18TensorIteratorBaseEENKUlvE_clEvENKUlvE_clEvEUlN3c107complexIdEEE_EEvS4_RKT_EUliE_EEviT1_,(.L_x_6578 - _ZN2at6native18elementwise_kernelILi128ELi2EZNS0_22gpu_kernel_impl_nocastIZZZNS0_15tan_kernel_cudaERNS_18TensorIteratorBaseEENKUlvE_clEvENKUlvE_clEvEUlN3c107complexIdEEE_EEvS4_RKT_EUliE_EEviT1_)
        .other          _ZN2at6native18elementwise_kernelILi128ELi2EZNS0_22gpu_kernel_impl_nocastIZZZNS0_15tan_kernel_cudaERNS_18TensorIteratorBaseEENKUlvE_clEvENKUlvE_clEvEUlN3c107complexIdEEE_EEvS4_RKT_EUliE_EEviT1_,@"STO_CUDA_ENTRY STV_DEFAULT"
_ZN2at6native18elementwise_kernelILi128ELi2EZNS0_22gpu_kernel_impl_nocastIZZZNS0_15tan_kernel_cudaERNS_18TensorIteratorBaseEENKUlvE_clEvENKUlvE_clEvEUlN3c107complexIdEEE_EEvS4_RKT_EUliE_EEviT1_:
.text._ZN2at6native18elementwise_kernelILi128ELi2EZNS0_22gpu_kernel_impl_nocastIZZZNS0_15tan_kernel_cudaERNS_18TensorIteratorBaseEENKUlvE_clEvENKUlvE_clEvEUlN3c107complexIdEEE_EEvS4_RKT_EUliE_EEviT1_:
[----:B------:R-:W0:Y:S01]  /*0000*/  LDC R1, c[0x0][0x37c] ;  /* 0x0000df00ff017b82 */ /* 0x000e220000000800 */
[----:B------:R-:W1:Y:S07]  /*0010*/  S2R R25, SR_TID.X ;  /* 0x0000000000197919 */ /* 0x000e6e0000002100 */
[----:B------:R-:W2:Y:S01]  /*0020*/  S2UR UR4, SR_CTAID.X ;  /* 0x00000000000479c3 */ /* 0x000ea20000002500 */
[----:B------:R-:W3:Y:S01]  /*0030*/  LDCU UR5, c[0x0][0x380] ;  /* 0x00007000ff0577ac */ /* 0x000ee20008000800 */
[----:B------:R-:W-:Y:S01]  /*0040*/  BSSY.RECONVERGENT B1, `(.L_x_5226) ;  /* 0x000060a000017945 */ /* 0x000fe20003800200 */
[----:B0-----:R-:W-:Y:S01]  /*0050*/  VIADD R1, R1, 0xffffffd8 ;  /* 0xffffffd801017836 */ /* 0x001fe20000000000 */
[----:B------:R-:W0:Y:S04]  /*0060*/  LDCU.64 UR6, c[0x0][0x358] ;  /* 0x00006b00ff0677ac */ /* 0x000e280008000a00 */
[----:B------:R-:W4:Y:S01]  /*0070*/  LDC R3, c[0x0][0x388] ;  /* 0x0000e200ff037b82 */ /* 0x000f220000000800 */
[----:B--2---:R-:W-:-:S06]  /*0080*/  USHF.L.U32 UR4, UR4, 0x8, URZ ;  /* 0x0000000804047899 */ /* 0x004fcc00080006ff */
[----:B-1----:R-:W-:Y:S01]  /*0090*/  LOP3.LUT R25, R25, UR4, RZ, 0xfc, !PT ;  /* 0x0000000419197c12 */ /* 0x002fe2000f8efcff */
[----:B----4-:R-:W-:-:S03]  /*00a0*/  VIADD R2, R3, 0xffffffff ;  /* 0xffffffff03027836 */ /* 0x010fc60000000000 */
[----:B---3--:R-:W-:Y:S02]  /*00b0*/  ISETP.GE.AND P0, PT, R25, UR5, PT ;  /* 0x0000000519007c0c */ /* 0x008fe4000bf06270 */
[----:B------:R-:W-:-:S05]  /*00c0*/  VIMNMX.U32 R0, PT, PT, R2, 0x18, PT ;  /* 0x0000001802007848 */ /* 0x000fca0003fe0000 */
[----:B------:R-:W-:-:S06]  /*00d0*/  VIADD R0, R0, 0x1 ;  /* 0x0000000100007836 */ /* 0x000fcc0000000000 */
[----:B0-----:R-:W-:Y:S05]  /*00e0*/  @P0 BRA `(.L_x_5227) ;  /* 0x0000005c00fc0947 */ /* 0x001fea0003800000 */
[----:B------:R-:W-:Y:S01]  /*00f0*/  ISETP.NE.AND P0, PT, R3, RZ, PT ;  /* 0x000000ff0300720c */ /* 0x000fe20003f05270 */
[----:B------:R-:W-:Y:S02]  /*0100*/  HFMA2 R3, -RZ, RZ, 0, 0 ;  /* 0x00000000ff037431 */ /* 0x000fe400000001ff */
[----:B------:R-:W-:-:S10]  /*0110*/  IMAD.MOV.U32 R4, RZ, RZ, RZ ;  /* 0x000000ffff047224 */ /* 0x000fd400078e00ff */
[----:B------:R-:W-:Y:S05]  /*0120*/  @!P0 BRA `(.L_x_5228) ;  /* 0x0000001000a48947 */ /* 0x000fea0003800000 */
[----:B------:R-:W0:Y:S01]  /*0130*/  LDCU.64 UR4, c[0x0][0x390] ;  /* 0x00007200ff0477ac */ /* 0x000e220008000a00 */
        /* <DEDUP_REMOVED lines=277> */
[----:B------:R-:W-:Y:S01]  /*1290*/  IMAD.MOV.U32 R6, RZ, RZ, RZ ;  /* 0x000000ffff067224 */ /* 0x000fe200078e00ff */
        /* <DEDUP_REMOVED lines=18> */
.L_x_5228:
[----:B------:R-:W0:Y:S02]  /*13c0*/  LDCU.64 UR4, c[0x0][0x588] ;  /* 0x0000b100ff0477ac */ /* 0x000e240008000a00 */
[----:B0-----:R-:W-:-:S05]  /*13d0*/  IADD3 R10, P0, PT, R4, UR4, RZ ;  /* 0x00000004040a7c10 */ /* 0x001fca000ff1e0ff */
[----:B------:R-:W-:-:S06]  /*13e0*/  IMAD.X R11, RZ, RZ, UR5, P0 ;  /* 0x00000005ff0b7e24 */ /* 0x000fcc00080e06ff */
[----:B------:R-:W2:Y:S01]  /*13f0*/  LDG.E.128 R8, desc[UR6][R10.64] ;  /* 0x000000060a087981 */ /* 0x000ea2000c1e1d00 */
[----:B------:R-:W-:Y:S01]  /*1400*/  BSSY.RECONVERGENT B0, `(.L_x_5229) ;  /* 0x00004c7000007945 */ /* 0x000fe20003800200 */
[----:B--2---:R-:W0:Y:S02]  /*1410*/  DADD R20, -RZ, -R10 ;  /* 0x00000000ff147229 */ /* 0x004e24000000090a */
[----:B0-----:R-:W-:Y:S01]  /*1420*/  LOP3.LUT R12, R21, 0x7fffffff, RZ, 0xc0, !PT ;  /* 0x7fffffff150c7812 */ /* 0x001fe200078ec0ff */
[----:B------:R-:W-:Y:S01]  /*1430*/  IMAD.MOV.U32 R6, RZ, RZ, R20 ;  /* 0x000000ffff067224 */ /* 0x000fe200078e0014 */
[----:B------:R-:W-:Y:S02]  /*1440*/  MOV R7, R21 ;  /* 0x0000001500077202 */ /* 0x000fe40000000f00 */
[----:B------:R-:W-:-:S13]  /*1450*/  ISETP.GE.U32.AND P0, PT, R12, 0x7ff00000, PT ;  /* 0x7ff000000c00780c */ /* 0x000fda0003f06070 */
[----:B------:R-:W-:Y:S05]  /*1460*/  @!P0 BRA `(.L_x_5230) ;  /* 0x0000000c00648947 */ /* 0x000fea0003800000 */
[----:B------:R-:W-:-:S13]  /*1470*/  LOP3.LUT P0, RZ, R20, 0xfffff, R21, 0xf8, !PT ;  /* 0x000fffff14ff7812 */ /* 0x000fda000780f815 */
[----:B------:R-:W-:-:S15]  /*1480*/  @P0 DSETP.NEU.AND P1, PT, R8, RZ, PT ;  /* 0x000000ff0800022a */ /* 0x000fde0003f2d000 */
        /* <DEDUP_REMOVED lines=59> */
[----:B------:R-:W-:Y:S05]  /*1840*/  CALL.REL.NOINC `($_ZN2at6native18elementwise_kernelILi128ELi2EZNS0_22gpu_kernel_impl_nocastIZZZNS0_15tan_kernel_cudaERNS_18TensorIteratorBaseEENKUlvE_clEvENKUlvE_clEvEUlN3c107complexIdEEE_EEvS4_RKT_EUliE_EEviT1_$__internal_trig_reduction_slowpathd) ;  /* 0x000000b400487944 */ /* 0x000fea0003c00000 */
[----:B------:R-:W-:Y:S01]  /*1850*/  IMAD.MOV.U32 R26, RZ, RZ, R10 ;  /* 0x000000ffff1a7224 */ /* 0x000fe200078e000a */
[----:B------:R-:W-:Y:S01]  /*1860*/  MOV R10, R12 ;  /* 0x0000000c000a7202 */ /* 0x000fe20000000f00 */
[----:B------:R-:W-:-:S07]  /*1870*/  IMAD.MOV.U32 R11, RZ, RZ, R13 ;  /* 0x000000ffff0b7224 */ /* 0x000fce00078e000d */
.L_x_5235:
[----:B------:R-:W-:Y:S05]  /*1880*/  BSYNC.RECONVERGENT B5 ;  /* 0x0000000000057941 */ /* 0x000fea0003800200 */
.L_x_5234:
        /* <DEDUP_REMOVED lines=72> */
[----:B------:R-:W-:Y:S05]  /*1d10*/  CALL.REL.NOINC `($_ZN2at6native18elementwise_kernelILi128ELi2EZNS0_22gpu_kernel_impl_nocastIZZZNS0_15tan_kernel_cudaERNS_18TensorIteratorBaseEENKUlvE_clEvENKUlvE_clEvEUlN3c107complexIdEEE_EEvS4_RKT_EUliE_EEviT1_$__internal_trig_reduction_slowpathd) ;  /* 0x000000b000147944 */ /* 0x000fea0003c00000 */
[----:B------:R-:W-:Y:S01]  /*1d20*/  MOV R24, R10 ;  /* 0x0000000a00187202 */ /* 0x000fe20000000f00 */
[----:B------:R-:W-:Y:S02]  /*1d30*/  IMAD.MOV.U32 R22, RZ, RZ, R12 ;  /* 0x000000ffff167224 */ /* 0x000fe400078e000c */
[----:B------:R-:W-:-:S07]  /*1d40*/  IMAD.MOV.U32 R23, RZ, RZ, R13 ;  /* 0x000000ffff177224 */ /* 0x000fce00078e000d */
.L_x_5237:
[----:B------:R-:W-:Y:S05]  /*1d50*/  BSYNC.RECONVERGENT B5 ;  /* 0x0000000000057941 */ /* 0x000fea0003800200 */
.L_x_5236:
        /* <DEDUP_REMOVED lines=68> */
.L_x_5233:
[----:B------:R-:W-:Y:S05]  /*21a0*/  BSYNC.RECONVERGENT B4 ;  /* 0x0000000000047941 */ /* 0x000fea0003800200 */
.L_x_5232:
[----:B-1----:R-:W-:Y:S01]  /*21b0*/  LOP3.LUT R5, RZ, 0x80000000, R9, 0xb8, !PT ;  /* 0x80000000ff057812 */ /* 0x002fe200078eb809 */
[----:B------:R-:W-:Y:S01]  /*21c0*/  IMAD.MOV.U32 R7, RZ, RZ, R27 ;  /* 0x000000ffff077224 */ /* 0x000fe200078e001b */
[----:B------:R-:W-:Y:S01]  /*21d0*/  MOV R6, R20 ;  /* 0x0000001400067202 */ /* 0x000fe20000000f00 */
[----:B------:R-:W-:Y:S01]  /*21e0*/  IMAD.MOV.U32 R4, RZ, RZ, RZ ;  /* 0x000000ffff047224 */ /* 0x000fe200078e00ff */
[----:B------:R-:W-:Y:S06]  /*21f0*/  BRA `(.L_x_5231) ;  /* 0x0000003c009c7947 */ /* 0x000fec0003800000 */
.L_x_5230:
[----:B------:R-:W0:-:S15]  /*2200*/  DSETP.NE.AND P0, PT, |R8|, +INF , PT ;  /* 0x7ff000000800742a */ /* 0x000e1e0003f05200 */
[----:B------:R-:W-:-:S15]  /*2210*/  NOP ;  /* 0x0000000000007918 */ /* 0x000fde0000000000 */
[----:B------:R-:W-:-:S15]  /*2220*/  NOP ;  /* 0x0000000000007918 */ /* 0x000fde0000000000 */
[----:B------:R-:W-:-:S15]  /*2230*/  NOP ;  /* 0x0000000000007918 */ /* 0x000fde0000000000 */
[----:B------:R-:W-:-:S04]  /*2240*/  NOP ;  /* 0x0000000000007918 */ /* 0x000fc80000000000 */
[----:B0-----:R-:W0:Y:S02]  /*2250*/  @!P0 DADD R6, R8, -R8 ;  /* 0x0000000008068229 */ /* 0x001e240000000808 */
[----:B0-----:R-:W-:Y:S01]  /*2260*/  @!P0 IMAD.MOV.U32 R4, RZ, RZ, R6 ;  /* 0x000000ffff048224 */ /* 0x001fe200078e0006 */
[----:B------:R-:W-:Y:S01]  /*2270*/  @!P0 MOV R5, R7 ;  /* 0x0000000700058202 */ /* 0x000fe20000000f00 */
[----:B------:R-:W-:Y:S06]  /*2280*/  @!P0 BRA `(.L_x_5231) ;  /* 0x0000003c00788947 */ /* 0x000fec0003800000 */
[----:B------:R-:W-:-:S13]  /*2290*/  ISETP.GE.U32.AND P0, PT, R12, 0x40360000, PT ;  /* 0x403600000c00780c */ /* 0x000fda0003f06070 */
[----:B------:R-:W-:Y:S05]  /*22a0*/  @!P0 BRA `(.L_x_5238) ;  /* 0x0000001400588947 */ /* 0x000fea0003800000 */
[----:B------:R-:W-:Y:S01]  /*22b0*/  IMAD.MOV.U32 R12, RZ, RZ, 0x652b82fe ;  /* 0x652b82feff0c7424 */ /* 0x000fe200078e00ff */
[----:B------:R-:W-:Y:S01]  /*22c0*/  UMOV UR4, 0xfefa39ef ;  /* 0xfefa39ef00047882 */ /* 0x000fe20000000000 */
[----:B------:R-:W-:Y:S01]  /*22d0*/  IMAD.MOV.U32 R13, RZ, RZ, 0x3ff71547 ;  /* 0x3ff71547ff0d7424 */ /* 0x000fe200078e00ff */
[----:B------:R-:W-:Y:S01]  /*22e0*/  UMOV UR5, 0x3fe62e42 ;  /* 0x3fe62e4200057882 */ /* 0x000fe20000000000 */
[----:B------:R-:W-:Y:S01]  /*22f0*/  DADD R4, -RZ, -|R10| ;  /* 0x00000000ff047229 */ /* 0x000fe20000000d0a */
[----:B------:R-:W-:-:S15]  /*2300*/  BSSY.RECONVERGENT B2, `(.L_x_5239) ;  /* 0x0000078000027945 */ /* 0x000fde0003800200 */
[----:B------:R-:W-:-:S15]  /*2310*/  NOP ;  /* 0x0000000000007918 */ /* 0x000fde0000000000 */
[----:B------:R-:W-:-:S15]  /*2320*/  NOP ;  /* 0x0000000000007918 */ /* 0x000fde0000000000 */
[----:B------:R-:W-:-:S15]  /*2330*/  NOP ;  /* 0x0000000000007918 */ /* 0x000fde0000000000 */
[----:B------:R-:W-:-:S03]  /*2340*/  NOP ;  /* 0x0000000000007918 */ /* 0x000fc60000000000 */
        /* <DEDUP_REMOVED lines=91> */
[----:B0-----:R0:W1:Y:S02]  /*2900*/  DFMA R16, R14, R16, 1 ;  /* 0x3ff000000e10742b */ /* 0x0010640000000010 */
[----:B0-----:R-:W-:Y:S02]  /*2910*/  IMAD.MOV.U32 R14, RZ, RZ, R5 ;  /* 0x000000ffff0e7224 */ /* 0x001fe400078e0005 */
[----:B-1----:R-:W-:Y:S02]  /*2920*/  IMAD R5, R12, 0x100000, R17 ;  /* 0x001000000c057824 */ /* 0x002fe400078e0211 */
[----:B------:R-:W-:Y:S01]  /*2930*/  IMAD.MOV.U32 R4, RZ, RZ, R16 ;  /* 0x000000ffff047224 */ /* 0x000fe200078e0010 */
[----:B------:R-:W-:-:S13]  /*2940*/  FSETP.GEU.FTZ.AND P0, PT, |R14|, 4.1917929649353027344, PT ;  /* 0x4086232b0e00780b */ /* 0x000fda0003f1e200 */
[----:B------:R-:W-:Y:S05]  /*2950*/  @!P0 BRA `(.L_x_5240) ;  /* 0x0000000000488947 */ /* 0x000fea0003800000 */
[----:B------:R-:W-:Y:S01]  /*2960*/  FSETP.GEU.FTZ.AND P1, PT, |R14|, 4.2275390625, PT ;  /* 0x408748000e00780b */ /* 0x000fe20003f3e200 */
[----:B------:R-:W-:-:S12]  /*2970*/  DSETP.NE.AND P0, PT, R10, RZ, PT ;  /* 0x000000ff0a00722a */ /* 0x000fd80003f05000 */
[----:B------:R-:W-:-:S04]  /*2980*/  @!P1 LEA.HI R4, R12, R12, RZ, 0x1 ;  /* 0x0000000c0c049211 */ /* 0x000fc800078f08ff */
[----:B------:R-:W-:-:S04]  /*2990*/  @!P1 SHF.R.S32.HI R13, RZ, 0x1, R4 ;  /* 0x00000001ff0d9819 */ /* 0x000fc80000011404 */
[----:B------:R-:W-:-:S15]  /*29a0*/  @!P1 IADD3 R12, PT, PT, R12, -R13, RZ ;  /* 0x8000000d0c0c9210 */ /* 0x000fde0007ffe0ff */
[----:B------:R-:W-:-:S15]  /*29b0*/  NOP ;  /* 0x0000000000007918 */ /* 0x000fde0000000000 */
[----:B------:R-:W-:-:S14]  /*29c0*/  NOP ;  /* 0x0000000000007918 */ /* 0x000fdc0000000000 */
[----:B------:R-:W0:Y:S02]  /*29d0*/  DADD R10, -|R10|, +INF ;  /* 0x7ff000000a0a7429 */ /* 0x000e240000000300 */
[----:B0-----:R-:W-:Y:S01]  /*29e0*/  FSEL R5, R11, RZ, !P0 ;  /* 0x000000ff0b057208 */ /* 0x001fe20004000000 */
[----:B------:R-:W-:Y:S01]  /*29f0*/  @!P1 IMAD R11, R13, 0x100000, R17 ;  /* 0x001000000d0b9824 */ /* 0x000fe200078e0211 */
[----:B------:R-:W-:Y:S01]  /*2a00*/  FSEL R4, R10, RZ, !P0 ;  /* 0x000000ff0a047208 */ /* 0x000fe20004000000 */
[----:B------:R-:W-:Y:S01]  /*2a10*/  @!P1 IMAD.MOV.U32 R10, RZ, RZ, R16 ;  /* 0x000000ffff0a9224 */ /* 0x000fe200078e0010 */
[----:B------:R-:W-:Y:S01]  /*2a20*/  @!P1 LEA R13, R12, 0x3ff00000, 0x14 ;  /* 0x3ff000000c0d9811 */ /* 0x000fe200078ea0ff */
[----:B------:R-:W-:-:S15]  /*2a30*/  @!P1 IMAD.MOV.U32 R12, RZ, RZ, RZ ;  /* 0x000000ffff0c9224 */ /* 0x000fde00078e00ff */
[----:B------:R-:W-:-:S15]  /*2a40*/  NOP ;  /* 0x0000000000007918 */ /* 0x000fde0000000000 */
[----:B------:R-:W-:-:S15]  /*2a50*/  NOP ;  /* 0x0000000000007918 */ /* 0x000fde0000000000 */
[----:B------:R-:W-:-:S12]  /*2a60*/  NOP ;  /* 0x0000000000007918 */ /* 0x000fd80000000000 */
[----:B------:R0:W1:Y:S02]  /*2a70*/  @!P1 DMUL R4, R10, R12 ;  /* 0x0000000c0a049228 */ /* 0x0000640000000000 */
.L_x_5240:
[----:B------:R-:W-:Y:S05]  /*2a80*/  BSYNC.RECONVERGENT B2 ;  /* 0x0000000000027941 */ /* 0x000fea0003800200 */
.L_x_5239:
        /* <DEDUP_REMOVED lines=14> */
[----:B--2---:R-:W2:Y:S01]  /*2b70*/  F2I.F64 R32, R32 ;  /* 0x0000002000207311 */ /* 0x004ea20000301100 */
[----:B------:R-:W-:Y:S01]  /*2b80*/  UMOV UR5, 0x3ff921fb ;  /* 0x3ff921fb00057882 */ /* 0x000fe20000000000 */
[----:B--2---:R-:W-:-:S15]  /*2b90*/  MOV R24, R32 ;  /* 0x0000002000187202 */ /* 0x004fde0000000f00 */
        /* <DEDUP_REMOVED lines=30> */
[----:B-1----:R-:W-:Y:S05]  /*2d80*/  CALL.REL.NOINC `($_ZN2at6native18elementwise_kernelILi128ELi2EZNS0_22gpu_kernel_impl_nocastIZZZNS0_15tan_kernel_cudaERNS_18TensorIteratorBaseEENKUlvE_clEvENKUlvE_clEvEUlN3c107complexIdEEE_EEvS4_RKT_EUliE_EEviT1_$__internal_trig_reduction_slowpathd) ;  /* 0x0000009c00f87944 */ /* 0x002fea0003c00000 */
[----:B------:R-:W-:Y:S02]  /*2d90*/  IMAD.MOV.U32 R32, RZ, RZ, R10 ;  /* 0x000000ffff207224 */ /* 0x000fe400078e000a */
[----:B------:R-:W-:Y:S02]  /*2da0*/  IMAD.MOV.U32 R10, RZ, RZ, R12 ;  /* 0x000000ffff0a7224 */ /* 0x000fe400078e000c */
[----:B------:R-:W-:-:S07]  /*2db0*/  IMAD.MOV.U32 R11, RZ, RZ, R13 ;  /* 0x000000ffff0b7224 */ /* 0x000fce00078e000d */
.L_x_5242:
[----:B------:R-:W-:Y:S05]  /*2dc0*/  BSYNC.RECONVERGENT B4 ;  /* 0x0000000000047941 */ /* 0x000fea0003800200 */
.L_x_5241:
        /* <DEDUP_REMOVED lines=72> */
[----:B-1----:R-:W-:Y:S05]  /*3250*/  CALL.REL.NOINC `($_ZN2at6native18elementwise_kernelILi128ELi2EZNS0_22gpu_kernel_impl_nocastIZZZNS0_15tan_kernel_cudaERNS_18TensorIteratorBaseEENKUlvE_clEvENKUlvE_clEvEUlN3c107complexIdEEE_EEvS4_RKT_EUliE_EEviT1_$__internal_trig_reduction_slowpathd) ;  /* 0x0000009800c47944 */ /* 0x002fea0003c00000 */
[----:B------:R-:W-:Y:S01]  /*3260*/  IMAD.MOV.U32 R24, RZ, RZ, R10 ;  /* 0x000000ffff187224 */ /* 0x000fe200078e000a */
[----:B------:R-:W-:Y:S01]  /*3270*/  MOV R27, R13 ;  /* 0x0000000d001b7202 */ /* 0x000fe20000000f00 */
[----:B------:R-:W-:-:S07]  /*3280*/  IMAD.MOV.U32 R26, RZ, RZ, R12 ;  /* 0x000000ffff1a7224 */ /* 0x000fce00078e000c */
.L_x_5244:
[----:B------:R-:W-:Y:S05]  /*3290*/  BSYNC.RECONVERGENT B4 ;  /* 0x0000000000047941 */ /* 0x000fea0003800200 */
.L_x_5243:
        /* <DEDUP_REMOVED lines=11> */
[----:B------:R-:W-:-:S02]  /*3350*/  MOV R30, 0x20fd8164 ;  /* 0x20fd8164001e7802 */ /* 0x000fc40000000f00 */
[----:B------:R-:W-:Y:S01]  /*3360*/  ISETP.NE.U32.AND P0, PT, R24, 0x1, PT ;  /* 0x000000011800780c */ /* 0x000fe20003f05070 */
[----:B------:R-:W-:-:S03]  /*3370*/  IMAD.MOV.U32 R24, RZ, RZ, 0x3da8ff83 ;  /* 0x3da8ff83ff187424 */ /* 0x000fc600078e00ff */
[----:B------:R-:W-:Y:S02]  /*3380*/  FSEL R30, R30, -8.06006814911005101289e+34, P0 ;  /* 0xf9785eba1e1e7808 */ /* 0x000fe40000000000 */
[----:B------:R-:W-:-:S15]  /*3390*/  FSEL R31, -R24, 0.11223486810922622681, P0 ;  /* 0x3de5db65181f7808 */ /* 0x000fde0000000100 */
        /* <DEDUP_REMOVED lines=46> */
[----:B------:R-:W-:Y:S01]  /*3680*/  LOP3.LUT P0, RZ, R6, 0x2, RZ, 0xc0, !PT ;  /* 0x0000000206ff7812 */ /* 0x000fe2000780c0ff */
[----:B------:R-:W-:-:S05]  /*3690*/  IMAD.MOV.U32 R6, RZ, RZ, 0x3ff00000 ;  /* 0x3ff00000ff067424 */ /* 0x000fca00078e00ff */
[----:B------:R-:W-:Y:S01]  /*36a0*/  LOP3.LUT R7, R6, 0x80000000, R7, 0xb8, !PT ;  /* 0x8000000006077812 */ /* 0x000fe200078eb807 */
[----:B------:R-:W-:-:S15]  /*36b0*/  IMAD.MOV.U32 R6, RZ, RZ, RZ ;  /* 0x000000ffff067224 */ /* 0x000fde00078e00ff */
[----:B------:R-:W-:-:S15]  /*36c0*/  NOP ;  /* 0x0000000000007918 */ /* 0x000fde0000000000 */
[----:B------:R-:W-:-:S15]  /*36d0*/  NOP ;  /* 0x0000000000007918 */ /* 0x000fde0000000000 */
[----:B------:R-:W-:-:S06]  /*36e0*/  NOP ;  /* 0x0000000000007918 */ /* 0x000fcc0000000000 */
[----:B------:R-:W0:Y:S02]  /*36f0*/  DADD R8, RZ, -R10 ;  /* 0x00000000ff087229 */ /* 0x000e24000000080a */
[----:B0-----:R-:W-:Y:S02]  /*3700*/  FSEL R8, R10, R8, !P0 ;  /* 0x000000080a087208 */ /* 0x001fe40004000000 */
[----:B------:R-:W-:-:S15]  /*3710*/  FSEL R9, R11, R9, !P0 ;  /* 0x000000090b097208 */ /* 0x000fde0004000000 */
        /* <DEDUP_REMOVED lines=8> */
[----:B-1----:R-:W0:-:S15]  /*37a0*/  DMUL R20, R20, R4 ;  /* 0x0000000414147228 */ /* 0x002e1e0000000000 */
[----:B------:R-:W-:-:S15]  /*37b0*/  NOP ;  /* 0x0000000000007918 */ /* 0x000fde0000000000 */
[----:B------:R-:W-:-:S15]  /*37c0*/  NOP ;  /* 0x0000000000007918 */ /* 0x000fde0000000000 */
[----:B------:R-:W-:-:S15]  /*37d0*/  NOP ;  /* 0x0000000000007918 */ /* 0x000fde0000000000 */
[----:B------:R-:W-:-:S04]  /*37e0*/  NOP ;  /* 0x0000000000007918 */ /* 0x000fc80000000000 */
[----:B0-----:R0:W1:Y:S02]  /*37f0*/  DMUL R4, R20, R4 ;  /* 0x0000000414047228 */ /* 0x0010640000000000 */
[----:B01----:R-:W-:Y:S05]  /*3800*/  BRA `(.L_x_5231) ;  /* 0x0000002800187947 */ /* 0x003fea0003800000 */
.L_x_5238:
        /* <DEDUP_REMOVED lines=44> */
[----:B------:R-:W-:Y:S05]  /*3ad0*/  CALL.REL.NOINC `($_ZN2at6native18elementwise_kernelILi128ELi2EZNS0_22gpu_kernel_impl_nocastIZZZNS0_15tan_kernel_cudaERNS_18TensorIteratorBaseEENKUlvE_clEvENKUlvE_clEvEUlN3c107complexIdEEE_EEvS4_RKT_EUliE_EEviT1_$__internal_trig_reduction_slowpathd) ;  /* 0x0000009000a47944 */ /* 0x000fea0003c00000 */
.L_x_5246:
[----:B------:R-:W-:Y:S05]  /*3ae0*/  BSYNC.RECONVERGENT B4 ;  /* 0x0000000000047941 */ /* 0x000fea0003800200 */
.L_x_5245:
        /* <DEDUP_REMOVED lines=116> */
[----:B------:R-:W0:Y:S01]  /*4230*/  MUFU.RCP64H R11, R9 ;  /* 0x00000009000b7308 */ /* 0x000e220000001800 */
[----:B------:R-:W-:Y:S01]  /*4240*/  MOV R10, RZ ;  /* 0x000000ff000a7202 */ /* 0x000fe20000000f00 */
[----:B------:R-:W1:-:S15]  /*4250*/  DADD R4, R8, -R12 ;  /* 0x0000000008047229 */ /* 0x000e5e000000080c */
[----:B------:R-:W-:-:S15]  /*4260*/  NOP ;  /* 0x0000000000007918 */ /* 0x000fde0000000000 */
[----:B------:R-:W-:-:S15]  /*4270*/  NOP ;  /* 0x0000000000007918 */ /* 0x000fde0000000000 */
[----:B------:R-:W-:-:S15]  /*4280*/  NOP ;  /* 0x0000000000007918 */ /* 0x000fde0000000000 */
[----:B------:R-:W-:-:S04]  /*4290*/  NOP ;  /* 0x0000000000007918 */ /* 0x000fc80000000000 */
[----:B-1----:R-:W-:-:S15]  /*42a0*/  DFMA R4, R14, R12, -R4 ;  /* 0x0000000c0e04722b */ /* 0x002fde0000000804 */
        /* <DEDUP_REMOVED lines=30> */
.L_x_5248:
[----:B------:R-:W-:Y:S05]  /*4490*/  BSYNC.RECONVERGENT B2 ;  /* 0x0000000000027941 */ /* 0x000fea0003800200 */
.L_x_5247:
[----:B------:R-:W-:Y:S01]  /*44a0*/  BSSY.RECONVERGENT B2, `(.L_x_5249) ;  /* 0x0000104000027945 */ /* 0x000fe20003800200 */
[----:B-1----:R1:W2:Y:S01]  /*44b0*/  DFMA R28, R8, R8, 1 ;  /* 0x3ff00000081c742b */ /* 0x0022a20000000008 */
[----:B------:R-:W-:Y:S02]  /*44c0*/  IMAD.MOV.U32 R20, RZ, RZ, R6 ;  /* 0x000000ffff147224 */ /* 0x000fe400078e0006 */
[----:B------:R-:W-:Y:S01]  /*44d0*/  IMAD.MOV.U32 R21, RZ, RZ, R17 ;  /* 0x000000ffff157224 */ /* 0x000fe200078e0011 */
[----:B-12---:R-:W-:Y:S06]  /*44e0*/  @P1 BRA `(.L_x_5250) ;  /* 0x0000000000e01947 */ /* 0x006fec0003800000 */
[----:B------:R-:W-:Y:S01]  /*44f0*/  IMAD.MOV.U32 R10, RZ, RZ, 0x61d87def ;  /* 0x61d87defff0a7424 */ /* 0x000fe200078e00ff */
[----:B------:R-:W-:Y:S01]  /*4500*/  MOV R11, 0x3de611a5 ;  /* 0x3de611a5000b7802 */ /* 0x000fe20000000f00 */
[----:B------:R-:W-:Y:S01]  /*4510*/  UMOV UR4, 0xab274c53 ;  /* 0xab274c5300047882 */ /* 0x000fe20000000000 */
        /* <DEDUP_REMOVED lines=53> */
.L_x_5250:
[----:B------:R-:W-:Y:S01]  /*4870*/  IMAD.MOV.U32 R10, RZ, RZ, 0x652b82fe ;  /* 0x652b82feff0a7424 */ /* 0x000fe200078e00ff */
[----:B------:R-:W-:Y:S01]  /*4880*/  UMOV UR4, 0xfefa39ef ;  /* 0xfefa39ef00047882 */ /* 0x000fe20000000000 */
[----:B------:R-:W-:Y:S01]  /*4890*/  IMAD.MOV.U32 R11, RZ, RZ, 0x3ff71547 ;  /* 0x3ff71547ff0b7424 */ /* 0x000fe200078e00ff */
[----:B------:R-:W-:Y:S01]  /*48a0*/  UMOV UR5, 0x3fe62e42 ;  /* 0x3fe62e4200057882 */ /* 0x000fe20000000000 */
[----:B------:R-:W-:Y:S01]  /*48b0*/  IMAD.SHL.U32 R16, R17, 0x2, RZ ;  /* 0x0000000211107824 */ /* 0x000fe200078e00ff */
[----:B------:R-:W-:Y:S01]  /*48c0*/  MOV R14, 0x8ebd13cd ;  /* 0x8ebd13cd000e7802 */ /* 0x000fe20000000f00 */
[----:B------:R-:W-:Y:S01]  /*48d0*/  IMAD.MOV.U32 R15, RZ, RZ, 0x3e5af86d ;  /* 0x3e5af86dff0f7424 */ /* 0x000fe200078e00ff */
[----:B------:R-:W-:Y:S01]  /*48e0*/  BSSY.RECONVERGENT B3, `(.L_x_5252) ;  /* 0x00000b5000037945 */ /* 0x000fe20003800200 */
[----:B------:R-:W0:Y:S01]  /*48f0*/  DFMA R10, R20, R10, 6.75539944105574400000e+15 ;  /* 0x43380000140a742b */ /* 0x000e22000000000a */
[C---:B------:R-:W-:Y:S02]  /*4900*/  ISETP.GE.U32.AND P0, PT, R16.reuse, 0x7fb3e647, PT ;  /* 0x7fb3e6471000780c */ /* 0x040fe40003f06070 */
        /* <DEDUP_REMOVED lines=112> */
[----:B0-----:R-:W-:Y:S01]  /*5010*/  MOV R14, 0x0 ;  /* 0x00000000000e7802 */ /* 0x001fe20000000f00 */
[----:B------:R-:W-:-:S15]  /*5020*/  IMAD.MOV.U32 R15, RZ, RZ, 0x3ff00000 ;  /* 0x3ff00000ff0f7424 */ /* 0x000fde00078e00ff */
[----:B------:R-:W-:-:S15]  /*5030*/  NOP ;  /* 0x0000000000007918 */ /* 0x000fde0000000000 */
[----:B------:R-:W-:-:S15]  /*5040*/  NOP ;  /* 0x0000000000007918 */ /* 0x000fde0000000000 */
[----:B------:R-:W-:-:S15]  /*5050*/  NOP ;  /* 0x0000000000007918 */ /* 0x000fde0000000000 */
[----:B------:R-:W-:-:S01]  /*5060*/  NOP ;  /* 0x0000000000007918 */ /* 0x000fc20000000000 */
        /* <DEDUP_REMOVED lines=55> */
[----:B------:R-:W-:Y:S02]  /*53e0*/  MOV R16, R30 ;  /* 0x0000001e00107202 */ /* 0x000fe40000000f00 */
[----:B------:R-:W-:-:S07]  /*53f0*/  MOV R4, 0x5410 ;  /* 0x0000541000047802 */ /* 0x000fce0000000f00 */
[----:B------:R-:W-:Y:S05]  /*5400*/  CALL.REL.NOINC `($__internal_4_$__cuda_sm20_div_rn_f64_full) ;  /* 0x0000006c00187944 */ /* 0x000fea0003c00000 */
[----:B------:R-:W-:Y:S02]  /*5410*/  IMAD.MOV.U32 R4, RZ, RZ, R26 ;  /* 0x000000ffff047224 */ /* 0x000fe400078e001a */
[----:B------:R-:W-:-:S07]  /*5420*/  IMAD.MOV.U32 R5, RZ, RZ, R27 ;  /* 0x000000ffff057224 */ /* 0x000fce00078e001b */
.L_x_5253:
[----:B------:R-:W-:Y:S05]  /*5430*/  BSYNC.RECONVERGENT B3 ;  /* 0x0000000000037941 */ /* 0x000fea0003800200 */
.L_x_5252:
        /* <DEDUP_REMOVED lines=10> */
.L_x_5251:
[----:B------:R-:W-:Y:S05]  /*54e0*/  BSYNC.RECONVERGENT B2 ;  /* 0x0000000000027941 */ /* 0x000fea0003800200 */
.L_x_5249:
[----:B------:R-:W-:Y:S01]  /*54f0*/  LOP3.LUT R7, R11, 0x80000000, R7, 0xb8, !PT ;  /* 0x800000000b077812 */ /* 0x000fe200078eb807 */
[----:B------:R-:W-:Y:S01]  /*5500*/  IMAD.MOV.U32 R6, RZ, RZ, R10 ;  /* 0x000000ffff067224 */ /* 0x000fe200078e000a */
[----:B------:R-:W-:Y:S01]  /*5510*/  BSSY.RECONVERGENT B2, `(.L_x_5254) ;  /* 0x000003c000027945 */ /* 0x000fe20003800200 */
[----:B------:R-:W-:Y:S02]  /*5520*/  IMAD.MOV.U32 R10, RZ, RZ, 0x0 ;  /* 0x00000000ff0a7424 */ /* 0x000fe400078e00ff */
[----:B------:R-:W-:Y:S02]  /*5530*/  IMAD.MOV.U32 R11, RZ, RZ, 0x3fd80000 ;  /* 0x3fd80000ff0b7424 */ /* 0x000fe400078e00ff */
[----:B------:R-:W0:Y:S02]  /*5540*/  DFMA R12, R6, R6, 1 ;  /* 0x3ff00000060c742b */ /* 0x000e240000000006 */
[----:B0-----:R-:W0:Y:S01]  /*5550*/  MUFU.RSQ64H R17, R13 ;  /* 0x0000000d00117308 */ /* 0x001e220000001c00 */
[----:B------:R-:W-:-:S04]  /*5560*/  IADD3 R16, PT, PT, R13, -0x3500000, RZ ;  /* 0xfcb000000d107810 */ /* 0x000fc80007ffe0ff */
[----:B------:R-:W-:-:S15]  /*5570*/  ISETP.GE.U32.AND P0, PT, R16, 0x7ca00000, PT ;  /* 0x7ca000001000780c */ /* 0x000fde0003f06070 */
[----:B------:R-:W-:-:S15]  /*5580*/  NOP ;  /* 0x0000000000007918 */ /* 0x000fde0000000000 */
[----:B------:R-:W-:-:S15]  /*5590*/  NOP ;  /* 0x0000000000007918 */ /* 0x000fde0000000000 */
[----:B------:R-:W-:-:S12]  /*55a0*/  NOP ;  /* 0x0000000000007918 */ /* 0x000fd80000000000 */
        /* <DEDUP_REMOVED lines=39> */
[----:B------:R-:W-:Y:S02]  /*5820*/  IMAD.MOV.U32 R10, RZ, RZ, R12 ;  /* 0x000000ffff0a7224 */ /* 0x000fe400078e000c */
[----:B------:R-:W-:Y:S01]  /*5830*/  IMAD.MOV.U32 R12, RZ, RZ, R18 ;  /* 0x000000ffff0c7224 */ /* 0x000fe200078e0012 */
[----:B------:R-:W-:Y:S01]  /*5840*/  MOV R18, R16 ;  /* 0x0000001000127202 */ /* 0x000fe20000000f00 */
[----:B------:R-:W-:Y:S01]  /*5850*/  IMAD.MOV.U32 R4, RZ, RZ, R14 ;  /* 0x000000ffff047224 */ /* 0x000fe200078e000e */
[----:B------:R-:W-:Y:S01]  /*5860*/  MOV R14, R20 ;  /* 0x00000014000e7202 */ /* 0x000fe20000000f00 */
[----:B------:R-:W-:Y:S01]  /*5870*/  IMAD.MOV.U32 R15, RZ, RZ, R13 ;  /* 0x000000ffff0f7224 */ /* 0x000fe200078e000d */
[----:B------:R-:W-:Y:S01]  /*5880*/  MOV R16, 0x58d0 ;  /* 0x000058d000107802 */ /* 0x000fe20000000f00 */
[----:B------:R-:W-:Y:S02]  /*5890*/  IMAD.MOV.U32 R5, RZ, RZ, R21 ;  /* 0x000000ffff057224 */ /* 0x000fe400078e0015 */
[----:B------:R-:W-:-:S02]  /*58a0*/  IMAD.MOV.U32 R13, RZ, RZ, R19 ;  /* 0x000000ffff0d7224 */ /* 0x000fc400078e0013 */
[----:B------:R-:W-:-:S07]  /*58b0*/  IMAD.MOV.U32 R17, RZ, RZ, R11 ;  /* 0x000000ffff117224 */ /* 0x000fce00078e000b */
[----:B------:R-:W-:Y:S05]  /*58c0*/  CALL.REL.NOINC `($__internal_5_$__cuda_sm20_dsqrt_rn_f64_mediumpath_v1) ;  /* 0x0000006c00e87944 */ /* 0x000fea0003c00000 */
.L_x_5255:
[----:B------:R-:W-:Y:S05]  /*58d0*/  BSYNC.RECONVERGENT B2 ;  /* 0x0000000000027941 */ /* 0x000fea0003800200 */
.L_x_5254:
[----:B------:R-:W0:Y:S01]  /*58e0*/  DMUL R20, R28, R6 ;  /* 0x000000061c147228 */ /* 0x000e220000000000 */
[----:B------:R-:W-:-:S15]  /*58f0*/  BSSY.RECONVERGENT B2, `(.L_x_5256) ;  /* 0x0000043000027945 */ /* 0x000fde0003800200 */
[----:B------:R-:W-:-:S15]  /*5900*/  NOP ;  /* 0x0000000000007918 */ /* 0x000fde0000000000 */
[----:B------:R-:W-:-:S15]  /*5910*/  NOP ;  /* 0x0000000000007918 */ /* 0x000fde0000000000 */
[----:B------:R-:W-:-:S15]  /*5920*/  NOP ;  /* 0x0000000000007918 */ /* 0x000fde0000000000 */
[----:B------:R-:W-:-:S03]  /*5930*/  NOP ;  /* 0x0000000000007918 */ /* 0x000fc60000000000 */
[----:B------:R-:W1:-:S15]  /*5940*/  DMUL R4, R28, R4 ;  /* 0x000000041c047228 */ /* 0x000e5e0000000000 */
        /* <DEDUP_REMOVED lines=9> */
[----:B-1----:R0:W1:Y:S02]  /*59e0*/  DMUL R16, R6, R4 ;  /* 0x0000000406107228 */ /* 0x0020640000000000 */
        /* <DEDUP_REMOVED lines=46> */
[----:B------:R-:W-:Y:S02]  /*5cd0*/  MOV R15, R21 ;  /* 0x00000015000f7202 */ /* 0x000fe40000000f00 */
[----:B------:R-:W-:-:S07]  /*5ce0*/  MOV R4, 0x5d00 ;  /* 0x00005d0000047802 */ /* 0x000fce0000000f00 */
[----:B------:R-:W-:Y:S05]  /*5cf0*/  CALL.REL.NOINC `($__internal_4_$__cuda_sm20_div_rn_f64_full) ;  /* 0x0000006000dc7944 */ /* 0x000fea0003c00000 */
[----:B------:R-:W-:Y:S02]  /*5d00*/  IMAD.MOV.U32 R6, RZ, RZ, R26 ;  /* 0x000000ffff067224 */ /* 0x000fe400078e001a */
[----:B------:R-:W-:-:S07]  /*5d10*/  IMAD.MOV.U32 R7, RZ, RZ, R27 ;  /* 0x000000ffff077224 */ /* 0x000fce00078e001b */
.L_x_5257:
[----:B------:R-:W-:Y:S05]  /*5d20*/  BSYNC.RECONVERGENT B2 ;  /* 0x0000000000027941 */ /* 0x000fea0003800200 */
.L_x_5256:
        /* <DEDUP_REMOVED lines=48> */
[----:B------:R-:W-:Y:S05]  /*6030*/  CALL.REL.NOINC `($__internal_4_$__cuda_sm20_div_rn_f64_full) ;  /* 0x00000060000c7944 */ /* 0x000fea0003c00000 */
[----:B------:R-:W-:Y:S01]  /*6040*/  MOV R4, R26 ;  /* 0x0000001a00047202 */ /* 0x000fe20000000f00 */
[----:B------:R-:W-:-:S07]  /*6050*/  IMAD.MOV.U32 R5, RZ, RZ, R27 ;  /* 0x000000ffff057224 */ /* 0x000fce00078e001b */
.L_x_5258:
[----:B------:R-:W-:Y:S05]  /*6060*/  BSYNC.RECONVERGENT B2 ;  /* 0x0000000000027941 */ /* 0x000fea0003800200 */
.L_x_5231:
[----:B------:R-:W-:Y:S05]  /*6070*/  BSYNC.RECONVERGENT B0 ;  /* 0x0000000000007941 */ /* 0x000fea0003800200 */
.L_x_5229:
[----:B------:R-:W1:Y:S01]  /*6080*/  LDCU.64 UR4, c[0x0][0x580] ;  /* 0x0000b000ff0477ac */ /* 0x000e620008000a00 */
[----:B------:R-:W2:Y:S01]  /*6090*/  DADD R6, -RZ, -R6 ;  /* 0x00000000ff067229 */ /* 0x000ea20000000906 */
[----:B------:R-:W-:Y:S01]  /*60a0*/  VIADD R25, R25, 0x80 ;  /* 0x0000008019197836 */ /* 0x000fe20000000000 */
[----:B-1----:R-:W-:-:S05]  /*60b0*/  IADD3 R8, P0, PT, R3, UR4, RZ ;  /* 0x0000000403087c10 */ /* 0x002fca000ff1e0ff */
[----:B------:R-:W-:-:S05]  /*60c0*/  IMAD.X R9, RZ, RZ, UR5, P0 ;  /* 0x00000005ff097e24 */ /* 0x000fca00080e06ff */
[----:B--2---:R1:W-:Y:S03]  /*60d0*/  STG.E.128 desc[UR6][R8.64], R4 ;  /* 0x0000000408007986 */ /* 0x0043e6000c101d06 */
.L_x_5227:
[----:B------:R-:W-:Y:S05]  /*60e0*/  BSYNC.RECONVERGENT B1 ;  /* 0x0000000000017941 */ /* 0x000fea0003800200 */
.L_x_5226:
[----:B------:R-:W2:Y:S02]  /*60f0*/  LDCU UR4, c[0x0][0x380] ;  /* 0x00007000ff0477ac */ /* 0x000ea40008000800 */
[----:B--2---:R-:W-:-:S13]  /*6100*/  ISETP.GE.AND P0, PT, R25, UR4, PT ;  /* 0x0000000419007c0c */ /* 0x004fda000bf06270 */
[----:B------:R-:W-:Y:S05]  /*6110*/  @P0 EXIT ;  /* 0x000000000000094d */ /* 0x000fea0003800000 */
[----:B------:R-:W2:Y:S01]  /*6120*/  LDCU UR4, c[0x0][0x388] ;  /* 0x00007100ff0477ac */ /* 0x000ea20008000800 */
[----:B-1----:R-:W-:Y:S01]  /*6130*/  MOV R4, RZ ;  /* 0x000000ff00047202 */ /* 0x002fe20000000f00 */
[----:B------:R-:W-:Y:S01]  /*6140*/  IMAD.MOV.U32 R21, RZ, RZ, RZ ;  /* 0x000000ffff157224 */ /* 0x000fe200078e00ff */
[----:B--2---:R-:W-:-:S09]  /*6150*/  UISETP.NE.AND UP0, UPT, UR4, URZ, UPT ;  /* 0x000000ff0400728c */ /* 0x004fd2000bf05270 */
[----:B------:R-:W-:Y:S05]  /*6160*/  BRA.U !UP0, `(.L_x_5259) ;  /* 0x0000001108a47547 */ /* 0x000fea000b800000 */
[----:B------:R-:W1:Y:S01]  /*6170*/  LDCU.64 UR4, c[0x0][0x390] ;  /* 0x00007200ff0477ac */ /* 0x000e620008000a00 */
[----:B------:R-:W-:Y:S01]  /*6180*/  IMAD.MOV.U32 R24, RZ, RZ, RZ ;  /* 0x000000ffff187224 */ /* 0x000fe200078e00ff */
[----:B------:R-:W-:Y:S01]  /*6190*/  ISETP.NE.AND P0, PT, R2, RZ, PT ;  /* 0x000000ff0200720c */ /* 0x000fe20003f05270 */
[----:B------:R-:W2:Y:S01]  /*61a0*/  LDCU UR8, c[0x0][0x38c] ;  /* 0x00007180ff0877ac */ /* 0x000ea20008000800 */
[----:B------:R-:W3:Y:S01]  /*61b0*/  LDCU.64 UR10, c[0x0][0x4b8] ;  /* 0x00009700ff0a77ac */ /* 0x000ee20008000a00 */
[----:B-1----:R-:W-:-:S05]  /*61c0*/  IMAD.HI.U32 R3, R25, UR4, R24 ;  /* 0x0000000419037c27 */ /* 0x002fca000f8e0018 */
[----:B------:R-:W-:-:S05]  /*61d0*/  SHF.R.U32.HI R3, RZ, UR5, R3 ;  /* 0x00000005ff037c19 */ /* 0x000fca0008011603 */
[----:B------:R-:W-:-:S04]  /*61e0*/  IMAD.MOV R4, RZ, RZ, -R3 ;  /* 0x000000ffff047224 */ /* 0x000fc800078e0a03 */
[----:B--2---:R-:W-:-:S04]  /*61f0*/  IMAD R4, R4, UR8, R25 ;  /* 0x0000000804047c24 */ /* 0x004fc8000f8e0219 */
[C---:B---3--:R-:W-:Y:S02]  /*6200*/  IMAD R21, R4.reuse, UR10, RZ ;  /* 0x0000000a04157c24 */ /* 0x048fe4000f8e02ff */
[----:B------:R-:W-:Y:S01]  /*6210*/  IMAD R4, R4, UR11, RZ ;  /* 0x0000000b04047c24 */ /* 0x000fe2000f8e02ff */
[----:B------:R-:W-:Y:S06]  /*6220*/  @!P0 BRA `(.L_x_5259) ;  /* 0x0000001000748947 */ /* 0x000fec0003800000 */
[----:B------:R-:W1:Y:S01]  /*6230*/  LDCU.64 UR8, c[0x0][0x398] ;  /* 0x00007300ff0877ac */ /* 0x000e620008000a00 */
[----:B------:R-:W-:Y:S01]  /*6240*/  HFMA2 R2, -RZ, RZ, 0, 0 ;  /* 0x00000000ff027431 */ /* 0x000fe200000001ff */
[----:B------:R-:W-:Y:S01]  /*6250*/  ISETP.NE.AND P0, PT, R0, 0x2, PT ;  /* 0x000000020000780c */ /* 0x000fe20003f05270 */
[----:B------:R-:W2:Y:S01]  /*6260*/  LDCU UR4, c[0x0][0x3a0] ;  /* 0x00007400ff0477ac */ /* 0x000ea20008000800 */
[----:B------:R-:W3:Y:S02]  /*6270*/  LDCU.64 UR10, c[0x0][0x4c0] ;  /* 0x00009800ff0a77ac */ /* 0x000ee40008000a00 */
[----:B-1----:R-:W-:-:S05]  /*6280*/  IMAD.HI.U32 R6, R3, UR9, R2 ;  /* 0x0000000903067c27 */ /* 0x002fca000f8e0002 */
[----:B--2---:R-:W-:-:S05]  /*6290*/  SHF.R.U32.HI R7, RZ, UR4, R6 ;  /* 0x00000004ff077c19 */ /* 0x004fca0008011606 */
[----:B------:R-:W-:-:S04]  /*62a0*/  IMAD.MOV R2, RZ, RZ, -R7 ;  /* 0x000000ffff027224 */ /* 0x000fc800078e0a07 */
[----:B------:R-:W-:-:S04]  /*62b0*/  IMAD R2, R2, UR8, R3 ;  /* 0x0000000802027c24 */ /* 0x000fc8000f8e0203 */
[C---:B---3--:R-:W-:Y:S02]  /*62c0*/  IMAD R21, R2.reuse, UR10, R21 ;  /* 0x0000000a02157c24 */ /* 0x048fe4000f8e0215 */
[----:B------:R-:W-:Y:S01]  /*62d0*/  IMAD R4, R2, UR11, R4 ;  /* 0x0000000b02047c24 */ /* 0x000fe2000f8e0204 */
[----:B------:R-:W-:Y:S06]  /*62e0*/  @!P0 BRA `(.L_x_5259) ;  /* 0x0000001000448947 */ /* 0x000fec0003800000 */
[----:B------:R-:W1:Y:S01]  /*62f0*/  LDCU.64 UR4, c[0x0][0x3a8] ;  /* 0x00007500ff0477ac */ /* 0x000e620008000a00 */
[----:B------:R-:W-:Y:S01]  /*6300*/  IMAD.MOV.U32 R6, RZ, RZ, RZ ;  /* 0x000000ffff067224 */ /* 0x000fe200078e00ff */
[----:B------:R-:W-:Y:S01]  /*6310*/  ISETP.NE.AND P0, PT, R0, 0x3, PT ;  /* 0x000000030000780c */ /* 0x000fe20003f05270 */
[----:B------:R-:W2:Y:S01]  /*6320*/  LDCU UR8, c[0x0][0x3a4] ;  /* 0x00007480ff0877ac */ /* 0x000ea20008000800 */
[----:B------:R-:W3:Y:S01]  /*6330*/  LDCU.64 UR10, c[0x0][0x4c8] ;  /* 0x00009900ff0a77ac */ /* 0x000ee20008000a00 */
[----:B-1----:R-:W-:-:S05]  /*6340*/  IMAD.HI.U32 R2, R7, UR4, R6 ;  /* 0x0000000407027c27 */ /* 0x002fca000f8e0006 */
[----:B------:R-:W-:-:S05]  /*6350*/  SHF.R.U32.HI R3, RZ, UR5, R2 ;  /* 0x00000005ff037c19 */ /* 0x000fca0008011602 */
[----:B------:R-:W-:-:S04]  /*6360*/  IMAD.MOV R6, RZ, RZ, -R3 ;  /* 0x000000ffff067224 */ /* 0x000fc800078e0a03 */
[----:B--2---:R-:W-:-:S04]  /*6370*/  IMAD R6, R6, UR8, R7 ;  /* 0x0000000806067c24 */ /* 0x004fc8000f8e0207 */
[C---:B---3--:R-:W-:Y:S02]  /*6380*/  IMAD R21, R6.reuse, UR10, R21 ;  /* 0x0000000a06157c24 */ /* 0x048fe4000f8e0215 */
[----:B------:R-:W-:Y:S01]  /*6390*/  IMAD R4, R6, UR11, R4 ;  /* 0x0000000b06047c24 */ /* 0x000fe2000f8e0204 */
[----:B------:R-:W-:Y:S06]  /*63a0*/  @!P0 BRA `(.L_x_5259) ;  /* 0x0000001000148947 */ /* 0x000fec0003800000 */
[----:B------:R-:W1:Y:S01]  /*63b0*/  LDCU.64 UR8, c[0x0][0x3b0] ;  /* 0x00007600ff0877ac */ /* 0x000e620008000a00 */
[----:B------:R-:W-:Y:S02]  /*63c0*/  MOV R2, RZ ;  /* 0x000000ff00027202 */ /* 0x000fe40000000f00 */
[----:B------:R-:W-:Y:S01]  /*63d0*/  ISETP.NE.AND P0, PT, R0, 0x4, PT ;  /* 0x000000040000780c */ /* 0x000fe20003f05270 */
[----:B------:R-:W2:Y:S01]  /*63e0*/  LDCU UR4, c[0x0][0x3b8] ;  /* 0x00007700ff0477ac */ /* 0x000ea20008000800 */
[----:B------:R-:W3:Y:S01]  /*63f0*/  LDCU.64 UR10, c[0x0][0x4d0] ;  /* 0x00009a00ff0a77ac */ /* 0x000ee20008000a00 */
        /* <DEDUP_REMOVED lines=235> */
[----:B------:R-:W-:Y:S01]  /*72b0*/  ISETP.NE.AND P0, PT, R0, 0x18, PT ;  /* 0x000000180000780c */ /* 0x000fe20003f05270 */
[----:B------:R-:W1:Y:S01]  /*72c0*/  LDCU.64 UR8, c[0x0][0x4a0] ;  /* 0x00009400ff0877ac */ /* 0x000e620008000a00 */
[----:B------:R-:W-:Y:S01]  /*72d0*/  MOV R2, RZ ;  /* 0x000000ff00027202 */ /* 0x000fe20000000f00 */
[----:B------:R-:W2:Y:S10]  /*72e0*/  LDCU UR4, c[0x0][0x4a8] ;  /* 0x00009500ff0477ac */ /* 0x000eb40008000800 */
[----:B------:R-:W3:Y:S01]  /*72f0*/  @P0 LDC.64 R8, c[0x0][0x4b0] ;  /* 0x00012c00ff080b82 */ /* 0x000ee20000000a00 */
[----:B-1----:R-:W-:-:S07]  /*7300*/  IMAD.HI.U32 R6, R3, UR9, R2 ;  /* 0x0000000903067c27 */ /* 0x002fce000f8e0002 */
[----:B------:R-:W1:Y:S01]  /*7310*/  @P0 LDC R5, c[0x0][0x4ac] ;  /* 0x00012b00ff050b82 */ /* 0x000e620000000800 */
[----:B--2---:R-:W-:Y:S01]  /*7320*/  SHF.R.U32.HI R7, RZ, UR4, R6 ;  /* 0x00000004ff077c19 */ /* 0x004fe20008011606 */
[----:B------:R-:W2:Y:S01]  /*7330*/  LDCU.64 UR4, c[0x0][0x570] ;  /* 0x0000ae00ff0477ac */ /* 0x000ea20008000a00 */
[----:B------:R-:W-:-:S05]  /*7340*/  @P0 IMAD.MOV.U32 R6, RZ, RZ, RZ ;  /* 0x000000ffff060224 */ /* 0x000fca00078e00ff */
[----:B------:R-:W4:Y:S01]  /*7350*/  @P0 LDC.64 R10, c[0x0][0x578] ;  /* 0x00015e00ff0a0b82 */ /* 0x000f220000000a00 */
[----:B------:R-:W-:-:S04]  /*7360*/  IMAD.MOV R2, RZ, RZ, -R7 ;  /* 0x000000ffff027224 */ /* 0x000fc800078e0a07 */
[----:B------:R-:W-:Y:S02]  /*7370*/  IMAD R2, R2, UR8, R3 ;  /* 0x0000000802027c24 */ /* 0x000fe4000f8e0203 */
[----:B---3--:R-:W-:-:S05]  /*7380*/  @P0 IMAD.HI.U32 R0, R7, R8, R6 ;  /* 0x0000000807000227 */ /* 0x008fca00078e0006 */
[----:B------:R-:W-:Y:S01]  /*7390*/  @P0 SHF.R.U32.HI R0, RZ, R9, R0 ;  /* 0x00000009ff000219 */ /* 0x000fe20000011600 */
[C---:B--2---:R-:W-:Y:S02]  /*73a0*/  IMAD R21, R2.reuse, UR4, R21 ;  /* 0x0000000402157c24 */ /* 0x044fe4000f8e0215 */
[----:B------:R-:W-:Y:S02]  /*73b0*/  IMAD R4, R2, UR5, R4 ;  /* 0x0000000502047c24 */ /* 0x000fe4000f8e0204 */
[----:B------:R-:W-:-:S04]  /*73c0*/  @P0 IMAD.MOV R6, RZ, RZ, -R0 ;  /* 0x000000ffff060224 */ /* 0x000fc800078e0a00 */
[----:B-1----:R-:W-:-:S04]  /*73d0*/  @P0 IMAD R6, R5, R6, R7 ;  /* 0x0000000605060224 */ /* 0x002fc800078e0207 */
[C---:B----4-:R-:W-:Y:S02]  /*73e0*/  @P0 IMAD R21, R6.reuse, R10, R21 ;  /* 0x0000000a06150224 */ /* 0x050fe400078e0215 */
[----:B------:R-:W-:-:S07]  /*73f0*/  @P0 IMAD R4, R6, R11, R4 ;  /* 0x0000000b06040224 */ /* 0x000fce00078e0204 */
.L_x_5259:
[----:B------:R-:W1:Y:S02]  /*7400*/  LDCU.128 UR8, c[0x0][0x580] ;  /* 0x0000b000ff0877ac */ /* 0x000e640008000c00 */
[----:B-1----:R-:W-:-:S04]  /*7410*/  IADD3 R4, P0, PT, R4, UR10, RZ ;  /* 0x0000000a04047c10 */ /* 0x002fc8000ff1e0ff */
[----:B------:R-:W-:-:S06]  /*7420*/  IADD3.X R5, PT, PT, RZ, UR11, RZ, P0, !PT ;  /* 0x0000000bff057c10 */ /* 0x000fcc00087fe4ff */
[----:B------:R-:W2:Y:S01]  /*7430*/  LDG.E.128 R4, desc[UR6][R4.64] ;  /* 0x0000000604047981 */ /* 0x000ea2000c1e1d00 */
[----:B------:R-:W-:Y:S01]  /*7440*/  IADD3 R20, P1, PT, R21, UR8, RZ ;  /* 0x0000000815147c10 */ /* 0x000fe2000ff3e0ff */
[----:B------:R-:W-:Y:S04]  /*7450*/  BSSY.RECONVERGENT B0, `(.L_x_5260) ;  /* 0x00004be000007945 */ /* 0x000fe80003800200 */
[----:B------:R-:W-:Y:S01]  /*7460*/  IMAD.X R21, RZ, RZ, UR9, P1 ;  /* 0x00000009ff157e24 */ /* 0x000fe200088e06ff */
[----:B--2---:R-:W1:Y:S02]  /*7470*/  DADD R8, -RZ, -R6 ;  /* 0x00000000ff087229 */ /* 0x004e640000000906 */
        /* <DEDUP_REMOVED lines=22> */
[----:B------:R-:W-:-:S15]  /*75e0*/  UMOV UR5, 0x3ff921fb ;  /* 0x3ff921fb00057882 */ /* 0x000fde0000000000 */
[----:B------:R-:W-:-:S15]  /*75f0*/  NOP ;  /* 0x0000000000007918 */ /* 0x000fde0000000000 */
[----:B------:R-:W-:-:S15]  /*7600*/  NOP ;  /* 0x0000000000007918 */ /* 0x000fde0000000000 */
[----:B------:R-:W-:-:S15]  /*7610*/  NOP ;  /* 0x0000000000007918 */ /* 0x000fde0000000000 */
[----:B------:R-:W-:-:S03]  /*7620*/  NOP ;  /* 0x0000000000007918 */ /* 0x000fc60000000000 */
[----:B-1----:R-:W1:-:S15]  /*7630*/  I2F.F64 R12, R10 ;  /* 0x0000000a000c7312 */ /* 0x002e5e0000201c00 */
        /* <DEDUP_REMOVED lines=18> */
[----:B-1----:R1:W2:Y:S02]  /*7760*/  DFMA R12, R12, -UR4, R2 ;  /* 0x800000040c0c7c2b */ /* 0x0022a40008000002 */
[----:B-12---:R-:W-:Y:S05]  /*7770*/  @!P0 BRA `(.L_x_5265) ;  /* 0x0000000000108947 */ /* 0x006fea0003800000 */
[----:B------:R-:W-:Y:S01]  /*7780*/  IMAD.MOV.U32 R12, RZ, RZ, R4 ;  /* 0x000000ffff0c7224 */ /* 0x000fe200078e0004 */
[----:B------:R-:W-:Y:S01]  /*7790*/  MOV R32, 0x77c0 ;  /* 0x000077c000207802 */ /* 0x000fe20000000f00 */
[----:B------:R-:W-:-:S07]  /*77a0*/  IMAD.MOV.U32 R30, RZ, RZ, R5 ;  /* 0x000000ffff1e7224 */ /* 0x000fce00078e0005 */
[----:B0-----:R-:W-:Y:S05]  /*77b0*/  CALL.REL.NOINC `($_ZN2at6native18elementwise_kernelILi128ELi2EZNS0_22gpu_kernel_impl_nocastIZZZNS0_15tan_kernel_cudaERNS_18TensorIteratorBaseEENKUlvE_clEvENKUlvE_clEvEUlN3c107complexIdEEE_EEvS4_RKT_EUliE_EEviT1_$__internal_trig_reduction_slowpathd) ;  /* 0x00000054006c7944 */ /* 0x001fea0003c00000 */
.L_x_5265:
[----:B------:R-:W-:Y:S05]  /*77c0*/  BSYNC.RECONVERGENT B1 ;  /* 0x0000000000017941 */ /* 0x000fea0003800200 */
.L_x_5264:
[----:B------:R-:W-:Y:S01]  /*77d0*/  MOV R4, 0x5b27ebb1 ;  /* 0x5b27ebb100047802 */ /* 0x000fe20000000f00 */
[----:B------:R-:W-:Y:S01]  /*77e0*/  IMAD.MOV.U32 R5, RZ, RZ, 0x3ef9757c ;  /* 0x3ef9757cff057424 */ /* 0x000fe200078e00ff */
[----:B------:R-:W-:Y:S01]  /*77f0*/  UMOV UR4, 0x2799bcb9 ;  /* 0x2799bcb900047882 */ /* 0x000fe20000000000 */
[----:B------:R-:W-:Y:S01]  /*7800*/  UMOV UR5, 0x3ee48dac ;  /* 0x3ee48dac00057882 */ /* 0x000fe20000000000 */
[----:B------:R-:W1:Y:S01]  /*7810*/  DMUL R2, R12, R12 ;  /* 0x0000000c0c027228 */ /* 0x000e620000000000 */
[----:B------:R-:W-:Y:S01]  /*7820*/  LOP3.LUT R10, R10, 0x1, RZ, 0xc0, !PT ;  /* 0x000000010a0a7812 */ /* 0x000fe200078ec0ff */
[----:B------:R-:W-:Y:S03]  /*7830*/  BSSY.RECONVERGENT B1, `(.L_x_5266) ;  /* 0x0000093000017945 */ /* 0x000fe60003800200 */
[----:B------:R-:W-:-:S15]  /*7840*/  ISETP.NE.U32.AND P0, PT, R10, 0x1, PT ;  /* 0x000000010a00780c */ /* 0x000fde0003f05070 */
[----:B------:R-:W-:-:S15]  /*7850*/  NOP ;  /* 0x0000000000007918 */ /* 0x000fde0000000000 */
[----:B------:R-:W-:-:S15]  /*7860*/  NOP ;  /* 0x0000000000007918 */ /* 0x000fde0000000000 */
[----:B------:R-:W-:-:S14]  /*7870*/  NOP ;  /* 0x0000000000007918 */ /* 0x000fdc0000000000 */
        /* <DEDUP_REMOVED lines=96> */
[----:B-1----:R1:W2:Y:S02]  /*7e80*/  DMUL R6, R2, R4 ;  /* 0x0000000402067228 */ /* 0x0022a40000000000 */
[----:B-1----:R-:W-:-:S04]  /*7e90*/  LOP3.LUT R3, R9, 0x7fffffff, RZ, 0xc0, !PT ;  /* 0x7fffffff09037812 */ /* 0x002fc800078ec0ff */
[----:B------:R-:W-:-:S15]  /*7ea0*/  ISETP.GE.U32.AND P1, PT, R3, 0x3ff00000, PT ;  /* 0x3ff000000300780c */ /* 0x000fde0003f26070 */
[----:B------:R-:W-:-:S15]  /*7eb0*/  NOP ;  /* 0x0000000000007918 */ /* 0x000fde0000000000 */
[----:B------:R-:W-:-:S15]  /*7ec0*/  NOP ;  /* 0x0000000000007918 */ /* 0x000fde0000000000 */
[----:B------:R-:W-:-:S13]  /*7ed0*/  NOP ;  /* 0x0000000000007918 */ /* 0x000fda0000000000 */
[----:B--2---:R1:W2:Y:S02]  /*7ee0*/  DFMA R30, R6, R12, R12 ;  /* 0x0000000c061e722b */ /* 0x0042a4000000000c */
[----:B-12---:R-:W-:Y:S05]  /*7ef0*/  @P0 BRA `(.L_x_5267) ;  /* 0x0000000000980947 */ /* 0x006fea0003800000 */
        /* <DEDUP_REMOVED lines=37> */
[----:B-1----:R1:W2:Y:S02]  /*8150*/  DFMA R30, -R10, R4, -R10 ;  /* 0x000000040a1e722b */ /* 0x0022a4000000090a */
.L_x_5267:
[----:B------:R-:W-:Y:S05]  /*8160*/  BSYNC.RECONVERGENT B1 ;  /* 0x0000000000017941 */ /* 0x000fea0003800200 */
.L_x_5266:
[----:B------:R-:W-:Y:S01]  /*8170*/  BSSY.RECONVERGENT B1, `(.L_x_5268) ;  /* 0x0000104000017945 */ /* 0x000fe20003800200 */
[----:B--2---:R2:W3:Y:S01]  /*8180*/  DFMA R28, R30, R30, 1 ;  /* 0x3ff000001e1c742b */ /* 0x0044e2000000001e */
[----:B------:R-:W-:Y:S01]  /*8190*/  IMAD.MOV.U32 R6, RZ, RZ, R8 ;  /* 0x000000ffff067224 */ /* 0x000fe200078e0008 */
[----:B------:R-:W-:Y:S01]  /*81a0*/  MOV R7, R3 ;  /* 0x0000000300077202 */ /* 0x000fe20000000f00 */
[----:B--23--:R-:W-:Y:S06]  /*81b0*/  @!P1 BRA `(.L_x_5269) ;  /* 0x0000000c00209947 */ /* 0x00cfec0003800000 */
[----:B-1----:R-:W-:Y:S01]  /*81c0*/  IMAD.MOV.U32 R10, RZ, RZ, 0x652b82fe ;  /* 0x652b82feff0a7424 */ /* 0x002fe200078e00ff */
[----:B------:R-:W-:Y:S01]  /*81d0*/  UMOV UR4, 0xfefa39ef ;  /* 0xfefa39ef00047882 */ /* 0x000fe20000000000 */
[----:B------:R-:W-:Y:S01]  /*81e0*/  IMAD.MOV.U32 R11, RZ, RZ, 0x3ff71547 ;  /* 0x3ff71547ff0b7424 */ /* 0x000fe200078e00ff */
[----:B------:R-:W-:Y:S01]  /*81f0*/  UMOV UR5, 0x3fe62e42 ;  /* 0x3fe62e4200057882 */ /* 0x000fe20000000000 */
[----:B------:R-:W-:Y:S01]  /*8200*/  IMAD.SHL.U32 R0, R3, 0x2, RZ ;  /* 0x0000000203007824 */ /* 0x000fe200078e00ff */
[----:B------:R-:W-:Y:S01]  /*8210*/  MOV R14, 0x8ebd13cd ;  /* 0x8ebd13cd000e7802 */ /* 0x000fe20000000f00 */
[----:B------:R-:W-:Y:S01]  /*8220*/  IMAD.MOV.U32 R15, RZ, RZ, 0x3e5af86d ;  /* 0x3e5af86dff0f7424 */ /* 0x000fe200078e00ff */
[----:B------:R-:W-:Y:S01]  /*8230*/  BSSY.RECONVERGENT B2, `(.L_x_5270) ;  /* 0x00000b5000027945 */ /* 0x000fe20003800200 */
[----:B------:R-:W1:Y:S01]  /*8240*/  DFMA R10, R6, R10, 6.75539944105574400000e+15 ;  /* 0x43380000060a742b */ /* 0x000e62000000000a */
[C---:B------:R-:W-:Y:S02]  /*8250*/  ISETP.GE.U32.AND P0, PT, R0.reuse, 0x7fb3e647, PT ;  /* 0x7fb3e6470000780c */ /* 0x040fe40003f06070 */
[----:B------:R-:W-:-:S15]  /*8260*/  ISETP.NE.AND P1, PT, R0, RZ, PT ;  /* 0x000000ff0000720c */ /* 0x000fde0003f25270 */
[----:B------:R-:W-:-:S15]  /*8270*/  NOP ;  /* 0x0000000000007918 */ /* 0x000fde0000000000 */
[----:B------:R-:W-:-:S15]  /*8280*/  NOP ;  /* 0x0000000000007918 */ /* 0x000fde0000000000 */
[----:B------:R-:W-:-:S15]  /*8290*/  NOP ;  /* 0x0000000000007918 */ /* 0x000fde0000000000 */
[----:B------:R-:W-:-:S01]  /*82a0*/  NOP ;  /* 0x0000000000007918 */ /* 0x000fc20000000000 */
[----:B-1----:R1:W2:Y:S02]  /*82b0*/  DADD R4, R10, -6.75539944105574400000e+15 ;  /* 0xc33800000a047429 */ /* 0x0022a40000000000 */
[----:B-1----:R-:W-:-:S05]  /*82c0*/  VIADD R10, R10, 0xffffffff ;  /* 0xffffffff0a0a7836 */ /* 0x002fca0000000000 */
[----:B------:R-:W-:-:S15]  /*82d0*/  SEL R10, R10, RZ, P0 ;  /* 0x000000ff0a0a7207 */ /* 0x000fde0000000000 */
[----:B------:R-:W-:-:S15]  /*82e0*/  NOP ;  /* 0x0000000000007918 */ /* 0x000fde0000000000 */
[----:B------:R-:W-:-:S15]  /*82f0*/  NOP ;  /* 0x0000000000007918 */ /* 0x000fde0000000000 */
[----:B------:R-:W-:-:S12]  /*8300*/  NOP ;  /* 0x0000000000007918 */ /* 0x000fd80000000000 */
[----:B--2---:R-:W1:Y:S01]  /*8310*/  DFMA R12, R4, -UR4, R6 ;  /* 0x80000004040c7c2b */ /* 0x004e620008000006 */
        /* <DEDUP_REMOVED lines=99> */
[----:B-1----:R1:W2:Y:S02]  /*8950*/  DFMA R10, R14, R12, R10 ;  /* 0x0000000c0e0a722b */ /* 0x0022a4000000000a */
[----:B-1----:R-:W-:Y:S01]  /*8960*/  MOV R14, 0x0 ;  /* 0x00000000000e7802 */ /* 0x002fe20000000f00 */
[----:B------:R-:W-:-:S15]  /*8970*/  IMAD.MOV.U32 R15, RZ, RZ, 0x3ff00000 ;  /* 0x3ff00000ff0f7424 */ /* 0x000fde00078e00ff */
[----:B------:R-:W-:-:S15]  /*8980*/  NOP ;  /* 0x0000000000007918 */ /* 0x000fde0000000000 */
[----:B------:R-:W-:-:S15]  /*8990*/  NOP ;  /* 0x0000000000007918 */ /* 0x000fde0000000000 */
[----:B------:R-:W-:-:S15]  /*89a0*/  NOP ;  /* 0x0000000000007918 */ /* 0x000fde0000000000 */
[----:B------:R-:W-:-:S01]  /*89b0*/  NOP ;  /* 0x0000000000007918 */ /* 0x000fc20000000000 */
[----:B--2---:R-:W1:Y:S02]  /*89c0*/  DADD R4, R10, R10 ;  /* 0x000000000a047229 */ /* 0x004e64000000000a */
        /* <DEDUP_REMOVED lines=54> */
[----:B------:R-:W-:Y:S02]  /*8d30*/  MOV R17, R3 ;  /* 0x0000000300117202 */ /* 0x000fe40000000f00 */
[----:B------:R-:W-:-:S07]  /*8d40*/  MOV R4, 0x8d60 ;  /* 0x00008d6000047802 */ /* 0x000fce0000000f00 */
[----:B0-----:R-:W-:Y:S05]  /*8d50*/  CALL.REL.NOINC `($__internal_4_$__cuda_sm20_div_rn_f64_full) ;  /* 0x0000003000c47944 */ /* 0x001fea0003c00000 */
[----:B------:R-:W-:Y:S02]  /*8d60*/  IMAD.MOV.U32 R4, RZ, RZ, R26 ;  /* 0x000000ffff047224 */ /* 0x000fe400078e001a */
[----:B------:R-:W-:-:S07]  /*8d70*/  IMAD.MOV.U32 R5, RZ, RZ, R27 ;  /* 0x000000ffff057224 */ /* 0x000fce00078e001b */
.L_x_5271:
[----:B------:R-:W-:Y:S05]  /*8d80*/  BSYNC.RECONVERGENT B2 ;  /* 0x0000000000027941 */ /* 0x000fea0003800200 */
.L_x_5270:
        /* <DEDUP_REMOVED lines=11> */
.L_x_5269:
[----:B-1----:R-:W-:Y:S01]  /*8e40*/  IMAD.MOV.U32 R4, RZ, RZ, 0x61d87def ;  /* 0x61d87defff047424 */ /* 0x002fe200078e00ff */
[----:B------:R-:W-:Y:S01]  /*8e50*/  MOV R5, 0x3de611a5 ;  /* 0x3de611a500057802 */ /* 0x000fe20000000f00 */
[----:B------:R-:W-:Y:S01]  /*8e60*/  UMOV UR4, 0xab274c53 ;  /* 0xab274c5300047882 */ /* 0x000fe20000000000 */
[----:B------:R-:W-:Y:S01]  /*8e70*/  UMOV UR5, 0x3d6b4c75 ;  /* 0x3d6b4c7500057882 */ /* 0x000fe20000000000 */
[----:B------:R-:W1:-:S15]  /*8e80*/  DMUL R2, R6, R6 ;  /* 0x0000000606027228 */ /* 0x000e5e0000000000 */
        /* <DEDUP_REMOVED lines=49> */
[----:B-1----:R1:W2:Y:S02]  /*91a0*/  DFMA R6, R6, R4, R6 ;  /* 0x000000040606722b */ /* 0x0022a40000000006 */
.L_x_5272:
[----:B------:R-:W-:Y:S05]  /*91b0*/  BSYNC.RECONVERGENT B1 ;  /* 0x0000000000017941 */ /* 0x000fea0003800200 */
.L_x_5268:
[----:B--2---:R-:W-:Y:S01]  /*91c0*/  LOP3.LUT R9, R7, 0x80000000, R9, 0xb8, !PT ;  /* 0x8000000007097812 */ /* 0x004fe200078eb809 */
[----:B------:R-:W-:Y:S01]  /*91d0*/  IMAD.MOV.U32 R8, RZ, RZ, R6 ;  /* 0x000000ffff087224 */ /* 0x000fe200078e0006 */
[----:B------:R-:W-:Y:S01]  /*91e0*/  MOV R7, 0x3fd80000 ;  /* 0x3fd8000000077802 */ /* 0x000fe20000000f00 */
[----:B------:R-:W-:Y:S01]  /*91f0*/  IMAD.MOV.U32 R6, RZ, RZ, 0x0 ;  /* 0x00000000ff067424 */ /* 0x000fe200078e00ff */
[----:B------:R-:W-:Y:S03]  /*9200*/  BSSY.RECONVERGENT B1, `(.L_x_5273) ;  /* 0x0000038000017945 */ /* 0x000fe60003800200 */
[----:B------:R-:W2:Y:S02]  /*9210*/  DFMA R10, R8, R8, 1 ;  /* 0x3ff00000080a742b */ /* 0x000ea40000000008 */
[----:B--2---:R-:W1:Y:S01]  /*9220*/  MUFU.RSQ64H R3, R11 ;  /* 0x0000000b00037308 */ /* 0x004e620000001c00 */
        /* <DEDUP_REMOVED lines=41> */
[----:B-1----:R1:W2:Y:S02]  /*94c0*/  DFMA R4, R18, R6, R16 ;  /* 0x000000061204722b */ /* 0x0022a40000000010 */
[----:B-12---:R-:W-:Y:S05]  /*94d0*/  @!P0 BRA `(.L_x_5274) ;  /* 0x0000000000288947 */ /* 0x006fea0003800000 */
[----:B------:R-:W-:Y:S01]  /*94e0*/  IMAD.MOV.U32 R4, RZ, RZ, R12 ;  /* 0x000000ffff047224 */ /* 0x000fe200078e000c */
[----:B------:R-:W-:Y:S01]  /*94f0*/  MOV R13, R17 ;  /* 0x00000011000d7202 */ /* 0x000fe20000000f00 */
[----:B------:R-:W-:Y:S01]  /*9500*/  IMAD.MOV.U32 R14, RZ, RZ, R18 ;  /* 0x000000ffff0e7224 */ /* 0x000fe200078e0012 */
[----:B------:R-:W-:Y:S01]  /*9510*/  MOV R15, R11 ;  /* 0x0000000b000f7202 */ /* 0x000fe20000000f00 */
[----:B------:R-:W-:Y:S01]  /*9520*/  IMAD.MOV.U32 R12, RZ, RZ, R16 ;  /* 0x000000ffff0c7224 */ /* 0x000fe200078e0010 */
[----:B------:R-:W-:Y:S01]  /*9530*/  MOV R16, 0x9580 ;  /* 0x0000958000107802 */ /* 0x000fe20000000f00 */
[----:B------:R-:W-:Y:S02]  /*9540*/  IMAD.MOV.U32 R5, RZ, RZ, R19 ;  /* 0x000000ffff057224 */ /* 0x000fe400078e0013 */
[----:B------:R-:W-:Y:S02]  /*9550*/  IMAD.MOV.U32 R18, RZ, RZ, R2 ;  /* 0x000000ffff127224 */ /* 0x000fe400078e0002 */
[----:B------:R-:W-:-:S07]  /*9560*/  IMAD.MOV.U32 R17, RZ, RZ, R7 ;  /* 0x000000ffff117224 */ /* 0x000fce00078e0007 */
[----:B0-----:R-:W-:Y:S05]  /*9570*/  CALL.REL.NOINC `($__internal_5_$__cuda_sm20_dsqrt_rn_f64_mediumpath_v1) ;  /* 0x0000003000bc7944 */ /* 0x001fea0003c00000 */
.L_x_5274:
[----:B------:R-:W-:Y:S05]  /*9580*/  BSYNC.RECONVERGENT B1 ;  /* 0x0000000000017941 */ /* 0x000fea0003800200 */
.L_x_5273:
[----:B------:R-:W1:Y:S01]  /*9590*/  DMUL R2, R28, R8 ;  /* 0x000000081c027228 */ /* 0x000e620000000000 */
[----:B------:R-:W-:-:S15]  /*95a0*/  BSSY.RECONVERGENT B1, `(.L_x_5275) ;  /* 0x0000043000017945 */ /* 0x000fde0003800200 */
[----:B------:R-:W-:-:S15]  /*95b0*/  NOP ;  /* 0x0000000000007918 */ /* 0x000fde0000000000 */
[----:B------:R-:W-:-:S15]  /*95c0*/  NOP ;  /* 0x0000000000007918 */ /* 0x000fde0000000000 */
[----:B------:R-:W-:-:S15]  /*95d0*/  NOP ;  /* 0x0000000000007918 */ /* 0x000fde0000000000 */
[----:B------:R-:W-:-:S03]  /*95e0*/  NOP ;  /* 0x0000000000007918 */ /* 0x000fc60000000000 */
[----:B------:R-:W2:-:S15]  /*95f0*/  DMUL R4, R28, R4 ;  /* 0x000000041c047228 */ /* 0x000e9e0000000000 */
        /* <DEDUP_REMOVED lines=9> */
[----:B--2---:R1:W2:Y:S02]  /*9690*/  DMUL R16, R8, R4 ;  /* 0x0000000408107228 */ /* 0x0042a40000000000 */
[----:B-1----:R-:W1:Y:S01]  /*96a0*/  MUFU.RCP64H R5, R3 ;  /* 0x0000000300057308 */ /* 0x002e620000001800 */
[----:B------:R-:W-:Y:S01]  /*96b0*/  IMAD.MOV.U32 R4, RZ, RZ, 0x1 ;  /* 0x00000001ff047424 */ /* 0x000fe200078e00ff */
[----:B--2---:R-:W-:-:S15]  /*96c0*/  FSETP.GEU.AND P1, PT, |R17|, 6.5827683646048100446e-37, PT ;  /* 0x036000001100780b */ /* 0x004fde0003f2e200 */
[----:B------:R-:W-:-:S15]  /*96d0*/  NOP ;  /* 0x0000000000007918 */ /* 0x000fde0000000000 */
[----:B------:R-:W-:-:S15]  /*96e0*/  NOP ;  /* 0x0000000000007918 */ /* 0x000fde0000000000 */
[----:B------:R-:W-:-:S15]  /*96f0*/  NOP ;  /* 0x0000000000007918 */ /* 0x000fde0000000000 */
        /* <DEDUP_REMOVED lines=39> */
[----:B------:R-:W-:Y:S01]  /*9970*/  MOV R14, R2 ;  /* 0x00000002000e7202 */ /* 0x000fe20000000f00 */
[----:B------:R-:W-:Y:S01]  /*9980*/  IMAD.MOV.U32 R15, RZ, RZ, R3 ;  /* 0x000000ffff0f7224 */ /* 0x000fe200078e0003 */
[----:B------:R-:W-:-:S07]  /*9990*/  MOV R4, 0x99b0 ;  /* 0x000099b000047802 */ /* 0x000fce0000000f00 */
[----:B0-----:R-:W-:Y:S05]  /*99a0*/  CALL.REL.NOINC `($__internal_4_$__cuda_sm20_div_rn_f64_full) ;  /* 0x0000002400b07944 */ /* 0x001fea0003c00000 */
[----:B------:R-:W-:Y:S02]  /*99b0*/  IMAD.MOV.U32 R8, RZ, RZ, R26 ;  /* 0x000000ffff087224 */ /* 0x000fe400078e001a */
[----:B------:R-:W-:-:S07]  /*99c0*/  IMAD.MOV.U32 R9, RZ, RZ, R27 ;  /* 0x000000ffff097224 */ /* 0x000fce00078e001b */
.L_x_5276:
[----:B------:R-:W-:Y:S05]  /*99d0*/  BSYNC.RECONVERGENT B1 ;  /* 0x0000000000017941 */ /* 0x000fea0003800200 */
.L_x_5275:
[----:B------:R-:W1:Y:S01]  /*99e0*/  MUFU.RCP64H R5, R3 ;  /* 0x0000000300057308 */ /* 0x000e620000001800 */
[----:B------:R-:W-:Y:S01]  /*99f0*/  MOV R4, 0x1 ;  /* 0x0000000100047802 */ /* 0x000fe20000000f00 */
[----:B------:R-:W-:Y:S01]  /*9a00*/  BSSY.RECONVERGENT B1, `(.L_x_5277) ;  /* 0x0000031000017945 */ /* 0x000fe20003800200 */
[----:B------:R-:W-:-:S04]  /*9a10*/  FSETP.GEU.AND P1, PT, |R31|, 6.5827683646048100446e-37, PT ;  /* 0x036000001f00780b */ /* 0x000fc80003f2e200 */
        /* <DEDUP_REMOVED lines=40> */
[----:B------:R-:W-:Y:S01]  /*9ca0*/  MOV R15, R3 ;  /* 0x00000003000f7202 */ /* 0x000fe20000000f00 */
[----:B------:R-:W-:Y:S01]  /*9cb0*/  IMAD.MOV.U32 R17, RZ, RZ, R31 ;  /* 0x000000ffff117224 */ /* 0x000fe200078e001f */
[----:B------:R-:W-:Y:S01]  /*9cc0*/  MOV R4, 0x9cf0 ;  /* 0x00009cf000047802 */ /* 0x000fe20000000f00 */
[----:B------:R-:W-:-:S07]  /*9cd0*/  IMAD.MOV.U32 R14, RZ, RZ, R2 ;  /* 0x000000ffff0e7224 */ /* 0x000fce00078e0002 */
[----:B0-----:R-:W-:Y:S05]  /*9ce0*/  CALL.REL.NOINC `($__internal_4_$__cuda_sm20_div_rn_f64_full) ;  /* 0x0000002000e07944 */ /* 0x001fea0003c00000 */
[----:B------:R-:W-:Y:S02]  /*9cf0*/  IMAD.MOV.U32 R4, RZ, RZ, R26 ;  /* 0x000000ffff047224 */ /* 0x000fe400078e001a */
[----:B------:R-:W-:-:S07]  /*9d00*/  IMAD.MOV.U32 R5, RZ, RZ, R27 ;  /* 0x000000ffff057224 */ /* 0x000fce00078e001b */
.L_x_5278:
[----:B------:R-:W-:Y:S05]  /*9d10*/  BSYNC.RECONVERGENT B1 ;  /* 0x0000000000017941 */ /* 0x000fea0003800200 */
.L_x_5277:
[----:B------:R-:W-:Y:S01]  /*9d20*/  IMAD.MOV.U32 R12, RZ, RZ, R4 ;  /* 0x000000ffff0c7224 */ /* 0x000fe200078e0004 */
[----:B------:R-:W-:Y:S01]  /*9d30*/  MOV R13, R5 ;  /* 0x00000005000d7202 */ /* 0x000fe20000000f00 */
[----:B------:R-:W-:Y:S06]  /*9d40*/  BRA `(.L_x_5279) ;  /* 0x0000002000b87947 */ /* 0x000fec0003800000 */
.L_x_5263:
[----:B------:R-:W-:Y:S01]  /*9d50*/  IMAD.MOV.U32 R10, RZ, RZ, 0x652b82fe ;  /* 0x652b82feff0a7424 */ /* 0x000fe200078e00ff */
[----:B------:R-:W-:Y:S01]  /*9d60*/  UMOV UR4, 0xfefa39ef ;  /* 0xfefa39ef00047882 */ /* 0x000fe20000000000 */
[----:B------:R-:W-:Y:S01]  /*9d70*/  IMAD.MOV.U32 R11, RZ, RZ, 0x3ff71547 ;  /* 0x3ff71547ff0b7424 */ /* 0x000fe200078e00ff */
[----:B------:R-:W-:Y:S01]  /*9d80*/  UMOV UR5, 0x3fe62e42 ;  /* 0x3fe62e4200057882 */ /* 0x000fe20000000000 */
[----:B------:R-:W1:Y:S01]  /*9d90*/  DADD R2, -RZ, -|R6| ;  /* 0x00000000ff027229 */ /* 0x000e620000000d06 */
[----:B------:R-:W-:Y:S01]  /*9da0*/  BSSY.RECONVERGENT B1, `(.L_x_5280) ;  /* 0x0000077000017945 */ /* 0x000fe20003800200 */
[----:B-1----:R-:W-:-:S05]  /*9db0*/  IMAD.MOV.U32 R0, RZ, RZ, R3 ;  /* 0x000000ffff007224 */ /* 0x002fca00078e0003 */
[----:B------:R-:W-:-:S15]  /*9dc0*/  FSETP.GEU.FTZ.AND P0, PT, |R0|, 4.1917929649353027344, PT ;  /* 0x4086232b0000780b */ /* 0x000fde0003f1e200 */
[----:B------:R-:W-:-:S15]  /*9dd0*/  NOP ;  /* 0x0000000000007918 */ /* 0x000fde0000000000 */
[----:B------:R-:W-:-:S15]  /*9de0*/  NOP ;  /* 0x0000000000007918 */ /* 0x000fde0000000000 */
[----:B------:R-:W-:-:S12]  /*9df0*/  NOP ;  /* 0x0000000000007918 */ /* 0x000fd80000000000 */
        /* <DEDUP_REMOVED lines=17> */
[----:B-1----:R1:W2:Y:S01]  /*9f10*/  DFMA R14, R12, -UR4, R14 ;  /* 0x800000040c0e7c2b */ /* 0x0022a2000800000e */
[----:B------:R-:W-:Y:S01]  /*9f20*/  UMOV UR4, 0x69ce2bdf ;  /* 0x69ce2bdf00047882 */ /* 0x000fe20000000000 */
[----:B-1----:R-:W-:Y:S01]  /*9f30*/  IMAD.MOV.U32 R12, RZ, RZ, -0x35dec16 ;  /* 0xfca213eaff0c7424 */ /* 0x002fe200078e00ff */
[----:B------:R-:W-:Y:S01]  /*9f40*/  MOV R13, 0x3e928af3 ;  /* 0x3e928af3000d7802 */ /* 0x000fe20000000f00 */
[----:B------:R-:W-:-:S15]  /*9f50*/  UMOV UR5, 0x3e5ade15 ;  /* 0x3e5ade1500057882 */ /* 0x000fde0000000000 */
[----:B------:R-:W-:-:S15]  /*9f60*/  NOP ;  /* 0x0000000000007918 */ /* 0x000fde0000000000 */
[----:B------:R-:W-:-:S15]  /*9f70*/  NOP ;  /* 0x0000000000007918 */ /* 0x000fde0000000000 */
[----:B------:R-:W-:-:S15]  /*9f80*/  NOP ;  /* 0x0000000000007918 */ /* 0x000fde0000000000 */
[----:B--2---:R-:W1:Y:S01]  /*9f90*/  DFMA R12, R14, UR4, R12 ;  /* 0x000000040e0c7c2b */ /* 0x004e62000800000c */
        /* <DEDUP_REMOVED lines=71> */
[----:B------:R-:W-:-:S04]  /*a410*/  @!P1 LEA.HI R0, R10, R10, RZ, 0x1 ;  /* 0x0000000a0a009211 */ /* 0x000fc800078f08ff */
[----:B------:R-:W-:-:S04]  /*a420*/  @!P1 SHF.R.S32.HI R11, RZ, 0x1, R0 ;  /* 0x00000001ff0b9819 */ /* 0x000fc80000011400 */
[----:B------:R-:W-:-:S15]  /*a430*/  @!P1 IADD3 R10, PT, PT, R10, -R11, RZ ;  /* 0x8000000b0a0a9210 */ /* 0x000fde0007ffe0ff */
[----:B------:R-:W-:-:S15]  /*a440*/  NOP ;  /* 0x0000000000007918 */ /* 0x000fde0000000000 */
[----:B------:R-:W-:-:S14]  /*a450*/  NOP ;  /* 0x0000000000007918 */ /* 0x000fdc0000000000 */
[----:B------:R-:W1:Y:S02]  /*a460*/  DADD R6, -|R6|, +INF ;  /* 0x7ff0000006067429 */ /* 0x000e640000000300 */
[----:B-1----:R-:W-:Y:S01]  /*a470*/  FSEL R3, R7, RZ, !P0 ;  /* 0x000000ff07037208 */ /* 0x002fe20004000000 */
        /* <DEDUP_REMOVED lines=8> */
[----:B------:R1:W2:Y:S02]  /*a500*/  @!P1 DMUL R2, R6, R10 ;  /* 0x0000000a06029228 */ /* 0x0002a40000000000 */
.L_x_5281:
[----:B------:R-:W-:Y:S05]  /*a510*/  BSYNC.RECONVERGENT B1 ;  /* 0x0000000000017941 */ /* 0x000fea0003800200 */
.L_x_5280:
        /* <DEDUP_REMOVED lines=16> */
[----:B-1----:R-:W-:-:S15]  /*a620*/  MOV R0, R10 ;  /* 0x0000000a00007202 */ /* 0x002fde0000000f00 */
        /* <DEDUP_REMOVED lines=28> */
[----:B------:R-:W-:Y:S02]  /*a7f0*/  MOV R30, R5 ;  /* 0x00000005001e7202 */ /* 0x000fe40000000f00 */
[----:B------:R-:W-:-:S07]  /*a800*/  MOV R32, 0xa820 ;  /* 0x0000a82000207802 */ /* 0x000fce0000000f00 */
[----:B0-2---:R-:W-:Y:S05]  /*a810*/  CALL.REL.NOINC `($_ZN2at6native18elementwise_kernelILi128ELi2EZNS0_22gpu_kernel_impl_nocastIZZZNS0_15tan_kernel_cudaERNS_18TensorIteratorBaseEENKUlvE_clEvENKUlvE_clEvEUlN3c107complexIdEEE_EEvS4_RKT_EUliE_EEviT1_$__internal_trig_reduction_slowpathd) ;  /* 0x0000002400547944 */ /* 0x005fea0003c00000 */
[----:B------:R-:W-:Y:S02]  /*a820*/  IMAD.MOV.U32 R22, RZ, RZ, R12 ;  /* 0x000000ffff167224 */ /* 0x000fe400078e000c */
[----:B------:R-:W-:-:S07]  /*a830*/  IMAD.MOV.U32 R23, RZ, RZ, R13 ;  /* 0x000000ffff177224 */ /* 0x000fce00078e000d */
.L_x_5283:
[----:B------:R-:W-:Y:S05]  /*a840*/  BSYNC.RECONVERGENT B1 ;  /* 0x0000000000017941 */ /* 0x000fea0003800200 */
.L_x_5282:
[----:B------:R-:W1:Y:S01]  /*a850*/  LDCU.64 UR4, c[0x4][0x170] ;  /* 0x01002e00ff0477ac */ /* 0x000e620008000a00 */
[----:B------:R-:W-:-:S05]  /*a860*/  IMAD.SHL.U32 R11, R10, 0x40, RZ ;  /* 0x000000400a0b7824 */ /* 0x000fca00078e00ff */
[----:B------:R-:W-:-:S04]  /*a870*/  LOP3.LUT R11, R11, 0x40, RZ, 0xc0, !PT ;  /* 0x000000400b0b7812 */ /* 0x000fc800078ec0ff */
[----:B-1----:R-:W-:-:S04]  /*a880*/  IADD3 R30, P0, PT, R11, UR4, RZ ;  /* 0x000000040b1e7c10 */ /* 0x002fc8000ff1e0ff */
[----:B------:R-:W-:-:S05]  /*a890*/  IADD3.X R31, PT, PT, RZ, UR5, RZ, P0, !PT ;  /* 0x00000005ff1f7c10 */ /* 0x000fca00087fe4ff */
        /* <DEDUP_REMOVED lines=14> */
[----:B---3--:R-:W1:-:S15]  /*a980*/  DFMA R12, R28, R32, R12 ;  /* 0x000000201c0c722b */ /* 0x008e5e000000000c */
[----:B------:R-:W-:-:S15]  /*a990*/  NOP ;  /* 0x0000000000007918 */ /* 0x000fde0000000000 */
[----:B------:R-:W-:-:S15]  /*a9a0*/  NOP ;  /* 0x0000000000007918 */ /* 0x000fde0000000000 */
[----:B------:R-:W-:-:S15]  /*a9b0*/  NOP ;  /* 0x0000000000007918 */ /* 0x000fde0000000000 */
[----:B------:R-:W-:-:S04]  /*a9c0*/  NOP ;  /* 0x0000000000007918 */ /* 0x000fc80000000000 */
[----:B-1----:R-:W4:-:S15]  /*a9d0*/  DFMA R12, R28, R12, R14 ;  /* 0x0000000c1c0c722b */ /* 0x002f1e000000000e */
[----:B------:R-:W-:-:S15]  /*a9e0*/  NOP ;  /* 0x0000000000007918 */ /* 0x000fde0000000000 */
[----:B------:R-:W-:-:S15]  /*a9f0*/  NOP ;  /* 0x0000000000007918 */ /* 0x000fde0000000000 */
[----:B------:R-:W-:-:S15]  /*aa00*/  NOP ;  /* 0x0000000000007918 */ /* 0x000fde0000000000 */
[----:B------:R-:W-:-:S04]  /*aa10*/  NOP ;  /* 0x0000000000007918 */ /* 0x000fc80000000000 */
[----:B----4-:R-:W1:-:S15]  /*aa20*/  DFMA R12, R28, R12, R16 ;  /* 0x0000000c1c0c722b */ /* 0x010e5e0000000010 */
[----:B------:R-:W-:-:S15]  /*aa30*/  NOP ;  /* 0x0000000000007918 */ /* 0x000fde0000000000 */
[----:B------:R-:W-:-:S15]  /*aa40*/  NOP ;  /* 0x0000000000007918 */ /* 0x000fde0000000000 */
[----:B------:R-:W-:-:S15]  /*aa50*/  NOP ;  /* 0x0000000000007918 */ /* 0x000fde0000000000 */
[----:B------:R-:W-:-:S04]  /*aa60*/  NOP ;  /* 0x0000000000007918 */ /* 0x000fc80000000000 */
[----:B-1----:R-:W5:-:S15]  /*aa70*/  DFMA R12, R28, R12, R18 ;  /* 0x0000000c1c0c722b */ /* 0x002f5e0000000012 */
[----:B------:R-:W-:-:S15]  /*aa80*/  NOP ;  /* 0x0000000000007918 */ /* 0x000fde0000000000 */
[----:B------:R-:W-:-:S15]  /*aa90*/  NOP ;  /* 0x0000000000007918 */ /* 0x000fde0000000000 */
[----:B------:R-:W-:-:S15]  /*aaa0*/  NOP ;  /* 0x0000000000007918 */ /* 0x000fde0000000000 */
[----:B------:R-:W-:-:S04]  /*aab0*/  NOP ;  /* 0x0000000000007918 */ /* 0x000fc80000000000 */
[----:B-----5:R-:W1:-:S15]  /*aac0*/  DFMA R12, R28, R12, R24 ;  /* 0x0000000c1c0c722b */ /* 0x020e5e0000000018 */
        /* <DEDUP_REMOVED lines=9> */
[----:B-1----:R-:W-:-:S15]  /*ab60*/  DFMA R14, R12, R22, R22 ;  /* 0x000000160c0e722b */ /* 0x002fde0000000016 */
[----:B------:R-:W-:-:S15]  /*ab70*/  NOP ;  /* 0x0000000000007918 */ /* 0x000fde0000000000 */
[----:B------:R-:W-:-:S15]  /*ab80*/  NOP ;  /* 0x0000000000007918 */ /* 0x000fde0000000000 */
[----:B------:R-:W-:-:S15]  /*ab90*/  NOP ;  /* 0x0000000000007918 */ /* 0x000fde0000000000 */
[----:B------:R-:W-:-:S04]  /*aba0*/  NOP ;  /* 0x0000000000007918 */ /* 0x000fc80000000000 */
[----:B------:R-:W1:Y:S02]  /*abb0*/  DFMA R12, R28, R12, 1 ;  /* 0x3ff000001c0c742b */ /* 0x000e64000000000c */
[----:B-1----:R-:W-:Y:S02]  /*abc0*/  FSEL R14, R12, R14, !P0 ;  /* 0x0000000e0c0e7208 */ /* 0x002fe40004000000 */
[----:B------:R-:W-:Y:S02]  /*abd0*/  FSEL R15, R13, R15, !P0 ;  /* 0x0000000f0d0f7208 */ /* 0x000fe40004000000 */
[----:B------:R-:W-:-:S15]  /*abe0*/  LOP3.LUT P0, RZ, R10, 0x2, RZ, 0xc0, !PT ;  /* 0x000000020aff7812 */ /* 0x000fde000780c0ff */
[----:B------:R-:W-:-:S15]  /*abf0*/  NOP ;  /* 0x0000000000007918 */ /* 0x000fde0000000000 */
[----:B------:R-:W-:-:S15]  /*ac00*/  NOP ;  /* 0x0000000000007918 */ /* 0x000fde0000000000 */
[----:B------:R-:W-:-:S13]  /*ac10*/  NOP ;  /* 0x0000000000007918 */ /* 0x000fda0000000000 */
[----:B------:R-:W1:Y:S02]  /*ac20*/  DADD R12, RZ, -R14 ;  /* 0x00000000ff0c7229 */ /* 0x000e64000000080e */
[----:B-1----:R-:W-:Y:S02]  /*ac30*/  FSEL R22, R14, R12, !P0 ;  /* 0x0000000c0e167208 */ /* 0x002fe40004000000 */
[----:B------:R-:W-:-:S15]  /*ac40*/  FSEL R23, R15, R13, !P0 ;  /* 0x0000000d0f177208 */ /* 0x000fde0004000000 */
[----:B------:R-:W-:-:S15]  /*ac50*/  NOP ;  /* 0x0000000000007918 */ /* 0x000fde0000000000 */
[----:B------:R-:W-:-:S15]  /*ac60*/  NOP ;  /* 0x0000000000007918 */ /* 0x000fde0000000000 */
[----:B------:R-:W-:-:S15]  /*ac70*/  NOP ;  /* 0x0000000000007918 */ /* 0x000fde0000000000 */
[----:B------:R-:W1:Y:S02]  /*ac80*/  DSETP.GE.AND P0, PT, |R4|, 2.14748364800000000000e+09, PT ;  /* 0x41e000000400742a */ /* 0x000e640003f06200 */
[----:B-1----:R-:W-:Y:S05]  /*ac90*/  @!P0 BRA `(.L_x_5285) ;  /* 0x00000000001c8947 */ /* 0x002fea0003800000 */
[----:B------:R-:W-:Y:S01]  /*aca0*/  IMAD.MOV.U32 R12, RZ, RZ, R4 ;  /* 0x000000ffff0c7224 */ /* 0x000fe200078e0004 */
[----:B------:R-:W-:Y:S02]  /*acb0*/  MOV R30, R5 ;  /* 0x00000005001e7202 */ /* 0x000fe40000000f00 */
[----:B------:R-:W-:-:S07]  /*acc0*/  MOV R32, 0xace0 ;  /* 0x0000ace000207802 */ /* 0x000fce0000000f00 */
[----:B0-2---:R-:W-:Y:S05]  /*acd0*/  CALL.REL.NOINC `($_ZN2at6native18elementwise_kernelILi128ELi2EZNS0_22gpu_kernel_impl_nocastIZZZNS0_15tan_kernel_cudaERNS_18TensorIteratorBaseEENKUlvE_clEvENKUlvE_clEvEUlN3c107complexIdEEE_EEvS4_RKT_EUliE_EEviT1_$__internal_trig_reduction_slowpathd) ;  /* 0x0000002000247944 */ /* 0x005fea0003c00000 */
[----:B------:R-:W-:Y:S02]  /*ace0*/  IMAD.MOV.U32 R0, RZ, RZ, R10 ;  /* 0x000000ffff007224 */ /* 0x000fe400078e000a */
[----:B------:R-:W-:Y:S02]  /*acf0*/  IMAD.MOV.U32 R6, RZ, RZ, R12 ;  /* 0x000000ffff067224 */ /* 0x000fe400078e000c */
[----:B------:R-:W-:-:S07]  /*ad00*/  IMAD.MOV.U32 R7, RZ, RZ, R13 ;  /* 0x000000ffff077224 */ /* 0x000fce00078e000d */
.L_x_5285:
[----:B------:R-:W-:Y:S05]  /*ad10*/  BSYNC.RECONVERGENT B1 ;  /* 0x0000000000017941 */ /* 0x000fea0003800200 */
.L_x_5284:
[----:B------:R-:W1:Y:S01]  /*ad20*/  LDCU.64 UR4, c[0x4][0x170] ;  /* 0x01002e00ff0477ac */ /* 0x000e620008000a00 */
[----:B------:R-:W-:-:S05]  /*ad30*/  IADD3 R8, PT, PT, R0, 0x1, RZ ;  /* 0x0000000100087810 */ /* 0x000fca0007ffe0ff */
[----:B------:R-:W-:-:S05]  /*ad40*/  IMAD.SHL.U32 R4, R8, 0x40, RZ ;  /* 0x0000004008047824 */ /* 0x000fca00078e00ff */
[----:B------:R-:W-:-:S04]  /*ad50*/  LOP3.LUT R4, R4, 0x40, RZ, 0xc0, !PT ;  /* 0x0000004004047812 */ /* 0x000fc800078ec0ff */
[----:B-1----:R-:W-:-:S05]  /*ad60*/  IADD3 R10, P0, PT, R4, UR4, RZ ;  /* 0x00000004040a7c10 */ /* 0x002fca000ff1e0ff */
[----:B------:R-:W-:-:S05]  /*ad70*/  IMAD.X R11, RZ, RZ, UR5, P0 ;  /* 0x00000005ff0b7e24 */ /* 0x000fca00080e06ff */
[----:B------:R-:W3:Y:S04]  /*ad80*/  LDG.E.128.CONSTANT R12, desc[UR6][R10.64] ;  /* 0x000000060a0c7981 */ /* 0x000ee8000c1e9d00 */
[----:B------:R-:W4:Y:S04]  /*ad90*/  LDG.E.128.CONSTANT R16, desc[UR6][R10.64+0x10] ;  /* 0x000010060a107981 */ /* 0x000f28000c1e9d00 */
[----:B------:R-:W5:Y:S01]  /*ada0*/  LDG.E.128.CONSTANT R24, desc[UR6][R10.64+0x20] ;  /* 0x000020060a187981 */ /* 0x000f62000c1e9d00 */
[----:B------:R-:W-:Y:S01]  /*adb0*/  LOP3.LUT R0, R0, 0x1, RZ, 0xc0, !PT ;  /* 0x0000000100007812 */ /* 0x000fe200078ec0ff */
[----:B------:R-:W-:Y:S01]  /*adc0*/  IMAD.MOV.U32 R28, RZ, RZ, 0x20fd8164 ;  /* 0x20fd8164ff1c7424 */ /* 0x000fe200078e00ff */
[----:B------:R-:W3:Y:S02]  /*add0*/  DMUL R4, R6, R6 ;  /* 0x0000000606047228 */ /* 0x000ee40000000000 */
[----:B------:R-:W-:-:S02]  /*ade0*/  ISETP.NE.U32.AND P0, PT, R0, 0x1, PT ;  /* 0x000000010000780c */ /* 0x000fc40003f05070 */
[----:B------:R-:W-:Y:S02]  /*adf0*/  MOV R0, 0x3da8ff83 ;  /* 0x3da8ff8300007802 */ /* 0x000fe40000000f00 */
        /* <DEDUP_REMOVED lines=48> */
[----:B------:R-:W-:Y:S01]  /*b100*/  LOP3.LUT P0, RZ, R8, 0x2, RZ, 0xc0, !PT ;  /* 0x0000000208ff7812 */ /* 0x000fe2000780c0ff */
[----:B------:R-:W-:-:S15]  /*b110*/  IMAD.MOV.U32 R8, RZ, RZ, RZ ;  /* 0x000000ffff087224 */ /* 0x000fde00078e00ff */
[----:B------:R-:W-:-:S15]  /*b120*/  NOP ;  /* 0x0000000000007918 */ /* 0x000fde0000000000 */
[----:B------:R-:W-:-:S15]  /*b130*/  NOP ;  /* 0x0000000000007918 */ /* 0x000fde0000000000 */
[----:B------:R-:W-:-:S12]  /*b140*/  NOP ;  /* 0x0000000000007918 */ /* 0x000fd80000000000 */
[----:B------:R-:W1:Y:S02]  /*b150*/  DADD R4, RZ, -R6 ;  /* 0x00000000ff047229 */ /* 0x000e640000000806 */
[----:B-1----:R-:W-:Y:S02]  /*b160*/  FSEL R4, R6, R4, !P0 ;  /* 0x0000000406047208 */ /* 0x002fe40004000000 */
[----:B------:R-:W-:-:S15]  /*b170*/  FSEL R5, R7, R5, !P0 ;  /* 0x0000000507057208 */ /* 0x000fde0004000000 */
[----:B------:R-:W-:-:S15]  /*b180*/  NOP ;  /* 0x0000000000007918 */ /* 0x000fde0000000000 */
[----:B------:R-:W-:-:S15]  /*b190*/  NOP ;  /* 0x0000000000007918 */ /* 0x000fde0000000000 */
[----:B------:R-:W-:-:S15]  /*b1a0*/  NOP ;  /* 0x0000000000007918 */ /* 0x000fde0000000000 */
[----:B------:R1:W2:Y:S02]  /*b1b0*/  DMUL R22, R22, R4 ;  /* 0x0000000416167228 */ /* 0x0002a40000000000 */
[----:B-1----:R-:W-:-:S05]  /*b1c0*/  IMAD.MOV.U32 R5, RZ, RZ, 0x3ff00000 ;  /* 0x3ff00000ff057424 */ /* 0x002fca00078e00ff */
[----:B------:R-:W-:-:S15]  /*b1d0*/  LOP3.LUT R9, R5, 0x80000000, R9, 0xb8, !PT ;  /* 0x8000000005097812 */ /* 0x000fde00078eb809 */
[----:B------:R-:W-:-:S15]  /*b1e0*/  NOP ;  /* 0x0000000000007918 */ /* 0x000fde0000000000 */
[----:B------:R-:W-:-:S15]  /*b1f0*/  NOP ;  /* 0x0000000000007918 */ /* 0x000fde0000000000 */
[----:B------:R-:W-:-:S12]  /*b200*/  NOP ;  /* 0x0000000000007918 */ /* 0x000fd80000000000 */
[----:B--2---:R-:W1:-:S15]  /*b210*/  DMUL R22, R22, R2 ;  /* 0x0000000216167228 */ /* 0x004e5e0000000000 */
[----:B------:R-:W-:-:S15]  /*b220*/  NOP ;  /* 0x0000000000007918 */ /* 0x000fde0000000000 */
[----:B------:R-:W-:-:S15]  /*b230*/  NOP ;  /* 0x0000000000007918 */ /* 0x000fde0000000000 */
[----:B------:R-:W-:-:S15]  /*b240*/  NOP ;  /* 0x0000000000007918 */ /* 0x000fde0000000000 */
[----:B------:R-:W-:-:S04]  /*b250*/  NOP ;  /* 0x0000000000007918 */ /* 0x000fc80000000000 */
[----:B-1----:R2:W3:Y:S02]  /*b260*/  DMUL R12, R22, R2 ;  /* 0x00000002160c7228 */ /* 0x0024e40000000000 */
[----:B--23--:R-:W-:Y:S05]  /*b270*/  BRA `(.L_x_5279) ;  /* 0x0000000c006c7947 */ /* 0x00cfea0003800000 */
.L_x_5262:
[----:B------:R-:W1:Y:S02]  /*b280*/  DADD R8, R4, -R4 ;  /* 0x0000000004087229 */ /* 0x000e640000000804 */
[----:B-1----:R-:W-:Y:S01]  /*b290*/  IMAD.MOV.U32 R12, RZ, RZ, R8 ;  /* 0x000000ffff0c7224 */ /* 0x002fe200078e0008 */
[----:B------:R-:W-:Y:S01]  /*b2a0*/  MOV R13, R9 ;  /* 0x00000009000d7202 */ /* 0x000fe20000000f00 */
[----:B------:R-:W-:Y:S06]  /*b2b0*/  BRA `(.L_x_5279) ;  /* 0x0000000c005c7947 */ /* 0x000fec0003800000 */
.L_x_5261:
[----:B------:R-:W-:-:S13]  /*b2c0*/  LOP3.LUT P0, RZ, R8, 0xfffff, R9, 0xf8, !PT ;  /* 0x000fffff08ff7812 */ /* 0x000fda000780f809 */
[----:B------:R-:W-:-:S15]  /*b2d0*/  @P0 DSETP.NEU.AND P1, PT, R4, RZ, PT ;  /* 0x000000ff0400022a */ /* 0x000fde0003f2d000 */
[----:B------:R-:W-:-:S15]  /*b2e0*/  NOP ;  /* 0x0000000000007918 */ /* 0x000fde0000000000 */
[----:B------:R-:W-:-:S15]  /*b2f0*/  NOP ;  /* 0x0000000000007918 */ /* 0x000fde0000000000 */
[----:B------:R-:W-:-:S15]  /*b300*/  NOP ;  /* 0x0000000000007918 */ /* 0x000fde0000000000 */
[----:B------:R-:W-:-:S04]  /*b310*/  NOP ;  /* 0x0000000000007918 */ /* 0x000fc80000000000 */
[----:B------:R-:W1:Y:S02]  /*b320*/  @P0 DMUL R2, R4, R8 ;  /* 0x0000000804020228 */ /* 0x000e640000000000 */
[----:B-1----:R-:W-:Y:S02]  /*b330*/  @P0 FSEL R12, R4, R2, !P1 ;  /* 0x00000002040c0208 */ /* 0x002fe40004800000 */
[----:B------:R-:W-:Y:S01]  /*b340*/  @P0 FSEL R13, R5, R3, !P1 ;  /* 0x00000003050d0208 */ /* 0x000fe20004800000 */
[----:B------:R-:W-:Y:S06]  /*b350*/  @P0 BRA `(.L_x_5279) ;  /* 0x0000000c00340947 */ /* 0x000fec0003800000 */
[----:B------:R-:W1:Y:S01]  /*b360*/  DSETP.NEU.AND P0, PT, |R4|, +INF , PT ;  /* 0x7ff000000400742a */ /* 0x000e620003f0d200 */
[----:B------:R-:W-:Y:S01]  /*b370*/  BSSY.RECONVERGENT B1, `(.L_x_5286) ;  /* 0x00000c8000017945 */ /* 0x000fe20003800200 */
[----:B------:R-:W-:-:S03]  /*b380*/  VIADD R3, R9, 0xc0000000 ;  /* 0xc000000009037836 */ /* 0x000fc60000000000 */
        /* <DEDUP_REMOVED lines=42> */
[----:B-1----:R-:W-:Y:S01]  /*b630*/  IMAD.MOV.U32 R10, RZ, RZ, R6 ;  /* 0x000000ffff0a7224 */ /* 0x002fe200078e0006 */
[----:B------:R-:W-:Y:S01]  /*b640*/  MOV R11, R7 ;  /* 0x00000007000b7202 */ /* 0x000fe20000000f00 */
[----:B------:R-:W-:Y:S06]  /*b650*/  @!P0 BRA `(.L_x_5289) ;  /* 0x00000000001c8947 */ /* 0x000fec0003800000 */
[----:B------:R-:W-:Y:S01]  /*b660*/  IMAD.MOV.U32 R12, RZ, RZ, R4 ;  /* 0x000000ffff0c7224 */ /* 0x000fe200078e0004 */
[----:B------:R-:W-:Y:S01]  /*b670*/  MOV R32, 0xb6a0 ;  /* 0x0000b6a000207802 */ /* 0x000fe20000000f00 */
[----:B------:R-:W-:-:S07]  /*b680*/  IMAD.MOV.U32 R30, RZ, RZ, R5 ;  /* 0x000000ffff1e7224 */ /* 0x000fce00078e0005 */
[----:B0-----:R-:W-:Y:S05]  /*b690*/  CALL.REL.NOINC `($_ZN2at6native18elementwise_kernelILi128ELi2EZNS0_22gpu_kernel_impl_nocastIZZZNS0_15tan_kernel_cudaERNS_18TensorIteratorBaseEENKUlvE_clEvENKUlvE_clEvEUlN3c107complexIdEEE_EEvS4_RKT_EUliE_EEviT1_$__internal_trig_reduction_slowpathd) ;  /* 0x0000001400b47944 */ /* 0x001fea0003c00000 */
[----:B------:R-:W-:Y:S01]  /*b6a0*/  IMAD.MOV.U32 R2, RZ, RZ, R10 ;  /* 0x000000ffff027224 */ /* 0x000fe200078e000a */
[----:B------:R-:W-:Y:S01]  /*b6b0*/  MOV R10, R12 ;  /* 0x0000000c000a7202 */ /* 0x000fe20000000f00 */
[----:B------:R-:W-:-:S07]  /*b6c0*/  IMAD.MOV.U32 R11, RZ, RZ, R13 ;  /* 0x000000ffff0b7224 */ /* 0x000fce00078e000d */
.L_x_5289:
[----:B------:R-:W-:Y:S05]  /*b6d0*/  BSYNC.RECONVERGENT B4 ;  /* 0x0000000000047941 */ /* 0x000fea0003800200 */
.L_x_5288:
[----:B------:R-:W1:Y:S01]  /*b6e0*/  LDCU.64 UR4, c[0x4][0x170] ;  /* 0x01002e00ff0477ac */ /* 0x000e620008000a00 */
[----:B------:R-:W-:-:S05]  /*b6f0*/  IMAD.SHL.U32 R12, R2, 0x40, RZ ;  /* 0x00000040020c7824 */ /* 0x000fca00078e00ff */
[----:B------:R-:W-:-:S04]  /*b700*/  LOP3.LUT R12, R12, 0x40, RZ, 0xc0, !PT ;  /* 0x000000400c0c7812 */ /* 0x000fc800078ec0ff */
[----:B-1----:R-:W-:-:S05]  /*b710*/  IADD3 R28, P0, PT, R12, UR4, RZ ;  /* 0x000000040c1c7c10 */ /* 0x002fca000ff1e0ff */
        /* <DEDUP_REMOVED lines=15> */
[----:B--2---:R-:W1:-:S15]  /*b810*/  DFMA R12, R22, R30, R12 ;  /* 0x0000001e160c722b */ /* 0x004e5e000000000c */
[----:B------:R-:W-:-:S15]  /*b820*/  NOP ;  /* 0x0000000000007918 */ /* 0x000fde0000000000 */
[----:B------:R-:W-:-:S15]  /*b830*/  NOP ;  /* 0x0000000000007918 */ /* 0x000fde0000000000 */
[----:B------:R-:W-:-:S15]  /*b840*/  NOP ;  /* 0x0000000000007918 */ /* 0x000fde0000000000 */
[----:B------:R-:W-:-:S04]  /*b850*/  NOP ;  /* 0x0000000000007918 */ /* 0x000fc80000000000 */
[----:B-1----:R-:W3:-:S15]  /*b860*/  DFMA R12, R22, R12, R14 ;  /* 0x0000000c160c722b */ /* 0x002ede000000000e */
        /* <DEDUP_REMOVED lines=45> */
[----:B------:R-:W-:Y:S01]  /*bb40*/  MOV R32, 0xbb70 ;  /* 0x0000bb7000207802 */ /* 0x000fe20000000f00 */
[----:B------:R-:W-:-:S07]  /*bb50*/  IMAD.MOV.U32 R30, RZ, RZ, R5 ;  /* 0x000000ffff1e7224 */ /* 0x000fce00078e0005 */
[----:B0-----:R-:W-:Y:S05]  /*bb60*/  CALL.REL.NOINC `($_ZN2at6native18elementwise_kernelILi128ELi2EZNS0_22gpu_kernel_impl_nocastIZZZNS0_15tan_kernel_cudaERNS_18TensorIteratorBaseEENKUlvE_clEvENKUlvE_clEvEUlN3c107complexIdEEE_EEvS4_RKT_EUliE_EEviT1_$__internal_trig_reduction_slowpathd) ;  /* 0x0000001000807944 */ /* 0x001fea0003c00000 */
[----:B------:R-:W-:Y:S01]  /*bb70*/  MOV R0, R10 ;  /* 0x0000000a00007202 */ /* 0x000fe20000000f00 */
[----:B------:R-:W-:Y:S02]  /*bb80*/  IMAD.MOV.U32 R6, RZ, RZ, R12 ;  /* 0x000000ffff067224 */ /* 0x000fe400078e000c */
[----:B------:R-:W-:-:S07]  /*bb90*/  IMAD.MOV.U32 R7, RZ, RZ, R13 ;  /* 0x000000ffff077224 */ /* 0x000fce00078e000d */
.L_x_5291:
[----:B------:R-:W-:Y:S05]  /*bba0*/  BSYNC.RECONVERGENT B4 ;  /* 0x0000000000047941 */ /* 0x000fea0003800200 */
.L_x_5290:
[----:B------:R-:W1:Y:S01]  /*bbb0*/  LDCU.64 UR4, c[0x4][0x170] ;  /* 0x01002e00ff0477ac */ /* 0x000e620008000a00 */
[----:B------:R-:W-:-:S05]  /*bbc0*/  VIADD R2, R0, 0x1 ;  /* 0x0000000100027836 */ /* 0x000fca0000000000 */
[----:B------:R-:W-:-:S04]  /*bbd0*/  SHF.L.U32 R4, R2, 0x6, RZ ;  /* 0x0000000602047819 */ /* 0x000fc800000006ff */
        /* <DEDUP_REMOVED lines=64> */
[----:B------:R1:W2:Y:S02]  /*bfe0*/  DMUL R4, R22, R4 ;  /* 0x0000000416047228 */ /* 0x0002a40000000000 */
.L_x_5287:
[----:B------:R-:W-:Y:S05]  /*bff0*/  BSYNC.RECONVERGENT B1 ;  /* 0x0000000000017941 */ /* 0x000fea0003800200 */
.L_x_5286:
[----:B--2---:R-:W-:Y:S01]  /*c000*/  LOP3.LUT R13, RZ, 0x80000000, R5, 0xb8, !PT ;  /* 0x80000000ff0d7812 */ /* 0x004fe200078eb805 */
[----:B------:R-:W-:Y:S01]  /*c010*/  IMAD.MOV.U32 R12, RZ, RZ, RZ ;  /* 0x000000ffff0c7224 */ /* 0x000fe200078e00ff */
[----:B------:R-:W-:-:S07]  /*c020*/  MOV R9, R3 ;  /* 0x0000000300097202 */ /* 0x000fce0000000f00 */
.L_x_5279:
[----:B------:R-:W-:Y:S05]  /*c030*/  BSYNC.RECONVERGENT B0 ;  /* 0x0000000000007941 */ /* 0x000fea0003800200 */
.L_x_5260:
[----:B------:R-:W2:Y:S02]  /*c040*/  DADD R14, -RZ, -R8 ;  /* 0x00000000ff0e7229 */ /* 0x000ea40000000908 */
[----:B--2---:R-:W-:Y:S01]  /*c050*/  STG.E.128 desc[UR6][R20.64], R12 ;  /* 0x0000000c14007986 */ /* 0x004fe2000c101d06 */
[----:B------:R-:W-:Y:S05]  /*c060*/  EXIT ;  /* 0x000000000000794d */ /* 0x000fea0003800000 */
        .weak           $__internal_4_$__cuda_sm20_div_rn_f64_full
        .type           $__internal_4_$__cuda_sm20_div_rn_f64_full,@function
        .size           $__internal_4_$__cuda_sm20_div_rn_f64_full,($__internal_5_$__cuda_sm20_dsqrt_rn_f64_mediumpath_v1 - $__internal_4_$__cuda_sm20_div_rn_f64_full)
$__internal_4_$__cuda_sm20_div_rn_f64_full:
[----:B------:R-:W-:Y:S01]  /*c070*/  FSETP.GEU.AND P2, PT, |R17|, 1.469367938527859385e-39, PT ;  /* 0x001000001100780b */ /* 0x000fe20003f4e200 */
[----:B------:R-:W-:Y:S01]  /*c080*/  IMAD.MOV.U32 R18, RZ, RZ, R16 ;  /* 0x000000ffff127224 */ /* 0x000fe200078e0010 */
[C---:B------:R-:W-:Y:S01]  /*c090*/  FSETP.GEU.AND P0, PT, |R15|.reuse, 1.469367938527859385e-39, PT ;  /* 0x001000000f00780b */ /* 0x040fe20003f0e200 */
[----:B------:R-:W-:Y:S01]  /*c0a0*/  IMAD.MOV.U32 R22, RZ, RZ, 0x1 ;  /* 0x00000001ff167424 */ /* 0x000fe200078e00ff */
[----:B------:R-:W-:Y:S01]  /*c0b0*/  LOP3.LUT R12, R15, 0x800fffff, RZ, 0xc0, !PT ;  /* 0x800fffff0f0c7812 */ /* 0x000fe200078ec0ff */
[----:B------:R-:W-:Y:S01]  /*c0c0*/  BSSY.RECONVERGENT B4, `(.L_x_5292) ;  /* 0x0000078000047945 */ /* 0x000fe20003800200 */
[----:B------:R-:W-:Y:S02]  /*c0d0*/  LOP3.LUT R5, R17, 0x7ff00000, RZ, 0xc0, !PT ;  /* 0x7ff0000011057812 */ /* 0x000fe400078ec0ff */
[----:B------:R-:W-:Y:S01]  /*c0e0*/  LOP3.LUT R13, R12, 0x3ff00000, RZ, 0xfc, !PT ;  /* 0x3ff000000c0d7812 */ /* 0x000fe200078efcff */
[----:B------:R-:W-:Y:S01]  /*c0f0*/  IMAD.MOV.U32 R12, RZ, RZ, R14 ;  /* 0x000000ffff0c7224 */ /* 0x000fe200078e000e */
[----:B------:R-:W-:-:S03]  /*c100*/  LOP3.LUT R24, R15, 0x7ff00000, RZ, 0xc0, !PT ;  /* 0x7ff000000f187812 */ /* 0x000fc600078ec0ff */
[----:B------:R-:W-:Y:S01]  /*c110*/  @!P2 LOP3.LUT R10, R15, 0x7ff00000, RZ, 0xc0, !PT ;  /* 0x7ff000000f0aa812 */ /* 0x000fe200078ec0ff */
[----:B------:R-:W-:Y:S01]  /*c120*/  @!P2 IMAD.MOV.U32 R32, RZ, RZ, RZ ;  /* 0x000000ffff20a224 */ /* 0x000fe200078e00ff */
[----:B------:R-:W0:Y:S01]  /*c130*/  @!P0 DMUL R12, R14, 8.98846567431157953865e+307 ;  /* 0x7fe000000e0c8828 */ /* 0x000e220000000000 */
[C---:B------:R-:W-:Y:S01]  /*c140*/  ISETP.GE.U32.AND P1, PT, R5.reuse, R24, PT ;  /* 0x000000180500720c */ /* 0x040fe20003f26070 */
[----:B0-----:R-:W0:Y:S01]  /*c150*/  MUFU.RCP64H R23, R13 ;  /* 0x0000000d00177308 */ /* 0x001e220000001800 */
[----:B------:R-:W-:Y:S02]  /*c160*/  @!P2 ISETP.GE.U32.AND P3, PT, R5, R10, PT ;  /* 0x0000000a0500a20c */ /* 0x000fe40003f66070 */
[----:B------:R-:W-:Y:S02]  /*c170*/  MOV R10, 0x1ca00000 ;  /* 0x1ca00000000a7802 */ /* 0x000fe40000000f00 */
[----:B------:R-:W-:Y:S02]  /*c180*/  @!P0 LOP3.LUT R24, R13, 0x7ff00000, RZ, 0xc0, !PT ;  /* 0x7ff000000d188812 */ /* 0x000fe400078ec0ff */
[----:B------:R-:W-:-:S02]  /*c190*/  @!P2 SEL R11, R10, 0x63400000, !P3 ;  /* 0x634000000a0ba807 */ /* 0x000fc40005800000 */
[----:B------:R-:W-:Y:S02]  /*c1a0*/  SEL R19, R10, 0x63400000, !P1 ;  /* 0x634000000a137807 */ /* 0x000fe40004800000 */
[--C-:B------:R-:W-:Y:S02]  /*c1b0*/  @!P2 LOP3.LUT R11, R11, 0x80000000, R17.reuse, 0xf8, !PT ;  /* 0x800000000b0ba812 */ /* 0x100fe400078ef811 */
[----:B------:R-:W-:Y:S02]  /*c1c0*/  LOP3.LUT R19, R19, 0x800fffff, R17, 0xf8, !PT ;  /* 0x800fffff13137812 */ /* 0x000fe400078ef811 */
[----:B------:R-:W-:Y:S01]  /*c1d0*/  @!P2 LOP3.LUT R33, R11, 0x100000, RZ, 0xfc, !PT ;  /* 0x001000000b21a812 */ /* 0x000fe200078efcff */
[----:B------:R-:W-:-:S15]  /*c1e0*/  IMAD.MOV.U32 R11, RZ, RZ, R5 ;  /* 0x000000ffff0b7224 */ /* 0x000fde00078e0005 */
[----:B------:R-:W-:-:S15]  /*c1f0*/  NOP ;  /* 0x0000000000007918 */ /* 0x000fde0000000000 */
[----:B------:R-:W-:-:S15]  /*c200*/  NOP ;  /* 0x0000000000007918 */ /* 0x000fde0000000000 */
[----:B------:R-:W-:-:S01]  /*c210*/  NOP ;  /* 0x0000000000007918 */ /* 0x000fc20000000000 */
[----:B------:R-:W1:Y:S02]  /*c220*/  @!P2 DFMA R18, R18, 2, -R32 ;  /* 0x400000001212a82b */ /* 0x000e640000000820 */
[----:B-1----:R-:W-:-:S15]  /*c230*/  @!P2 LOP3.LUT R11, R19, 0x7ff00000, RZ, 0xc0, !PT ;  /* 0x7ff00000130ba812 */ /* 0x002fde00078ec0ff */
[----:B------:R-:W-:-:S15]  /*c240*/  NOP ;  /* 0x0000000000007918 */ /* 0x000fde0000000000 */
[----:B------:R-:W-:-:S15]  /*c250*/  NOP ;  /* 0x0000000000007918 */ /* 0x000fde0000000000 */
[----:B------:R-:W-:-:S15]  /*c260*/  NOP ;  /* 0x0000000000007918 */ /* 0x000fde0000000000 */
[----:B------:R-:W-:-:S02]  /*c270*/  NOP ;  /* 0x0000000000007918 */ /* 0x000fc40000000000 */
        /* <DEDUP_REMOVED lines=11> */
[----:B0-----:R-:W-:Y:S01]  /*c330*/  IADD3 R22, PT, PT, R11, -0x1, RZ ;  /* 0xffffffff0b167810 */ /* 0x001fe20007ffe0ff */
[----:B------:R-:W-:-:S03]  /*c340*/  VIADD R23, R24, 0xffffffff ;  /* 0xffffffff18177836 */ /* 0x000fc60000000000 */
[----:B------:R-:W-:-:S04]  /*c350*/  ISETP.GT.U32.AND P0, PT, R22, 0x7feffffe, PT ;  /* 0x7feffffe1600780c */ /* 0x000fc80003f04070 */
[----:B------:R-:W-:-:S15]  /*c360*/  ISETP.GT.U32.OR P0, PT, R23, 0x7feffffe, P0 ;  /* 0x7feffffe1700780c */ /* 0x000fde0000704470 */
[----:B------:R-:W-:-:S15]  /*c370*/  NOP ;  /* 0x0000000000007918 */ /* 0x000fde0000000000 */
[----:B------:R-:W-:-:S15]  /*c380*/  NOP ;  /* 0x0000000000007918 */ /* 0x000fde0000000000 */
[----:B------:R-:W-:-:S09]  /*c390*/  NOP ;  /* 0x0000000000007918 */ /* 0x000fd20000000000 */
[----:B-1----:R-:W0:-:S15]  /*c3a0*/  DFMA R34, R26, -R12, 1 ;  /* 0x3ff000001a22742b */ /* 0x002e1e000000080c */
        /* <DEDUP_REMOVED lines=25> */
[----:B------:R-:W-:Y:S02]  /*c540*/  SEL R10, R10, 0x63400000, !P0 ;  /* 0x634000000a0a7807 */ /* 0x000fe40004000000 */
[----:B------:R-:W-:-:S03]  /*c550*/  MOV R16, RZ ;  /* 0x000000ff00107202 */ /* 0x000fc60000000f00 */
        /* <DEDUP_REMOVED lines=23> */
[----:B------:R-:W-:Y:S01]  /*c6d0*/  FSEL R27, R5, R27, !P0 ;  /* 0x0000001b051b7208 */ /* 0x000fe20004000000 */
[----:B------:R-:W-:Y:S06]  /*c6e0*/  BRA `(.L_x_5294) ;  /* 0x0000000000547947 */ /* 0x000fec0003800000 */
.L_x_5293:
[----:B------:R-:W0:Y:S02]  /*c6f0*/  DSETP.NAN.AND P0, PT, R16, R16, PT ;  /* 0x000000101000722a */ /* 0x000e240003f08000 */
[----:B0-----:R-:W-:Y:S05]  /*c700*/  @P0 BRA `(.L_x_5295) ;  /* 0x0000000000440947 */ /* 0x001fea0003800000 */
[----:B------:R-:W0:Y:S02]  /*c710*/  DSETP.NAN.AND P0, PT, R14, R14, PT ;  /* 0x0000000e0e00722a */ /* 0x000e240003f08000 */
[----:B0-----:R-:W-:Y:S05]  /*c720*/  @P0 BRA `(.L_x_5296) ;  /* 0x0000000000300947 */ /* 0x001fea0003800000 */
[----:B------:R-:W-:Y:S01]  /*c730*/  ISETP.NE.AND P0, PT, R11, R24, PT ;  /* 0x000000180b00720c */ /* 0x000fe20003f05270 */
[----:B------:R-:W-:Y:S01]  /*c740*/  IMAD.MOV.U32 R27, RZ, RZ, -0x80000 ;  /* 0xfff80000ff1b7424 */ /* 0x000fe200078e00ff */
[----:B------:R-:W-:-:S11]  /*c750*/  MOV R26, 0x0 ;  /* 0x00000000001a7802 */ /* 0x000fd60000000f00 */
[----:B------:R-:W-:Y:S05]  /*c760*/  @!P0 BRA `(.L_x_5294) ;  /* 0x0000000000348947 */ /* 0x000fea0003800000 */
[----:B------:R-:W-:Y:S02]  /*c770*/  ISETP.NE.AND P0, PT, R11, 0x7ff00000, PT ;  /* 0x7ff000000b00780c */ /* 0x000fe40003f05270 */
[----:B------:R-:W-:Y:S02]  /*c780*/  LOP3.LUT R27, R17, 0x80000000, R15, 0x48, !PT ;  /* 0x80000000111b7812 */ /* 0x000fe400078e480f */
[----:B------:R-:W-:-:S13]  /*c790*/  ISETP.EQ.OR P0, PT, R24, RZ, !P0 ;  /* 0x000000ff1800720c */ /* 0x000fda0004702670 */
[----:B------:R-:W-:Y:S01]  /*c7a0*/  @P0 LOP3.LUT R5, R27, 0x7ff00000, RZ, 0xfc, !PT ;  /* 0x7ff000001b050812 */ /* 0x000fe200078efcff */
[----:B------:R-:W-:Y:S02]  /*c7b0*/  @!P0 IMAD.MOV.U32 R26, RZ, RZ, RZ ;  /* 0x000000ffff1a8224 */ /* 0x000fe400078e00ff */
[----:B------:R-:W-:Y:S01]  /*c7c0*/  @P0 IMAD.MOV.U32 R26, RZ, RZ, RZ ;  /* 0x000000ffff1a0224 */ /* 0x000fe200078e00ff */
[----:B------:R-:W-:Y:S01]  /*c7d0*/  @P0 MOV R27, R5 ;  /* 0x00000005001b0202 */ /* 0x000fe20000000f00 */
[----:B------:R-:W-:Y:S06]  /*c7e0*/  BRA `(.L_x_5294) ;  /* 0x0000000000147947 */ /* 0x000fec0003800000 */
.L_x_5296:
[----:B------:R-:W-:Y:S01]  /*c7f0*/  LOP3.LUT R27, R15, 0x80000, RZ, 0xfc, !PT ;  /* 0x000800000f1b7812 */ /* 0x000fe200078efcff */
[----:B------:R-:W-:Y:S01]  /*c800*/  IMAD.MOV.U32 R26, RZ, RZ, R14 ;  /* 0x000000ffff1a7224 */ /* 0x000fe200078e000e */
[----:B------:R-:W-:Y:S06]  /*c810*/  BRA `(.L_x_5294) ;  /* 0x0000000000087947 */ /* 0x000fec0003800000 */
.L_x_5295:
[----:B------:R-:W-:Y:S01]  /*c820*/  LOP3.LUT R27, R17, 0x80000, RZ, 0xfc, !PT ;  /* 0x00080000111b7812 */ /* 0x000fe200078efcff */
[----:B------:R-:W-:-:S07]  /*c830*/  IMAD.MOV.U32 R26, RZ, RZ, R16 ;  /* 0x000000ffff1a7224 */ /* 0x000fce00078e0010 */
.L_x_5294:
[----:B------:R-:W-:Y:S05]  /*c840*/  BSYNC.RECONVERGENT B4 ;  /* 0x0000000000047941 */ /* 0x000fea0003800200 */
.L_x_5292:
[----:B------:R-:W-:-:S04]  /*c850*/  IMAD.MOV.U32 R5, RZ, RZ, 0x0 ;  /* 0x00000000ff057424 */ /* 0x000fc800078e00ff */
[----:B------:R-:W-:Y:S05]  /*c860*/  RET.REL.NODEC R4 `(_ZN2at6native18elementwise_kernelILi128ELi2EZNS0_22gpu_kernel_impl_nocastIZZZNS0_15tan_kernel_cudaERNS_18TensorIteratorBaseEENKUlvE_clEvENKUlvE_clEvEUlN3c107complexIdEEE_EEvS4_RKT_EUliE_EEviT1_) ;  /* 0xffffff3404e47950 */ /* 0x000fea0003c3ffff */
        .weak           $__internal_5_$__cuda_sm20_dsqrt_rn_f64_mediumpath_v1
        .type           $__internal_5_$__cuda_sm20_dsqrt_rn_f64_mediumpath_v1,@function
        .size           $__internal_5_$__cuda_sm20_dsqrt_rn_f64_mediumpath_v1,($_ZN2at6native18elementwise_kernelILi128ELi2EZNS0_22gpu_kernel_impl_nocastIZZZNS0_15tan_kernel_cudaERNS_18TensorIteratorBaseEENKUlvE_clEvENKUlvE_clEvEUlN3c107complexIdEEE_EEvS4_RKT_EUliE_EEviT1_$__internal_trig_reduction_slowpathd - $__internal_5_$__cuda_sm20_dsqrt_rn_f64_mediumpath_v1)
$__internal_5_$__cuda_sm20_dsqrt_rn_f64_mediumpath_v1:
[----:B------:R-:W-:Y:S01]  /*c870*/  ISETP.GE.U32.AND P0, PT, R18, -0x3400000, PT ;  /* 0xfcc000001200780c */ /* 0x000fe20003f06070 */
[----:B------:R-:W-:Y:S01]  /*c880*/  BSSY.RECONVERGENT B3, `(.L_x_5297) ;  /* 0x000004c000037945 */ /* 0x000fe20003800200 */
[----:B------:R-:W-:Y:S01]  /*c890*/  MOV R11, R15 ;  /* 0x0000000f000b7202 */ /* 0x000fe20000000f00 */
[----:B------:R-:W-:Y:S02]  /*c8a0*/  IMAD.MOV.U32 R15, RZ, RZ, R5 ;  /* 0x000000ffff0f7224 */ /* 0x000fe400078e0005 */
[----:B------:R-:W-:-:S08]  /*c8b0*/  IMAD.MOV.U32 R5, RZ, RZ, R17 ;  /* 0x000000ffff057224 */ /* 0x000fd000078e0011 */
        /* <DEDUP_REMOVED lines=16> */
.L_x_5298:
[----:B------:R-:W0:Y:S02]  /*c9c0*/  DSETP.NE.AND P0, PT, R10, RZ, PT ;  /* 0x000000ff0a00722a */ /* 0x000e240003f05000 */
[----:B0-----:R-:W-:Y:S05]  /*c9d0*/  @!P0 BRA `(.L_x_5300) ;  /* 0x0000000000d48947 */ /* 0x001fea0003800000 */
[----:B------:R-:W-:-:S13]  /*c9e0*/  ISETP.GE.AND P0, PT, R11, RZ, PT ;  /* 0x000000ff0b00720c */ /* 0x000fda0003f06270 */
[----:B------:R-:W-:Y:S01]  /*c9f0*/  @!P0 MOV R4, 0x0 ;  /* 0x0000000000048802 */ /* 0x000fe20000000f00 */
[----:B------:R-:W-:Y:S01]  /*ca00*/  @!P0 IMAD.MOV.U32 R5, RZ, RZ, -0x80000 ;  /* 0xfff80000ff058424 */ /* 0x000fe200078e00ff */
[----:B------:R-:W-:Y:S06]  /*ca10*/  @!P0 BRA `(.L_x_5299) ;  /* 0x0000000000c88947 */ /* 0x000fec0003800000 */
[----:B------:R-:W-:-:S13]  /*ca20*/  ISETP.GT.AND P0, PT, R11, 0x7fefffff, PT ;  /* 0x7fefffff0b00780c */ /* 0x000fda0003f04270 */
[----:B------:R-:W-:Y:S05]  /*ca30*/  @P0 BRA `(.L_x_5300) ;  /* 0x0000000000bc0947 */ /* 0x000fea0003800000 */
[----:B------:R-:W0:Y:S01]  /*ca40*/  DMUL R10, R10, 8.11296384146066816958e+31 ;  /* 0x469000000a0a7828 */ /* 0x000e220000000000 */
[----:B------:R-:W-:Y:S01]  /*ca50*/  IMAD.MOV.U32 R4, RZ, RZ, RZ ;  /* 0x000000ffff047224 */ /* 0x000fe200078e00ff */
[----:B0-----:R-:W0:Y:S01]  /*ca60*/  MUFU.RSQ64H R5, R11 ;  /* 0x0000000b00057308 */ /* 0x001e220000001c00 */
[----:B------:R-:W-:Y:S01]  /*ca70*/  IMAD.MOV.U32 R14, RZ, RZ, 0x0 ;  /* 0x00000000ff0e7424 */ /* 0x000fe200078e00ff */
[----:B------:R-:W-:-:S15]  /*ca80*/  MOV R15, 0x3fd80000 ;  /* 0x3fd80000000f7802 */ /* 0x000fde0000000f00 */
        /* <DEDUP_REMOVED lines=42> */
.L_x_5300:
[----:B------:R0:W1:Y:S02]  /*cd30*/  DADD R4, R10, R10 ;  /* 0x000000000a047229 */ /* 0x000064000000000a */
.L_x_5299:
[----:B------:R-:W-:Y:S05]  /*cd40*/  BSYNC.RECONVERGENT B3 ;  /* 0x0000000000037941 */ /* 0x000fea0003800200 */
.L_x_5297:
[----:B------:R-:W-:-:S04]  /*cd50*/  IMAD.MOV.U32 R17, RZ, RZ, 0x0 ;  /* 0x00000000ff117424 */ /* 0x000fc800078e00ff */
[----:B01----:R-:W-:Y:S05]  /*cd60*/  RET.REL.NODEC R16 `(_ZN2at6native18elementwise_kernelILi128ELi2EZNS0_22gpu_kernel_impl_nocastIZZZNS0_15tan_kernel_cudaERNS_18TensorIteratorBaseEENKUlvE_clEvENKUlvE_clEvEUlN3c107complexIdEEE_EEvS4_RKT_EUliE_EEviT1_) ;  /* 0xffffff3010a47950 */ /* 0x003fea0003c3ffff */
        .type           $_ZN2at6native18elementwise_kernelILi128ELi2EZNS0_22gpu_kernel_impl_nocastIZZZNS0_15tan_kernel_cudaERNS_18TensorIteratorBaseEENKUlvE_clEvENKUlvE_clEvEUlN3c107complexIdEEE_EEvS4_RKT_EUliE_EEviT1_$__internal_trig_reduction_slowpathd,@function
        .size           $_ZN2at6native18elementwise_kernelILi128ELi2EZNS0_22gpu_kernel_impl_nocastIZZZNS0_15tan_kernel_cudaERNS_18TensorIteratorBaseEENKUlvE_clEvENKUlvE_clEvEUlN3c107complexIdEEE_EEvS4_RKT_EUliE_EEviT1_$__internal_trig_reduction_slowpathd,(.L_x_6578 - $_ZN2at6native18elementwise_kernelILi128ELi2EZNS0_22gpu_kernel_impl_nocastIZZZNS0_15tan_kernel_cudaERNS_18TensorIteratorBaseEENKUlvE_clEvENKUlvE_clEvEUlN3c107complexIdEEE_EEvS4_RKT_EUliE_EEviT1_$__internal_trig_reduction_slowpathd)
$_ZN2at6native18elementwise_kernelILi128ELi2EZNS0_22gpu_kernel_impl_nocastIZZZNS0_15tan_kernel_cudaERNS_18TensorIteratorBaseEENKUlvE_clEvENKUlvE_clEvEUlN3c107complexIdEEE_EEvS4_RKT_EUliE_EEviT1_$__internal_trig_reduction_slowpathd:
[----:B------:R-:W-:Y:S02]  /*cd70*/  SHF.R.U32.HI R31, RZ, 0x14, R30 ;  /* 0x00000014ff1f7819 */ /* 0x000fe4000001161e */
[----:B------:R-:W-:Y:S02]  /*cd80*/  MOV R10, RZ ;  /* 0x000000ff000a7202 */ /* 0x000fe40000000f00 */
        /* <DEDUP_REMOVED lines=18> */
[----:B------:R-:W-:Y:S01]  /*ceb0*/  IMAD.MOV.U32 R19, RZ, RZ, RZ ;  /* 0x000000ffff137224 */ /* 0x000fe200078e00ff */
[----:B------:R-:W-:Y:S02]  /*cec0*/  CS2R R42, SRZ ;  /* 0x00000000002a7805 */ /* 0x000fe4000001ff00 */
[----:B------:R-:W-:Y:S01]  /*ced0*/  LOP3.LUT R14, R14, 0x80000000, RZ, 0xfc, !PT ;  /* 0x800000000e0e7812 */ /* 0x000fe200078efcff */
[----:B------:R-:W1:Y:S06]  /*cee0*/  LDC.64 R36, c[0x4][0x168] ;  /* 0x01005a00ff247b82 */ /* 0x000e6c0000000a00 */
.L_x_5305:
[----:B0-----:R-:W-:Y:S01]  /*cef0*/  R2UR UR4, R38 ;  /* 0x00000000260472ca */ /* 0x001fe200000e0000 */
[----:B-1----:R-:W-:Y:S01]  /*cf00*/  IMAD.WIDE R40, R11, 0x8, R36 ;  /* 0x000000080b287825 */ /* 0x002fe200078e0224 */
[----:B------:R-:W-:-:S13]  /*cf10*/  R2UR UR5, R39 ;  /* 0x00000000270572ca */ /* 0x000fda00000e0000 */
[----:B------:R-:W2:Y:S01]  /*cf20*/  LDG.E.64.CONSTANT R40, desc[UR4][R40.64] ;  /* 0x0000000428287981 */ /* 0x000ea2000c1e9b00 */
[----:B------:R-:W-:Y:S01]  /*cf30*/  VIADD R28, R28, 0x1 ;  /* 0x000000011c1c7836 */ /* 0x000fe20000000000 */
[----:B------:R-:W-:Y:S01]  /*cf40*/  LEA R29, R19, R1, 0x3 ;  /* 0x00000001131d7211 */ /* 0x000fe200078e18ff */
[----:B------:R-:W-:Y:S02]  /*cf50*/  VIADD R11, R11, 0x1 ;  /* 0x000000010b0b7836 */ /* 0x000fe40000000000 */
[----:B------:R-:W-:Y:S02]  /*cf60*/  VIADD R19, R19, 0x1 ;  /* 0x0000000113137836 */ /* 0x000fe40000000000 */
[----:B--2---:R-:W-:-:S04]  /*cf70*/  IMAD.WIDE.U32 R42, P2, R40, R12, R42 ;  /* 0x0000000c282a7225 */ /* 0x004fc8000784002a */
[----:B------:R-:W-:Y:S02]  /*cf80*/  IMAD R16, R40, R14, RZ ;  /* 0x0000000e28107224 */ /* 0x000fe400078e02ff */
[C---:B------:R-:W-:Y:S02]  /*cf90*/  IMAD R15, R41.reuse, R12, RZ ;  /* 0x0000000c290f7224 */ /* 0x040fe400078e02ff */
[CC--:B------:R-:W-:Y:S01]  /*cfa0*/  IMAD R18, R41.reuse, R14.reuse, RZ ;  /* 0x0000000e29127224 */ /* 0x0c0fe200078e02ff */
[----:B------:R-:W-:Y:S01]  /*cfb0*/  IADD3 R16, P0, PT, R16, R43, RZ ;  /* 0x0000002b10107210 */ /* 0x000fe20007f1e0ff */
[----:B------:R-:W-:-:S03]  /*cfc0*/  IMAD.HI.U32 R17, R41, R14, RZ ;  /* 0x0000000e29117227 */ /* 0x000fc600078e00ff */
[----:B------:R-:W-:Y:S01]  /*cfd0*/  IADD3 R43, P1, PT, R15, R16, RZ ;  /* 0x000000100f2b7210 */ /* 0x000fe20007f3e0ff */
[----:B------:R-:W-:-:S04]  /*cfe0*/  IMAD.HI.U32 R16, R40, R14, RZ ;  /* 0x0000000e28107227 */ /* 0x000fc800078e00ff */
[----:B------:R-:W-:Y:S01]  /*cff0*/  IMAD.HI.U32 R15, R41, R12, RZ ;  /* 0x0000000c290f7227 */ /* 0x000fe200078e00ff */
[----:B------:R0:W-:Y:S03]  /*d000*/  STL.64 [R29], R42 ;  /* 0x0000002a1d007387 */ /* 0x0001e60000100a00 */
[----:B------:R-:W-:-:S05]  /*d010*/  IMAD.X R16, RZ, RZ, R16, P2 ;  /* 0x000000ffff107224 */ /* 0x000fca00010e0610 */
[----:B------:R-:W-:-:S04]  /*d020*/  IADD3.X R15, P0, PT, R15, R16, RZ, P0, !PT ;  /* 0x000000100f0f7210 */ /* 0x000fc8000071e4ff */
[----:B------:R-:W-:Y:S01]  /*d030*/  IADD3.X R18, P1, PT, R18, R15, RZ, P1, !PT ;  /* 0x0000000f12127210 */ /* 0x000fe20000f3e4ff */
[----:B------:R-:W-:Y:S01]  /*d040*/  IMAD.X R15, RZ, RZ, R17, P0 ;  /* 0x000000ffff0f7224 */ /* 0x000fe200000e0611 */
[----:B------:R-:W-:-:S03]  /*d050*/  ISETP.NE.AND P0, PT, R28, -0xf, PT ;  /* 0xfffffff11c00780c */ /* 0x000fc60003f05270 */
[----:B0-----:R-:W-:Y:S01]  /*d060*/  IMAD.MOV.U32 R42, RZ, RZ, R18 ;  /* 0x000000ffff2a7224 */ /* 0x001fe200078e0012 */
[----:B------:R-:W-:-:S04]  /*d070*/  IADD3.X R15, PT, PT, RZ, R15, RZ, P1, !PT ;  /* 0x0000000fff0f7210 */ /* 0x000fc80000ffe4ff */
[----:B------:R-:W-:-:S05]  /*d080*/  MOV R43, R15 ;  /* 0x0000000f002b7202 */ /* 0x000fca0000000f00 */
[----:B------:R-:W-:Y:S05]  /*d090*/  @P0 BRA `(.L_x_5305) ;  /* 0xfffffffc00940947 */ /* 0x000fea000383ffff */
[----:B------:R-:W-:Y:S05]  /*d0a0*/  BSYNC.RECONVERGENT B3 ;  /* 0x0000000000037941 */ /* 0x000fea0003800200 */
.L_x_5304:
[----:B------:R-:W-:-:S07]  /*d0b0*/  IMAD.MOV.U32 R11, RZ, RZ, R13 ;  /* 0x000000ffff0b7224 */ /* 0x000fce00078e000d */
.L_x_5303:
[----:B------:R-:W-:Y:S05]  /*d0c0*/  BSYNC.RECONVERGENT B2 ;  /* 0x0000000000027941 */ /* 0x000fea0003800200 */
.L_x_5302:
[----:B------:R-:W-:Y:S01]  /*d0d0*/  LOP3.LUT P0, R31, R31, 0x3f, RZ, 0xc0, !PT ;  /* 0x0000003f1f1f7812 */ /* 0x000fe2000780c0ff */
[----:B------:R-:W-:-:S04]  /*d0e0*/  IMAD.IADD R10, R10, 0x1, R11 ;  /* 0x000000010a0a7824 */ /* 0x000fc800078e020b */
[----:B------:R-:W-:-:S05]  /*d0f0*/  IMAD.U32 R28, R10, 0x8, R1 ;  /* 0x000000080a1c7824 */ /* 0x000fca00078e0001 */
[----:B------:R0:W-:Y:S04]  /*d100*/  STL.64 [R28+-0x78], R42 ;  /* 0xffff882a1c007387 */ /* 0x0001e80000100a00 */
[----:B------:R-:W2:Y:S04]  /*d110*/  @P0 LDL.64 R14, [R1+0x8] ;  /* 0x00000800010e0983 */ /* 0x000ea80000100a00 */
[----:B------:R-:W3:Y:S04]  /*d120*/  LDL.64 R12, [R1+0x10] ;  /* 0x00001000010c7983 */ /* 0x000ee80000100a00 */
[----:B------:R-:W4:Y:S01]  /*d130*/  LDL.64 R10, [R1+0x18] ;  /* 0x00001800010a7983 */ /* 0x000f220000100a00 */
[----:B------:R-:W-:Y:S01]  /*d140*/  BSSY.RECONVERGENT B2, `(.L_x_5306) ;  /* 0x0000035000027945 */ /* 0x000fe20003800200 */
[----:B--2---:R-:W-:-:S02]  /*d150*/  @P0 SHF.R.U64 R19, R14, 0x1, R15 ;  /* 0x000000010e130819 */ /* 0x004fc4000000120f */
[----:B------:R-:W-:Y:S02]  /*d160*/  @P0 SHF.R.U32.HI R29, RZ, 0x1, R15 ;  /* 0x00000001ff1d0819 */ /* 0x000fe4000001160f */
[----:B------:R-:W-:Y:S02]  /*d170*/  @P0 LOP3.LUT R14, R31, 0x3f, RZ, 0x3c, !PT ;  /* 0x0000003f1f0e0812 */ /* 0x000fe400078e3cff */
[--C-:B---3--:R-:W-:Y:S02]  /*d180*/  @P0 SHF.R.U32.HI R15, RZ, 0x1, R13.reuse ;  /* 0x00000001ff0f0819 */ /* 0x108fe4000001160d */
[C---:B------:R-:W-:Y:S02]  /*d190*/  @P0 SHF.R.U64 R16, R12.reuse, 0x1, R13 ;  /* 0x000000010c100819 */ /* 0x040fe4000000120d */
[----:B------:R-:W-:Y:S02]  /*d1a0*/  @P0 SHF.L.U32 R18, R12, R31, RZ ;  /* 0x0000001f0c120219 */ /* 0x000fe400000006ff */
[----:B------:R-:W-:-:S02]  /*d1b0*/  @P0 SHF.R.U64 R19, R19, R14, R29 ;  /* 0x0000000e13130219 */ /* 0x000fc4000000121d */
[-C--:B------:R-:W-:Y:S02]  /*d1c0*/  @P0 SHF.L.U64.HI R17, R12, R31.reuse, R13 ;  /* 0x0000001f0c110219 */ /* 0x080fe4000001020d */
[-C--:B0-----:R-:W-:Y:S02]  /*d1d0*/  @P0 SHF.R.U32.HI R28, RZ, R14.reuse, R29 ;  /* 0x0000000eff1c0219 */ /* 0x081fe4000001161d */
[----:B----4-:R-:W-:Y:S02]  /*d1e0*/  @P0 SHF.L.U32 R29, R10, R31, RZ ;  /* 0x0000001f0a1d0219 */ /* 0x010fe400000006ff */
[----:B------:R-:W-:Y:S02]  /*d1f0*/  @P0 SHF.R.U64 R16, R16, R14, R15 ;  /* 0x0000000e10100219 */ /* 0x000fe4000000120f */
[----:B------:R-:W-:Y:S02]  /*d200*/  @P0 LOP3.LUT R12, R18, R19, RZ, 0xfc, !PT ;  /* 0x00000013120c0212 */ /* 0x000fe400078efcff */
[----:B------:R-:W-:-:S02]  /*d210*/  @P0 LOP3.LUT R13, R17, R28, RZ, 0xfc, !PT ;  /* 0x0000001c110d0212 */ /* 0x000fc400078efcff */
[----:B------:R-:W-:Y:S02]  /*d220*/  @P0 SHF.L.U64.HI R31, R10, R31, R11 ;  /* 0x0000001f0a1f0219 */ /* 0x000fe4000001020b */
[----:B------:R-:W-:Y:S02]  /*d230*/  @P0 LOP3.LUT R10, R29, R16, RZ, 0xfc, !PT ;  /* 0x000000101d0a0212 */ /* 0x000fe400078efcff */
[----:B------:R-:W-:Y:S02]  /*d240*/  @P0 SHF.R.U32.HI R16, RZ, R14, R15 ;  /* 0x0000000eff100219 */ /* 0x000fe4000001160f */
[C---:B------:R-:W-:Y:S02]  /*d250*/  SHF.L.U32 R14, R12.reuse, 0x2, RZ ;  /* 0x000000020c0e7819 */ /* 0x040fe400000006ff */
[----:B------:R-:W-:Y:S02]  /*d260*/  SHF.L.U64.HI R12, R12, 0x2, R13 ;  /* 0x000000020c0c7819 */ /* 0x000fe4000001020d */
[----:B------:R-:W-:-:S02]  /*d270*/  @P0 LOP3.LUT R11, R31, R16, RZ, 0xfc, !PT ;  /* 0x000000101f0b0212 */ /* 0x000fc400078efcff */
[----:B------:R-:W-:Y:S02]  /*d280*/  SHF.L.W.U32.HI R15, R13, 0x2, R10 ;  /* 0x000000020d0f7819 */ /* 0x000fe40000010e0a */
[----:B------:R-:W-:Y:S02]  /*d290*/  IADD3 RZ, P0, PT, RZ, -R14, RZ ;  /* 0x8000000effff7210 */ /* 0x000fe40007f1e0ff */
[----:B------:R-:W-:Y:S02]  /*d2a0*/  LOP3.LUT R17, RZ, R12, RZ, 0x33, !PT ;  /* 0x0000000cff117212 */ /* 0x000fe400078e33ff */
[----:B------:R-:W-:Y:S02]  /*d2b0*/  SHF.L.W.U32.HI R10, R10, 0x2, R11 ;  /* 0x000000020a0a7819 */ /* 0x000fe40000010e0b */
[----:B------:R-:W-:Y:S02]  /*d2c0*/  LOP3.LUT R16, RZ, R15, RZ, 0x33, !PT ;  /* 0x0000000fff107212 */ /* 0x000fe400078e33ff */
[----:B------:R-:W-:-:S02]  /*d2d0*/  IADD3.X R17, P0, PT, RZ, R17, RZ, P0, !PT ;  /* 0x00000011ff117210 */ /* 0x000fc4000071e4ff */
[----:B------:R-:W-:Y:S02]  /*d2e0*/  LOP3.LUT R13, RZ, R10, RZ, 0x33, !PT ;  /* 0x0000000aff0d7212 */ /* 0x000fe400078e33ff */
        /* <DEDUP_REMOVED lines=16> */
[C---:B------:R-:W-:Y:S02]  /*d3f0*/  LOP3.LUT R19, R15.reuse, 0x3f, RZ, 0xc0, !PT ;  /* 0x0000003f0f137812 */ /* 0x040fe400078ec0ff */
        /* <DEDUP_REMOVED lines=9> */
.L_x_5307:
[----:B------:R-:W-:Y:S05]  /*d490*/  BSYNC.RECONVERGENT B2 ;  /* 0x0000000000027941 */ /* 0x000fea0003800200 */
.L_x_5306:
        /* <DEDUP_REMOVED lines=20> */
[----:B------:R-:W-:-:S05]  /*d5e0*/  IADD3 R14, P2, PT, R13, 0x1, RZ ;  /* 0x000000010d0e7810 */ /* 0x000fca0007f5e0ff */
[----:B------:R-:W-:Y:S01]  /*d5f0*/  IMAD.X R13, RZ, RZ, R12, P2 ;  /* 0x000000ffff0d7224 */ /* 0x000fe200010e060c */
[----:B------:R-:W-:Y:S02]  /*d600*/  SEL R12, RZ, 0xffffffff, !P1 ;  /* 0xffffffffff0c7807 */ /* 0x000fe40004800000 */
[----:B------:R-:W-:Y:S02]  /*d610*/  LOP3.LUT P1, R30, R30, 0x80000000, RZ, 0xc0, !PT ;  /* 0x800000001e1e7812 */ /* 0x000fe4000782c0ff */
[----:B------:R-:W-:Y:S01]  /*d620*/  SHF.R.U64 R14, R14, 0xa, R13 ;  /* 0x0000000a0e0e7819 */ /* 0x000fe2000000120d */
[----:B------:R-:W-:Y:S01]  /*d630*/  IMAD.IADD R12, R12, 0x1, -R15 ;  /* 0x000000010c0c7824 */ /* 0x000fe200078e0a0f */
[----:B------:R-:W-:Y:S02]  /*d640*/  @!P0 LOP3.LUT R30, R30, 0x80000000, RZ, 0x3c, !PT ;  /* 0x800000001e1e8812 */ /* 0x000fe400078e3cff */
[----:B------:R-:W-:Y:S01]  /*d650*/  IADD3 R14, P2, PT, R14, 0x1, RZ ;  /* 0x000000010e0e7810 */ /* 0x000fe20007f5e0ff */
[----:B------:R-:W-:-:S03]  /*d660*/  IMAD.SHL.U32 R15, R12, 0x100000, RZ ;  /* 0x001000000c0f7824 */ /* 0x000fc600078e00ff */
[----:B------:R-:W-:-:S03]  /*d670*/  LEA.HI.X R13, R13, RZ, RZ, 0x16, P2 ;  /* 0x000000ff0d0d7211 */ /* 0x000fc600010fb4ff */
[----:B------:R-:W-:Y:S02]  /*d680*/  @P1 IADD3 R10, PT, PT, -R10, RZ, RZ ;  /* 0x000000ff0a0a1210 */ /* 0x000fe40007ffe1ff */
[--C-:B------:R-:W-:Y:S02]  /*d690*/  SHF.R.U64 R14, R14, 0x1, R13.reuse ;  /* 0x000000010e0e7819 */ /* 0x100fe4000000120d */
[----:B------:R-:W-:Y:S02]  /*d6a0*/  SHF.R.U32.HI R16, RZ, 0x1, R13 ;  /* 0x00000001ff107819 */ /* 0x000fe4000001160d */
[----:B------:R-:W-:-:S04]  /*d6b0*/  IADD3 R12, P2, P3, RZ, RZ, R14 ;  /* 0x000000ffff0c7210 */ /* 0x000fc80007b5e00e */
[----:B------:R-:W-:-:S04]  /*d6c0*/  IADD3.X R15, PT, PT, R15, 0x3fe00000, R16, P2, P3 ;  /* 0x3fe000000f0f7810 */ /* 0x000fc800017e6410 */
[----:B------:R-:W-:-:S07]  /*d6d0*/  LOP3.LUT R30, R15, R30, RZ, 0xfc, !PT ;  /* 0x0000001e0f1e7212 */ /* 0x000fce00078efcff */
.L_x_5301:
[----:B------:R-:W-:Y:S02]  /*d6e0*/  IMAD.MOV.U32 R33, RZ, RZ, 0x0 ;  /* 0x00000000ff217424 */ /* 0x000fe400078e00ff */
[----:B------:R-:W-:Y:S02]  /*d6f0*/  IMAD.MOV.U32 R13, RZ, RZ, R30 ;  /* 0x000000ffff0d7224 */ /* 0x000fe400078e001e */
[----:B------:R-:W-:Y:S05]  /*d700*/  RET.REL.NODEC R32 `(_ZN2at6native18elementwise_kernelILi128ELi2EZNS0_22gpu_kernel_impl_nocastIZZZNS0_15tan_kernel_cudaERNS_18TensorIteratorBaseEENKUlvE_clEvENKUlvE_clEvEUlN3c107complexIdEEE_EEvS4_RKT_EUliE_EEviT1_) ;  /* 0xffffff28203c7950 */ /* 0x000fea0003c3ffff */
.L_x_5308:
        /* <DEDUP_REMOVED lines=15> */
.L_x_6578:


//--------------------- .text._ZN2at6native27unrolled_elementwise_kernelIZZZNS0_15tan_kernel_cudaERNS_18TensorIteratorBaseEENKUlvE_clEvENKUlvE_clEvEUlN3c107complexIdEEE_St5arrayIPcLm2EELi4E23TrivialOffsetCalculatorILi1EjESE_NS0_6memory15LoadWithoutCastENSF_16StoreWithoutCastEEEviT_T0_T2_T3_T4_T5_ --------------------------
	.section	.text._ZN2at6native27unrolled_elementwise_kernelIZZZNS0_15tan_kernel_cudaERNS_18TensorIteratorBaseEENKUlvE_clEvENKUlvE_clEvEUlN3c107complexIdEEE_St5arrayIPcLm2EELi4E23TrivialOffsetCalculatorILi1EjESE_NS0_6memory15LoadWithoutCastENSF_16StoreWithoutCastEEEviT_T0_T2_T3_T4_T5_,"ax",@progbits
	.align	128
        .global         _ZN2at6native27unrolled_elementwise_kernelIZZZNS0_15tan_kernel_cudaERNS_18TensorIteratorBaseEENKUlvE_clEvENKUlvE_clEvEUlN3c107complexIdEEE_St5arrayIPcLm2EELi4E23TrivialOffsetCalculatorILi1EjESE_NS0_6memory15LoadWithoutCastENSF_16StoreWithoutCastEEEviT_T0_T2_T3_T4_T5_
        .type           _ZN2at6native27unrolled_elementwise_kernelIZZZNS0_15tan_kernel_cudaERNS_18TensorIteratorBaseEENKUlvE_clEvENKUlvE_clEvEUlN3c107complexIdEEE_St5arrayIPcLm2EELi4E23TrivialOffsetCalculatorILi1EjESE_NS0_6memory15LoadWithoutCastENSF_16StoreWithoutCastEEEviT_T0_T2_T3_T4_T5_,@function
        .size           _ZN2at6native27unrolled_elementwise_kernelIZZZNS0_15tan_kernel_cudaERNS_18TensorIteratorBaseEENKUlvE_clEvENKUlvE_clEvEUlN3c107complexIdEEE_St5arrayIPcLm2EELi4E23TrivialOffsetCalculatorILi1EjESE_NS0_6memory15LoadWithoutCastENSF_16StoreWithoutCastEEEviT_T0_T2_T3_T4_T5_,(.L_x_6581 - _ZN2at6native27unrolled_elementwise_kernelIZZZNS0_15tan_kernel_cudaERNS_18TensorIteratorBaseEENKUlvE_clEvENKUlvE_clEvEUlN3c107complexIdEEE_St5arrayIPcLm2EELi4E23TrivialOffsetCalculatorILi1EjESE_NS0_6memory15LoadWithoutCastENSF_16StoreWithoutCastEEEviT_T0_T2_T3_T4_T5_)
        .other          _ZN2at6native27unrolled_elementwise_kernelIZZZNS0_15tan_kernel_cudaERNS_18TensorIteratorBaseEENKUlvE_clEvENKUlvE_clEvEUlN3c107complexIdEEE_St5arrayIPcLm2EELi4E23TrivialOffsetCalculatorILi1EjESE_NS0_6memory15LoadWithoutCastENSF_16StoreWithoutCastEEEviT_T0_T2_T3_T4_T5_,@"STO_CUDA_ENTRY STV_DEFAULT"
_ZN2at6native27unrolled_elementwise_kernelIZZZNS0_15tan_kernel_cudaERNS_18TensorIteratorBaseEENKUlvE_clEvENKUlvE_clEvEUlN3c107complexIdEEE_St5arrayIPcLm2EELi4E23TrivialOffsetCalculatorILi1EjESE_NS0_6memory15LoadWithoutCastENSF_16StoreWithoutCastEEEviT_T0_T2_T3_T4_T5_:
.text._ZN2at6native27unrolled_elementwise_kernelIZZZNS0_15tan_kernel_cudaERNS_18TensorIteratorBaseEENKUlvE_clEvENKUlvE_clEvEUlN3c107complexIdEEE_St5arrayIPcLm2EELi4E23TrivialOffsetCalculatorILi1EjESE_NS0_6memory15LoadWithoutCastENSF_16StoreWithoutCastEEEviT_T0_T2_T3_T4_T5_:
[----:B------:R-:W0:Y:S01]  /*0000*/  LDC R1, c[0x0][0x37c] ;  /* 0x0000df00ff017b82 */ /* 0x000e220000000800 */
[----:B------:R-:W1:Y:S07]  /*0010*/  S2R R33, SR_CTAID.X ;  /* 0x0000000000217919 */ /* 0x000e6e0000002500 */
[----:B------:R-:W1:Y:S01]  /*0020*/  LDC R0, c[0x0][0x380] ;  /* 0x0000e000ff007b82 */ /* 0x000e620000000800 */
[----:B------:R-:W2:Y:S01]  /*0030*/  LDCU.64 UR4, c[0x0][0x358] ;  /* 0x00006b00ff0477ac */ /* 0x000ea20008000a00 */
[----:B------:R-:W-:Y:S01]  /*0040*/  CS2R R26, SRZ ;  /* 0x00000000001a7805 */ /* 0x000fe2000001ff00 */
[----:B------:R-:W3:Y:S01]  /*0050*/  S2R R34, SR_TID.X ;  /* 0x0000000000227919 */ /* 0x000ee20000002100 */
[----:B------:R-:W-:-:S02]  /*0060*/  CS2R R24, SRZ ;  /* 0x0000000000187805 */ /* 0x000fc4000001ff00 */
[----:B------:R-:W-:Y:S02]  /*0070*/  CS2R R18, SRZ ;  /* 0x0000000000127805 */ /* 0x000fe4000001ff00 */
[----:B------:R-:W-:Y:S01]  /*0080*/  CS2R R16, SRZ ;  /* 0x0000000000107805 */ /* 0x000fe2000001ff00 */
[----:B0-----:R-:W-:Y:S02]  /*0090*/  VIADD R1, R1, 0xffffffd8 ;  /* 0xffffffd801017836 */ /* 0x001fe40000000000 */
        /* <DEDUP_REMOVED lines=11> */
[----:B0-----:R-:W-:Y:S01]  /*0150*/  @!P0 IMAD.WIDE.U32 R2, R11, 0x10, R2 ;  /* 0x000000100b028825 */ /* 0x001fe200078e0002 */
[----:B------:R-:W-:-:S04]  /*0160*/  CS2R R10, SRZ ;  /* 0x00000000000a7805 */ /* 0x000fc8000001ff00 */
[----:B--2---:R0:W5:Y:S07]  /*0170*/  @!P0 LDG.E.128 R24, desc[UR4][R2.64] ;  /* 0x0000000402188981 */ /* 0x00416e000c1e1d00 */
[----:B------:R-:W-:Y:S01]  /*0180*/  @!P3 IMAD R29, R33, 0x200, R0 ;  /* 0x00000200211db824 */ /* 0x000fe200078e0200 */
[----:B------:R-:W2:Y:S01]  /*0190*/  @!P3 LDC.64 R6, c[0x0][0x390] ;  /* 0x0000e400ff06bb82 */ /* 0x000ea20000000a00 */
[----:B------:R-:W-:Y:S02]  /*01a0*/  @!P3 VIADD R0, R0, 0x80 ;  /* 0x000000800000b836 */ /* 0x000fe40000000000 */
[----:B-1----:R-:W-:Y:S01]  /*01b0*/  @!P1 IMAD.WIDE.U32 R4, R13, 0x10, R4 ;  /* 0x000000100d049825 */ /* 0x002fe200078e0004 */
[----:B------:R-:W-:-:S02]  /*01c0*/  CS2R R12, SRZ ;  /* 0x00000000000c7805 */ /* 0x000fc4000001ff00 */
[----:B------:R-:W-:-:S13]  /*01d0*/  ISETP.GE.AND P2, PT, R0, R35, PT ;  /* 0x000000230000720c */ /* 0x000fda0003f46270 */
[----:B------:R-:W1:Y:S01]  /*01e0*/  @!P2 LDC.64 R8, c[0x0][0x390] ;  /* 0x0000e400ff08ab82 */ /* 0x000e620000000a00 */
[----:B------:R-:W-:Y:S02]  /*01f0*/  @!P2 IMAD R15, R33, 0x200, R0 ;  /* 0x00000200210fa824 */ /* 0x000fe400078e0200 */
[----:B--2---:R-:W-:-:S04]  /*0200*/  @!P3 IMAD.WIDE.U32 R28, R29, 0x10, R6 ;  /* 0x000000101d1cb825 */ /* 0x004fc800078e0006 */
[----:B-1----:R-:W-:Y:S01]  /*0210*/  @!P2 IMAD.WIDE.U32 R6, R15, 0x10, R8 ;  /* 0x000000100f06a825 */ /* 0x002fe200078e0008 */
[----:B------:R-:W-:Y:S02]  /*0220*/  CS2R R8, SRZ ;  /* 0x0000000000087805 */ /* 0x000fe4000001ff00 */
[----:B------:R-:W-:Y:S02]  /*0230*/  CS2R R14, SRZ ;  /* 0x00000000000e7805 */ /* 0x000fe4000001ff00 */
[----:B------:R0:W5:Y:S04]  /*0240*/  @!P2 LDG.E.128 R16, desc[UR4][R6.64] ;  /* 0x000000040610a981 */ /* 0x000168000c1e1d00 */
[----:B------:R0:W5:Y:S04]  /*0250*/  @!P1 LDG.E.128 R8, desc[UR4][R4.64] ;  /* 0x0000000404089981 */ /* 0x000168000c1e1d00 */
[----:B------:R0:W5:Y:S01]  /*0260*/  @!P3 LDG.E.128 R12, desc[UR4][R28.64] ;  /* 0x000000041c0cb981 */ /* 0x000162000c1e1d00 */
[----:B------:R-:W-:Y:S01]  /*0270*/  BSSY.RECONVERGENT B3, `(.L_x_5309) ;  /* 0x00004c3000037945 */ /* 0x000fe20003800200 */
[----:B------:R-:W-:-:S02]  /*0280*/  CS2R R22, SRZ ;  /* 0x0000000000167805 */ /* 0x000fc4000001ff00 */
[----:B------:R-:W-:Y:S01]  /*0290*/  CS2R R20, SRZ ;  /* 0x0000000000147805 */ /* 0x000fe2000001ff00 */
[----:B------:R-:W-:Y:S06]  /*02a0*/  @P0 BRA `(.L_x_5310) ;  /* 0x0000004800fc0947 */ /* 0x000fec0003800000 */
[----:B-----5:R-:W1:Y:S01]  /*02b0*/  DADD R40, -RZ, -R26 ;  /* 0x00000000ff287229 */ /* 0x020e62000000091a */
[----:B------:R-:W-:Y:S01]  /*02c0*/  BSSY.RECONVERGENT B2, `(.L_x_5311) ;  /* 0x00004bc000027945 */ /* 0x000fe20003800200 */
[----:B-1----:R-:W-:-:S04]  /*02d0*/  LOP3.LUT R0, R41, 0x7fffffff, RZ, 0xc0, !PT ;  /* 0x7fffffff29007812 */ /* 0x002fc800078ec0ff */
        /* <DEDUP_REMOVED lines=8> */
[----:B0-----:R-:W0:Y:S02]  /*0360*/  @P0 DMUL R2, R24, R40 ;  /* 0x0000002818020228 */ /* 0x001e240000000000 */
        /* <DEDUP_REMOVED lines=53> */
[----:B------:R-:W-:Y:S05]  /*06c0*/  CALL.REL.NOINC `($_ZN2at6native27unrolled_elementwise_kernelIZZZNS0_15tan_kernel_cudaERNS_18TensorIteratorBaseEENKUlvE_clEvENKUlvE_clEvEUlN3c107complexIdEEE_St5arrayIPcLm2EELi4E23TrivialOffsetCalculatorILi1EjESE_NS0_6memory15LoadWithoutCastENSF_16StoreWithoutCastEEEviT_T0_T2_T3_T4_T5_$__internal_trig_reduction_slowpathd) ;  /* 0x0000013c00247944 */ /* 0x000fea0003c00000 */
[----:B------:R-:W-:Y:S02]  /*06d0*/  IMAD.MOV.U32 R0, RZ, RZ, R3 ;  /* 0x000000ffff007224 */ /* 0x000fe400078e0003 */
[----:B------:R-:W-:Y:S02]  /*06e0*/  IMAD.MOV.U32 R2, RZ, RZ, R4 ;  /* 0x000000ffff027224 */ /* 0x000fe400078e0004 */
[----:B------:R-:W-:-:S07]  /*06f0*/  IMAD.MOV.U32 R3, RZ, RZ, R5 ;  /* 0x000000ffff037224 */ /* 0x000fce00078e0005 */
.L_x_5317:
[----:B------:R-:W-:Y:S05]  /*0700*/  BSYNC.RECONVERGENT B5 ;  /* 0x0000000000057941 */ /* 0x000fea0003800200 */
.L_x_5316:
        /* <DEDUP_REMOVED lines=72> */
.L_x_5319:
[----:B------:R-:W-:Y:S05]  /*0b90*/  BSYNC.RECONVERGENT B5 ;  /* 0x0000000000057941 */ /* 0x000fea0003800200 */
.L_x_5318:
        /* <DEDUP_REMOVED lines=68> */
.L_x_5315:
[----:B------:R-:W-:Y:S05]  /*0fe0*/  BSYNC.RECONVERGENT B4 ;  /* 0x0000000000047941 */ /* 0x000fea0003800200 */
.L_x_5314:
[----:B------:R-:W-:Y:S01]  /*0ff0*/  VIADD R41, R41, 0xc0000000 ;  /* 0xc000000029297836 */ /* 0x000fe20000000000 */
[----:B-1----:R-:W-:Y:S01]  /*1000*/  LOP3.LUT R21, RZ, 0x80000000, R25, 0xb8, !PT ;  /* 0x80000000ff157812 */ /* 0x002fe200078eb819 */
[----:B------:R-:W-:Y:S01]  /*1010*/  IMAD.MOV.U32 R20, RZ, RZ, RZ ;  /* 0x000000ffff147224 */ /* 0x000fe200078e00ff */
[----:B------:R-:W-:Y:S06]  /*1020*/  BRA `(.L_x_5313) ;  /* 0x0000003c00947947 */ /* 0x000fec0003800000 */
.L_x_5312:
[----:B------:R-:W1:-:S15]  /*1030*/  DSETP.NE.AND P0, PT, |R24|, +INF , PT ;  /* 0x7ff000001800742a */ /* 0x000e5e0003f05200 */
        /* <DEDUP_REMOVED lines=10> */
[----:B0-----:R-:W-:Y:S01]  /*10e0*/  IMAD.MOV.U32 R2, RZ, RZ, 0x652b82fe ;  /* 0x652b82feff027424 */ /* 0x001fe200078e00ff */
        /* <DEDUP_REMOVED lines=123> */
.L_x_5322:
[----:B------:R-:W-:Y:S05]  /*18a0*/  BSYNC.RECONVERGENT B0 ;  /* 0x0000000000007941 */ /* 0x000fea0003800200 */
.L_x_5321:
        /* <DEDUP_REMOVED lines=47> */
[----:B-1----:R-:W-:Y:S05]  /*1ba0*/  CALL.REL.NOINC `($_ZN2at6native27unrolled_elementwise_kernelIZZZNS0_15tan_kernel_cudaERNS_18TensorIteratorBaseEENKUlvE_clEvENKUlvE_clEvEUlN3c107complexIdEEE_St5arrayIPcLm2EELi4E23TrivialOffsetCalculatorILi1EjESE_NS0_6memory15LoadWithoutCastENSF_16StoreWithoutCastEEEviT_T0_T2_T3_T4_T5_$__internal_trig_reduction_slowpathd) ;  /* 0x0000012400ec7944 */ /* 0x002fea0003c00000 */
[----:B------:R-:W-:Y:S02]  /*1bb0*/  IMAD.MOV.U32 R0, RZ, RZ, R3 ;  /* 0x000000ffff007224 */ /* 0x000fe400078e0003 */
[----:B------:R-:W-:Y:S02]  /*1bc0*/  IMAD.MOV.U32 R38, RZ, RZ, R4 ;  /* 0x000000ffff267224 */ /* 0x000fe400078e0004 */
[----:B------:R-:W-:-:S07]  /*1bd0*/  IMAD.MOV.U32 R39, RZ, RZ, R5 ;  /* 0x000000ffff277224 */ /* 0x000fce00078e0005 */
.L_x_5324:
[----:B------:R-:W-:Y:S05]  /*1be0*/  BSYNC.RECONVERGENT B4 ;  /* 0x0000000000047941 */ /* 0x000fea0003800200 */
.L_x_5323:
        /* <DEDUP_REMOVED lines=72> */
.L_x_5326:
[----:B------:R-:W-:Y:S05]  /*2070*/  BSYNC.RECONVERGENT B4 ;  /* 0x0000000000047941 */ /* 0x000fea0003800200 */
.L_x_5325:
        /* <DEDUP_REMOVED lines=86> */
.L_x_5320:
        /* <DEDUP_REMOVED lines=44> */
[----:B------:R-:W-:Y:S05]  /*28a0*/  CALL.REL.NOINC `($_ZN2at6native27unrolled_elementwise_kernelIZZZNS0_15tan_kernel_cudaERNS_18TensorIteratorBaseEENKUlvE_clEvENKUlvE_clEvEUlN3c107complexIdEEE_St5arrayIPcLm2EELi4E23TrivialOffsetCalculatorILi1EjESE_NS0_6memory15LoadWithoutCastENSF_16StoreWithoutCastEEEviT_T0_T2_T3_T4_T5_$__internal_trig_reduction_slowpathd) ;  /* 0x0000011800ac7944 */ /* 0x000fea0003c00000 */
.L_x_5328:
[----:B------:R-:W-:Y:S05]  /*28b0*/  BSYNC.RECONVERGENT B4 ;  /* 0x0000000000047941 */ /* 0x000fea0003800200 */
.L_x_5327:
        /* <DEDUP_REMOVED lines=154> */
.L_x_5330:
[----:B------:R-:W-:Y:S05]  /*3260*/  BSYNC.RECONVERGENT B0 ;  /* 0x0000000000007941 */ /* 0x000fea0003800200 */
.L_x_5329:
        /* <DEDUP_REMOVED lines=61> */
.L_x_5332:
        /* <DEDUP_REMOVED lines=186> */
[----:B------:R-:W-:Y:S05]  /*41e0*/  CALL.REL.NOINC `($__internal_6_$__cuda_sm20_div_rn_f64_full) ;  /* 0x000000f000d07944 */ /* 0x000fea0003c00000 */
[----:B------:R-:W-:-:S04]  /*41f0*/  LOP3.LUT R3, R3, R2, RZ, 0x3c, !PT ;  /* 0x0000000203037212 */ /* 0x000fc800078e3cff */
[----:B------:R-:W-:-:S04]  /*4200*/  LOP3.LUT R2, R3, R2, RZ, 0x3c, !PT ;  /* 0x0000000203027212 */ /* 0x000fc800078e3cff */
[----:B------:R-:W-:-:S07]  /*4210*/  LOP3.LUT R3, R3, R2, RZ, 0x3c, !PT ;  /* 0x0000000203037212 */ /* 0x000fce00078e3cff */
.L_x_5335:
[----:B------:R-:W-:Y:S05]  /*4220*/  BSYNC.RECONVERGENT B4 ;  /* 0x0000000000047941 */ /* 0x000fea0003800200 */
.L_x_5334:
        /* <DEDUP_REMOVED lines=10> */
.L_x_5333:
[----:B------:R-:W-:Y:S05]  /*42d0*/  BSYNC.RECONVERGENT B1 ;  /* 0x0000000000017941 */ /* 0x000fea0003800200 */
.L_x_5331:
        /* <DEDUP_REMOVED lines=55> */
[----:B------:R-:W-:-:S07]  /*4650*/  IMAD.MOV.U32 R4, RZ, RZ, R25 ;  /* 0x000000ffff047224 */ /* 0x000fce00078e0019 */
[----:B------:R-:W-:Y:S05]  /*4660*/  CALL.REL.NOINC `($__internal_7_$__cuda_sm20_dsqrt_rn_f64_mediumpath_v1) ;  /* 0x000000f400e07944 */ /* 0x000fea0003c00000 */
[----:B------:R-:W-:Y:S02]  /*4670*/  IMAD.MOV.U32 R4, RZ, RZ, R3 ;  /* 0x000000ffff047224 */ /* 0x000fe400078e0003 */
[----:B------:R-:W-:-:S07]  /*4680*/  IMAD.MOV.U32 R5, RZ, RZ, R2 ;  /* 0x000000ffff057224 */ /* 0x000fce00078e0002 */
.L_x_5337:
[----:B------:R-:W-:Y:S05]  /*4690*/  BSYNC.RECONVERGENT B1 ;  /* 0x0000000000017941 */ /* 0x000fea0003800200 */
.L_x_5336:
[----:B------:R0:W-:Y:S01]  /*46a0*/  DMUL R2, R20, R4 ;  /* 0x0000000414027228 */ /* 0x0001e20000000000 */
[----:B------:R-:W-:Y:S01]  /*46b0*/  BSSY.RECONVERGENT B1, `(.L_x_5338) ;  /* 0x0000045000017945 */ /* 0x000fe20003800200 */
[----:B0-----:R-:W-:-:S15]  /*46c0*/  IMAD.MOV.U32 R4, RZ, RZ, 0x1 ;  /* 0x00000001ff047424 */ /* 0x001fde00078e00ff */
[----:B------:R-:W-:-:S15]  /*46d0*/  NOP ;  /* 0x0000000000007918 */ /* 0x000fde0000000000 */
[----:B------:R-:W-:-:S15]  /*46e0*/  NOP ;  /* 0x0000000000007918 */ /* 0x000fde0000000000 */
[----:B------:R-:W-:-:S15]  /*46f0*/  NOP ;  /* 0x0000000000007918 */ /* 0x000fde0000000000 */
[----:B------:R-:W-:-:S02]  /*4700*/  NOP ;  /* 0x0000000000007918 */ /* 0x000fc40000000000 */
[----:B------:R-:W0:-:S15]  /*4710*/  DMUL R20, R20, R40 ;  /* 0x0000002814147228 */ /* 0x000e1e0000000000 */
[----:B------:R-:W-:-:S15]  /*4720*/  NOP ;  /* 0x0000000000007918 */ /* 0x000fde0000000000 */
[----:B------:R-:W-:-:S15]  /*4730*/  NOP ;  /* 0x0000000000007918 */ /* 0x000fde0000000000 */
[----:B------:R-:W-:-:S15]  /*4740*/  NOP ;  /* 0x0000000000007918 */ /* 0x000fde0000000000 */
[----:B------:R-:W-:-:S04]  /*4750*/  NOP ;  /* 0x0000000000007918 */ /* 0x000fc80000000000 */
        /* <DEDUP_REMOVED lines=26> */
[----:B------:R-:W0:Y:S02]  /*4900*/  DMUL R2, R40, R2 ;  /* 0x0000000228027228 */ /* 0x000e240000000000 */
        /* <DEDUP_REMOVED lines=27> */
[----:B------:R-:W-:-:S07]  /*4ac0*/  IMAD.MOV.U32 R2, RZ, RZ, R21 ;  /* 0x000000ffff027224 */ /* 0x000fce00078e0015 */
[----:B------:R-:W-:Y:S05]  /*4ad0*/  CALL.REL.NOINC `($__internal_6_$__cuda_sm20_div_rn_f64_full) ;  /* 0x000000e800947944 */ /* 0x000fea0003c00000 */
[----:B------:R-:W-:Y:S02]  /*4ae0*/  IMAD.MOV.U32 R40, RZ, RZ, R3 ;  /* 0x000000ffff287224 */ /* 0x000fe400078e0003 */
[----:B------:R-:W-:-:S07]  /*4af0*/  IMAD.MOV.U32 R41, RZ, RZ, R2 ;  /* 0x000000ffff297224 */ /* 0x000fce00078e0002 */
.L_x_5339:
[----:B------:R-:W-:Y:S05]  /*4b00*/  BSYNC.RECONVERGENT B1 ;  /* 0x0000000000017941 */ /* 0x000fea0003800200 */
.L_x_5338:
        /* <DEDUP_REMOVED lines=52> */
.L_x_5341:
[----:B------:R-:W-:Y:S05]  /*4e50*/  BSYNC.RECONVERGENT B1 ;  /* 0x0000000000017941 */ /* 0x000fea0003800200 */
.L_x_5340:
[----:B------:R-:W-:Y:S02]  /*4e60*/  IMAD.MOV.U32 R20, RZ, RZ, R2 ;  /* 0x000000ffff147224 */ /* 0x000fe400078e0002 */
[----:B------:R-:W-:-:S07]  /*4e70*/  IMAD.MOV.U32 R21, RZ, RZ, R3 ;  /* 0x000000ffff157224 */ /* 0x000fce00078e0003 */
.L_x_5313:
[----:B------:R-:W-:Y:S05]  /*4e80*/  BSYNC.RECONVERGENT B2 ;  /* 0x0000000000027941 */ /* 0x000fea0003800200 */
.L_x_5311:
[----:B------:R1:W2:Y:S02]  /*4e90*/  DADD R22, -RZ, -R40 ;  /* 0x00000000ff167229 */ /* 0x0002a40000000928 */
.L_x_5310:
[----:B------:R-:W-:Y:S05]  /*4ea0*/  BSYNC.RECONVERGENT B3 ;  /* 0x0000000000037941 */ /* 0x000fea0003800200 */
.L_x_5309:
[----:B------:R-:W-:Y:S01]  /*4eb0*/  VIADD R0, R34, 0x80 ;  /* 0x0000008022007836 */ /* 0x000fe20000000000 */
[----:B------:R-:W-:Y:S01]  /*4ec0*/  BSSY.RECONVERGENT B3, `(.L_x_5342) ;  /* 0x00004be000037945 */ /* 0x000fe20003800200 */
[----:B-----5:R-:W-:Y:S02]  /*4ed0*/  CS2R R26, SRZ ;  /* 0x00000000001a7805 */ /* 0x020fe4000001ff00 */
[----:B------:R-:W-:Y:S02]  /*4ee0*/  CS2R R24, SRZ ;  /* 0x0000000000187805 */ /* 0x000fe4000001ff00 */
[----:B------:R-:W-:-:S13]  /*4ef0*/  ISETP.GE.AND P0, PT, R0, R35, PT ;  /* 0x000000230000720c */ /* 0x000fda0003f06270 */
[----:B------:R-:W-:Y:S05]  /*4f00*/  @P0 BRA `(.L_x_5343) ;  /* 0x0000004800e40947 */ /* 0x000fea0003800000 */
[----:B-1----:R-:W1:Y:S01]  /*4f10*/  DADD R40, -RZ, -R10 ;  /* 0x00000000ff287229 */ /* 0x002e62000000090a */
        /* <DEDUP_REMOVED lines=52> */
[----:B--2---:R-:W-:Y:S05]  /*5260*/  CALL.REL.NOINC `($_ZN2at6native27unrolled_elementwise_kernelIZZZNS0_15tan_kernel_cudaERNS_18TensorIteratorBaseEENKUlvE_clEvENKUlvE_clEvEUlN3c107complexIdEEE_St5arrayIPcLm2EELi4E23TrivialOffsetCalculatorILi1EjESE_NS0_6memory15LoadWithoutCastENSF_16StoreWithoutCastEEEviT_T0_T2_T3_T4_T5_$__internal_trig_reduction_slowpathd) ;  /* 0x000000f0003c7944 */ /* 0x004fea0003c00000 */
.L_x_5349:
[----:B------:R-:W-:Y:S05]  /*5270*/  BSYNC.RECONVERGENT B4 ;  /* 0x0000000000047941 */ /* 0x000fea0003800200 */
.L_x_5348:
        /* <DEDUP_REMOVED lines=154> */
.L_x_5351:
[----:B------:R-:W-:Y:S05]  /*5c20*/  BSYNC.RECONVERGENT B0 ;  /* 0x0000000000007941 */ /* 0x000fea0003800200 */
.L_x_5350:
[----:B------:R-:W-:Y:S01]  /*5c30*/  BSSY.RECONVERGENT B1, `(.L_x_5352) ;  /* 0x0000106000017945 */ /* 0x000fe20003800200 */
[----:B-1----:R1:W3:Y:S01]  /*5c40*/  DFMA R8, R10, R10, 1 ;  /* 0x3ff000000a08742b */ /* 0x0022e2000000000a */
[----:B------:R-:W-:Y:S02]  /*5c50*/  IMAD.MOV.U32 R26, RZ, RZ, R40 ;  /* 0x000000ffff1a7224 */ /* 0x000fe400078e0028 */
[----:B------:R-:W-:Y:S01]  /*5c60*/  IMAD.MOV.U32 R27, RZ, RZ, R25 ;  /* 0x000000ffff1b7224 */ /* 0x000fe200078e0019 */
[----:B-1-3--:R-:W-:Y:S06]  /*5c70*/  @!P1 BRA `(.L_x_5353) ;  /* 0x0000000c00289947 */ /* 0x00afec0003800000 */
        /* <DEDUP_REMOVED lines=186> */
[----:B--2---:R-:W-:Y:S05]  /*6820*/  CALL.REL.NOINC `($__internal_6_$__cuda_sm20_div_rn_f64_full) ;  /* 0x000000cc00407944 */ /* 0x004fea0003c00000 */
[----:B------:R-:W-:-:S04]  /*6830*/  LOP3.LUT R3, R3, R2, RZ, 0x3c, !PT ;  /* 0x0000000203037212 */ /* 0x000fc800078e3cff */
[----:B------:R-:W-:-:S04]  /*6840*/  LOP3.LUT R2, R3, R2, RZ, 0x3c, !PT ;  /* 0x0000000203027212 */ /* 0x000fc800078e3cff */
[----:B------:R-:W-:-:S07]  /*6850*/  LOP3.LUT R3, R3, R2, RZ, 0x3c, !PT ;  /* 0x0000000203037212 */ /* 0x000fce00078e3cff */
.L_x_5355:
[----:B------:R-:W-:Y:S05]  /*6860*/  BSYNC.RECONVERGENT B4 ;  /* 0x0000000000047941 */ /* 0x000fea0003800200 */
.L_x_5354:
        /* <DEDUP_REMOVED lines=11> */
.L_x_5353:
        /* <DEDUP_REMOVED lines=55> */
.L_x_5356:
[----:B------:R-:W-:Y:S05]  /*6c90*/  BSYNC.RECONVERGENT B1 ;  /* 0x0000000000017941 */ /* 0x000fea0003800200 */
.L_x_5352:
        /* <DEDUP_REMOVED lines=56> */
[----:B--2---:R-:W-:Y:S05]  /*7020*/  CALL.REL.NOINC `($__internal_7_$__cuda_sm20_dsqrt_rn_f64_mediumpath_v1) ;  /* 0x000000cc00707944 */ /* 0x004fea0003c00000 */
[----:B------:R-:W-:Y:S02]  /*7030*/  IMAD.MOV.U32 R4, RZ, RZ, R3 ;  /* 0x000000ffff047224 */ /* 0x000fe400078e0003 */
[----:B------:R-:W-:-:S07]  /*7040*/  IMAD.MOV.U32 R5, RZ, RZ, R2 ;  /* 0x000000ffff057224 */ /* 0x000fce00078e0002 */
.L_x_5358:
[----:B------:R-:W-:Y:S05]  /*7050*/  BSYNC.RECONVERGENT B1 ;  /* 0x0000000000017941 */ /* 0x000fea0003800200 */
.L_x_5357:
        /* <DEDUP_REMOVED lines=67> */
[----:B--2---:R-:W-:Y:S05]  /*7490*/  CALL.REL.NOINC `($__internal_6_$__cuda_sm20_div_rn_f64_full) ;  /* 0x000000c000247944 */ /* 0x004fea0003c00000 */
[----:B------:R-:W-:Y:S02]  /*74a0*/  IMAD.MOV.U32 R40, RZ, RZ, R3 ;  /* 0x000000ffff287224 */ /* 0x000fe400078e0003 */
[----:B------:R-:W-:-:S07]  /*74b0*/  IMAD.MOV.U32 R41, RZ, RZ, R2 ;  /* 0x000000ffff297224 */ /* 0x000fce00078e0002 */
.L_x_5360:
[----:B------:R-:W-:Y:S05]  /*74c0*/  BSYNC.RECONVERGENT B1 ;  /* 0x0000000000017941 */ /* 0x000fea0003800200 */
.L_x_5359:
        /* <DEDUP_REMOVED lines=49> */
[----:B------:R-:W-:Y:S02]  /*77e0*/  IMAD.MOV.U32 R24, RZ, RZ, R3 ;  /* 0x000000ffff187224 */ /* 0x000fe400078e0003 */
[----:B------:R-:W-:-:S07]  /*77f0*/  IMAD.MOV.U32 R25, RZ, RZ, R2 ;  /* 0x000000ffff197224 */ /* 0x000fce00078e0002 */
.L_x_5362:
[----:B------:R-:W-:Y:S05]  /*7800*/  BSYNC.RECONVERGENT B1 ;  /* 0x0000000000017941 */ /* 0x000fea0003800200 */
.L_x_5361:
[----:B------:R-:W-:Y:S05]  /*7810*/  BRA `(.L_x_5363) ;  /* 0x0000002000987947 */ /* 0x000fea0003800000 */
.L_x_5347:
        /* <DEDUP_REMOVED lines=124> */
.L_x_5365:
[----:B------:R-:W-:Y:S05]  /*7fe0*/  BSYNC.RECONVERGENT B0 ;  /* 0x0000000000007941 */ /* 0x000fea0003800200 */
.L_x_5364:
        /* <DEDUP_REMOVED lines=47> */
[----:B-12---:R-:W-:Y:S05]  /*82e0*/  CALL.REL.NOINC `($_ZN2at6native27unrolled_elementwise_kernelIZZZNS0_15tan_kernel_cudaERNS_18TensorIteratorBaseEENKUlvE_clEvENKUlvE_clEvEUlN3c107complexIdEEE_St5arrayIPcLm2EELi4E23TrivialOffsetCalculatorILi1EjESE_NS0_6memory15LoadWithoutCastENSF_16StoreWithoutCastEEEviT_T0_T2_T3_T4_T5_$__internal_trig_reduction_slowpathd) ;  /* 0x000000c0001c7944 */ /* 0x006fea0003c00000 */
[----:B------:R-:W-:Y:S02]  /*82f0*/  IMAD.MOV.U32 R0, RZ, RZ, R3 ;  /* 0x000000ffff007224 */ /* 0x000fe400078e0003 */
[----:B------:R-:W-:Y:S02]  /*8300*/  IMAD.MOV.U32 R38, RZ, RZ, R4 ;  /* 0x000000ffff267224 */ /* 0x000fe400078e0004 */
[----:B------:R-:W-:-:S07]  /*8310*/  IMAD.MOV.U32 R39, RZ, RZ, R5 ;  /* 0x000000ffff277224 */ /* 0x000fce00078e0005 */
.L_x_5367:
[----:B------:R-:W-:Y:S05]  /*8320*/  BSYNC.RECONVERGENT B4 ;  /* 0x0000000000047941 */ /* 0x000fea0003800200 */
.L_x_5366:
        /* <DEDUP_REMOVED lines=72> */
.L_x_5369:
[----:B------:R-:W-:Y:S05]  /*87b0*/  BSYNC.RECONVERGENT B4 ;  /* 0x0000000000047941 */ /* 0x000fea0003800200 */
.L_x_5368:
        /* <DEDUP_REMOVED lines=85> */
[----:B-1-3--:R-:W-:Y:S05]  /*8d10*/  BRA `(.L_x_5363) ;  /* 0x0000000c00587947 */ /* 0x00afea0003800000 */
.L_x_5346:
[----:B------:R-:W1:Y:S02]  /*8d20*/  DADD R40, R8, -R8 ;  /* 0x0000000008287229 */ /* 0x000e640000000808 */
[----:B-1----:R-:W-:Y:S02]  /*8d30*/  IMAD.MOV.U32 R24, RZ, RZ, R40 ;  /* 0x000000ffff187224 */ /* 0x002fe400078e0028 */
[----:B------:R-:W-:Y:S01]  /*8d40*/  IMAD.MOV.U32 R25, RZ, RZ, R41 ;  /* 0x000000ffff197224 */ /* 0x000fe200078e0029 */
[----:B------:R-:W-:Y:S06]  /*8d50*/  BRA `(.L_x_5363) ;  /* 0x0000000c00487947 */ /* 0x000fec0003800000 */
.L_x_5345:
        /* <DEDUP_REMOVED lines=60> */
[----:B--2---:R-:W-:Y:S05]  /*9120*/  CALL.REL.NOINC `($_ZN2at6native27unrolled_elementwise_kernelIZZZNS0_15tan_kernel_cudaERNS_18TensorIteratorBaseEENKUlvE_clEvENKUlvE_clEvEUlN3c107complexIdEEE_St5arrayIPcLm2EELi4E23TrivialOffsetCalculatorILi1EjESE_NS0_6memory15LoadWithoutCastENSF_16StoreWithoutCastEEEviT_T0_T2_T3_T4_T5_$__internal_trig_reduction_slowpathd) ;  /* 0x000000b0008c7944 */ /* 0x004fea0003c00000 */
[----:B------:R-:W-:Y:S02]  /*9130*/  IMAD.MOV.U32 R0, RZ, RZ, R3 ;  /* 0x000000ffff007224 */ /* 0x000fe400078e0003 */
[----:B------:R-:W-:Y:S02]  /*9140*/  IMAD.MOV.U32 R2, RZ, RZ, R4 ;  /* 0x000000ffff027224 */ /* 0x000fe400078e0004 */
[----:B------:R-:W-:-:S07]  /*9150*/  IMAD.MOV.U32 R3, RZ, RZ, R5 ;  /* 0x000000ffff037224 */ /* 0x000fce00078e0005 */
.L_x_5373:
[----:B------:R-:W-:Y:S05]  /*9160*/  BSYNC.RECONVERGENT B5 ;  /* 0x0000000000057941 */ /* 0x000fea0003800200 */
.L_x_5372:
        /* <DEDUP_REMOVED lines=72> */
.L_x_5375:
[----:B------:R-:W-:Y:S05]  /*95f0*/  BSYNC.RECONVERGENT B5 ;  /* 0x0000000000057941 */ /* 0x000fea0003800200 */
.L_x_5374:
        /* <DEDUP_REMOVED lines=68> */
.L_x_5371:
[----:B------:R-:W-:Y:S05]  /*9a40*/  BSYNC.RECONVERGENT B4 ;  /* 0x0000000000047941 */ /* 0x000fea0003800200 */
.L_x_5370:
[----:B-1----:R-:W-:Y:S01]  /*9a50*/  LOP3.LUT R25, RZ, 0x80000000, R9, 0xb8, !PT ;  /* 0x80000000ff197812 */ /* 0x002fe200078eb809 */
[----:B------:R-:W-:Y:S02]  /*9a60*/  VIADD R41, R41, 0xc0000000 ;  /* 0xc000000029297836 */ /* 0x000fe40000000000 */
[----:B------:R-:W-:-:S07]  /*9a70*/  IMAD.MOV.U32 R24, RZ, RZ, RZ ;  /* 0x000000ffff187224 */ /* 0x000fce00078e00ff */
.L_x_5363:
[----:B------:R-:W-:Y:S05]  /*9a80*/  BSYNC.RECONVERGENT B2 ;  /* 0x0000000000027941 */ /* 0x000fea0003800200 */
.L_x_5344:
[----:B------:R3:W4:Y:S02]  /*9a90*/  DADD R26, -RZ, -R40 ;  /* 0x00000000ff1a7229 */ /* 0x0007240000000928 */
.L_x_5343:
[----:B------:R-:W-:Y:S05]  /*9aa0*/  BSYNC.RECONVERGENT B3 ;  /* 0x0000000000037941 */ /* 0x000fea0003800200 */
.L_x_5342:
[----:B------:R-:W-:Y:S01]  /*9ab0*/  VIADD R0, R34, 0x100 ;  /* 0x0000010022007836 */ /* 0x000fe20000000000 */
[----:B------:R-:W-:Y:S01]  /*9ac0*/  BSSY.RECONVERGENT B3, `(.L_x_5376) ;  /* 0x00004c1000037945 */ /* 0x000fe20003800200 */
[----:B------:R-:W-:Y:S02]  /*9ad0*/  CS2R R10, SRZ ;  /* 0x00000000000a7805 */ /* 0x000fe4000001ff00 */
[----:B------:R-:W-:Y:S02]  /*9ae0*/  CS2R R8, SRZ ;  /* 0x0000000000087805 */ /* 0x000fe4000001ff00 */
[----:B------:R-:W-:-:S13]  /*9af0*/  ISETP.GE.AND P0, PT, R0, R35, PT ;  /* 0x000000230000720c */ /* 0x000fda0003f06270 */
[----:B------:R-:W-:Y:S05]  /*9b00*/  @P0 BRA `(.L_x_5377) ;  /* 0x0000004800f00947 */ /* 0x000fea0003800000 */
[----:B-1-3--:R-:W1:Y:S01]  /*9b10*/  DADD R40, -RZ, -R14 ;  /* 0x00000000ff287229 */ /* 0x00ae62000000090e */
        /* <DEDUP_REMOVED lines=52> */
[----:B--2-4-:R-:W-:Y:S05]  /*9e60*/  CALL.REL.NOINC `($_ZN2at6native27unrolled_elementwise_kernelIZZZNS0_15tan_kernel_cudaERNS_18TensorIteratorBaseEENKUlvE_clEvENKUlvE_clEvEUlN3c107complexIdEEE_St5arrayIPcLm2EELi4E23TrivialOffsetCalculatorILi1EjESE_NS0_6memory15LoadWithoutCastENSF_16StoreWithoutCastEEEviT_T0_T2_T3_T4_T5_$__internal_trig_reduction_slowpathd) ;  /* 0x000000a4003c7944 */ /* 0x014fea0003c00000 */
.L_x_5383:
[----:B------:R-:W-:Y:S05]  /*9e70*/  BSYNC.RECONVERGENT B4 ;  /* 0x0000000000047941 */ /* 0x000fea0003800200 */
.L_x_5382:
        /* <DEDUP_REMOVED lines=154> */
.L_x_5385:
[----:B------:R-:W-:Y:S05]  /*a820*/  BSYNC.RECONVERGENT B0 ;  /* 0x0000000000007941 */ /* 0x000fea0003800200 */
.L_x_5384:
        /* <DEDUP_REMOVED lines=191> */
[----:B--2-4-:R-:W-:Y:S05]  /*b420*/  CALL.REL.NOINC `($__internal_6_$__cuda_sm20_div_rn_f64_full) ;  /* 0x0000008000407944 */ /* 0x014fea0003c00000 */
[----:B------:R-:W-:-:S04]  /*b430*/  LOP3.LUT R3, R3, R2, RZ, 0x3c, !PT ;  /* 0x0000000203037212 */ /* 0x000fc800078e3cff */
[----:B------:R-:W-:-:S04]  /*b440*/  LOP3.LUT R2, R3, R2, RZ, 0x3c, !PT ;  /* 0x0000000203027212 */ /* 0x000fc800078e3cff */
[----:B------:R-:W-:-:S07]  /*b450*/  LOP3.LUT R3, R3, R2, RZ, 0x3c, !PT ;  /* 0x0000000203037212 */ /* 0x000fce00078e3cff */
.L_x_5389:
[----:B------:R-:W-:Y:S05]  /*b460*/  BSYNC.RECONVERGENT B4 ;  /* 0x0000000000047941 */ /* 0x000fea0003800200 */
.L_x_5388:
        /* <DEDUP_REMOVED lines=11> */
.L_x_5387:
        /* <DEDUP_REMOVED lines=55> */
.L_x_5390:
[----:B------:R-:W-:Y:S05]  /*b890*/  BSYNC.RECONVERGENT B1 ;  /* 0x0000000000017941 */ /* 0x000fea0003800200 */
.L_x_5386:
        /* <DEDUP_REMOVED lines=56> */
[----:B--2-4-:R-:W-:Y:S05]  /*bc20*/  CALL.REL.NOINC `($__internal_7_$__cuda_sm20_dsqrt_rn_f64_mediumpath_v1) ;  /* 0x0000008000707944 */ /* 0x014fea0003c00000 */
[----:B------:R-:W-:Y:S02]  /*bc30*/  IMAD.MOV.U32 R4, RZ, RZ, R3 ;  /* 0x000000ffff047224 */ /* 0x000fe400078e0003 */
[----:B------:R-:W-:-:S07]  /*bc40*/  IMAD.MOV.U32 R5, RZ, RZ, R2 ;  /* 0x000000ffff057224 */ /* 0x000fce00078e0002 */
.L_x_5392:
[----:B------:R-:W-:Y:S05]  /*bc50*/  BSYNC.RECONVERGENT B1 ;  /* 0x0000000000017941 */ /* 0x000fea0003800200 */
.L_x_5391:
        /* <DEDUP_REMOVED lines=67> */
[----:B--2-4-:R-:W-:Y:S05]  /*c090*/  CALL.REL.NOINC `($__internal_6_$__cuda_sm20_div_rn_f64_full) ;  /* 0x0000007400247944 */ /* 0x014fea0003c00000 */
[----:B------:R-:W-:Y:S02]  /*c0a0*/  IMAD.MOV.U32 R40, RZ, RZ, R3 ;  /* 0x000000ffff287224 */ /* 0x000fe400078e0003 */
[----:B------:R-:W-:-:S07]  /*c0b0*/  IMAD.MOV.U32 R41, RZ, RZ, R2 ;  /* 0x000000ffff297224 */ /* 0x000fce00078e0002 */
.L_x_5394:
[----:B------:R-:W-:Y:S05]  /*c0c0*/  BSYNC.RECONVERGENT B1 ;  /* 0x0000000000017941 */ /* 0x000fea0003800200 */
.L_x_5393:
        /* <DEDUP_REMOVED lines=52> */
.L_x_5396:
[----:B------:R-:W-:Y:S05]  /*c410*/  BSYNC.RECONVERGENT B1 ;  /* 0x0000000000017941 */ /* 0x000fea0003800200 */
.L_x_5395:
[----:B------:R-:W-:Y:S02]  /*c420*/  IMAD.MOV.U32 R8, RZ, RZ, R2 ;  /* 0x000000ffff087224 */ /* 0x000fe400078e0002 */
[----:B------:R-:W-:Y:S01]  /*c430*/  IMAD.MOV.U32 R9, RZ, RZ, R3 ;  /* 0x000000ffff097224 */ /* 0x000fe200078e0003 */
[----:B------:R-:W-:Y:S06]  /*c440*/  BRA `(.L_x_5397) ;  /* 0x0000002000987947 */ /* 0x000fec0003800000 */
.L_x_5381:
        /* <DEDUP_REMOVED lines=124> */
.L_x_5399:
[----:B------:R-:W-:Y:S05]  /*cc10*/  BSYNC.RECONVERGENT B0 ;  /* 0x0000000000007941 */ /* 0x000fea0003800200 */
.L_x_5398:
        /* <DEDUP_REMOVED lines=47> */
[----:B-12-4-:R-:W-:Y:S05]  /*cf10*/  CALL.REL.NOINC `($_ZN2at6native27unrolled_elementwise_kernelIZZZNS0_15tan_kernel_cudaERNS_18TensorIteratorBaseEENKUlvE_clEvENKUlvE_clEvEUlN3c107complexIdEEE_St5arrayIPcLm2EELi4E23TrivialOffsetCalculatorILi1EjESE_NS0_6memory15LoadWithoutCastENSF_16StoreWithoutCastEEEviT_T0_T2_T3_T4_T5_$__internal_trig_reduction_slowpathd) ;  /* 0x0000007400107944 */ /* 0x016fea0003c00000 */
[----:B------:R-:W-:Y:S02]  /*cf20*/  IMAD.MOV.U32 R0, RZ, RZ, R3 ;  /* 0x000000ffff007224 */ /* 0x000fe400078e0003 */
[----:B------:R-:W-:Y:S02]  /*cf30*/  IMAD.MOV.U32 R38, RZ, RZ, R4 ;  /* 0x000000ffff267224 */ /* 0x000fe400078e0004 */
[----:B------:R-:W-:-:S07]  /*cf40*/  IMAD.MOV.U32 R39, RZ, RZ, R5 ;  /* 0x000000ffff277224 */ /* 0x000fce00078e0005 */
.L_x_5401:
[----:B------:R-:W-:Y:S05]  /*cf50*/  BSYNC.RECONVERGENT B4 ;  /* 0x0000000000047941 */ /* 0x000fea0003800200 */
.L_x_5400:
[----:B------:R-:W0:Y:S01]  /*cf60*/  LDCU.64 UR6, c[0x4][0x170] ;  /* 0x01002e00ff0677ac */ /* 0x000e220008000a00 */
[----:B------:R-:W-:-:S05]  /*cf70*/  IMAD.SHL.U32 R2, R0, 0x40, RZ ;  /* 0x0000004000027824 */ /* 0x000fca00078e00ff */
[----:B------:R-:W-:-:S04]  /*cf80*/  LOP3.LUT R2, R2, 0x40, RZ, 0xc0, !PT ;  /* 0x0000004002027812 */ /* 0x000fc800078ec0ff */
[----:B0-----:R-:W-:-:S05]  /*cf90*/  IADD3 R46, P0, PT, R2, UR6, RZ ;  /* 0x00000006022e7c10 */ /* 0x001fca000ff1e0ff */
[----:B------:R-:W-:-:S05]  /*cfa0*/  IMAD.X R47, RZ, RZ, UR7, P0 ;  /* 0x00000007ff2f7e24 */ /* 0x000fca00080e06ff */
[----:B------:R-:W3:Y:S04]  /*cfb0*/  LDG.E.128.CONSTANT R4, desc[UR4][R46.64] ;  /* 0x000000042e047981 */ /* 0x000ee8000c1e9d00 */
[----:B------:R-:W5:Y:S04]  /*cfc0*/  LDG.E.128.CONSTANT R8, desc[UR4][R46.64+0x10] ;  /* 0x000010042e087981 */ /* 0x000f68000c1e9d00 */
[----:B------:R-:W2:Y:S01]  /*cfd0*/  LDG.E.128.CONSTANT R28, desc[UR4][R46.64+0x20] ;  /* 0x000020042e1c7981 */ /* 0x000ea2000c1e9d00 */
[----:B------:R-:W-:Y:S01]  /*cfe0*/  LOP3.LUT R15, R0, 0x1, RZ, 0xc0, !PT ;  /* 0x00000001000f7812 */ /* 0x000fe200078ec0ff */
[----:B------:R-:W-:Y:S01]  /*cff0*/  IMAD.MOV.U32 R36, RZ, RZ, 0x20fd8164 ;  /* 0x20fd8164ff247424 */ /* 0x000fe200078e00ff */
[----:B------:R-:W3:Y:S01]  /*d000*/  DMUL R2, R38, R38 ;  /* 0x0000002626027228 */ /* 0x000ee20000000000 */
[----:B------:R-:W-:Y:S01]  /*d010*/  BSSY.RECONVERGENT B4, `(.L_x_5402) ;  /* 0x000003d000047945 */ /* 0x000fe20003800200 */
[----:B------:R-:W-:-:S02]  /*d020*/  ISETP.NE.U32.AND P0, PT, R15, 0x1, PT ;  /* 0x000000010f00780c */ /* 0x000fc40003f05070 */
[----:B------:R-:W-:Y:S02]  /*d030*/  MOV R15, 0x3da8ff83 ;  /* 0x3da8ff83000f7802 */ /* 0x000fe40000000f00 */
        /* <DEDUP_REMOVED lines=54> */
[----:B-1--4-:R-:W-:Y:S05]  /*d3a0*/  CALL.REL.NOINC `($_ZN2at6native27unrolled_elementwise_kernelIZZZNS0_15tan_kernel_cudaERNS_18TensorIteratorBaseEENKUlvE_clEvENKUlvE_clEvEUlN3c107complexIdEEE_St5arrayIPcLm2EELi4E23TrivialOffsetCalculatorILi1EjESE_NS0_6memory15LoadWithoutCastENSF_16StoreWithoutCastEEEviT_T0_T2_T3_T4_T5_$__internal_trig_reduction_slowpathd) ;  /* 0x0000006c00ec7944 */ /* 0x012fea0003c00000 */
[----:B------:R-:W-:Y:S02]  /*d3b0*/  IMAD.MOV.U32 R14, RZ, RZ, R3 ;  /* 0x000000ffff0e7224 */ /* 0x000fe400078e0003 */
[----:B------:R-:W-:Y:S02]  /*d3c0*/  IMAD.MOV.U32 R44, RZ, RZ, R4 ;  /* 0x000000ffff2c7224 */ /* 0x000fe400078e0004 */
[----:B------:R-:W-:-:S07]  /*d3d0*/  IMAD.MOV.U32 R45, RZ, RZ, R5 ;  /* 0x000000ffff2d7224 */ /* 0x000fce00078e0005 */
.L_x_5403:
[----:B------:R-:W-:Y:S05]  /*d3e0*/  BSYNC.RECONVERGENT B4 ;  /* 0x0000000000047941 */ /* 0x000fea0003800200 */
.L_x_5402:
        /* <DEDUP_REMOVED lines=8> */
[----:B------:R-:W5:Y:S01]  /*d470*/  LDG.E.128.CONSTANT R28, desc[UR4][R36.64+0x20] ;  /* 0x00002004241c7981 */ /* 0x000f62000c1e9d00 */
        /* <DEDUP_REMOVED lines=77> */
.L_x_5380:
[----:B------:R-:W1:Y:S02]  /*d950*/  DADD R40, R12, -R12 ;  /* 0x000000000c287229 */ /* 0x000e64000000080c */
[----:B-1----:R-:W-:Y:S02]  /*d960*/  IMAD.MOV.U32 R8, RZ, RZ, R40 ;  /* 0x000000ffff087224 */ /* 0x002fe400078e0028 */
[----:B------:R-:W-:Y:S01]  /*d970*/  IMAD.MOV.U32 R9, RZ, RZ, R41 ;  /* 0x000000ffff097224 */ /* 0x000fe200078e0029 */
[----:B------:R-:W-:Y:S06]  /*d980*/  BRA `(.L_x_5397) ;  /* 0x0000000c00487947 */ /* 0x000fec0003800000 */
.L_x_5379:
        /* <DEDUP_REMOVED lines=60> */
[----:B--2-4-:R-:W-:Y:S05]  /*dd50*/  CALL.REL.NOINC `($_ZN2at6native27unrolled_elementwise_kernelIZZZNS0_15tan_kernel_cudaERNS_18TensorIteratorBaseEENKUlvE_clEvENKUlvE_clEvEUlN3c107complexIdEEE_St5arrayIPcLm2EELi4E23TrivialOffsetCalculatorILi1EjESE_NS0_6memory15LoadWithoutCastENSF_16StoreWithoutCastEEEviT_T0_T2_T3_T4_T5_$__internal_trig_reduction_slowpathd) ;  /* 0x0000006400807944 */ /* 0x014fea0003c00000 */
[----:B------:R-:W-:Y:S02]  /*dd60*/  IMAD.MOV.U32 R0, RZ, RZ, R3 ;  /* 0x000000ffff007224 */ /* 0x000fe400078e0003 */
[----:B------:R-:W-:Y:S02]  /*dd70*/  IMAD.MOV.U32 R2, RZ, RZ, R4 ;  /* 0x000000ffff027224 */ /* 0x000fe400078e0004 */
[----:B------:R-:W-:-:S07]  /*dd80*/  IMAD.MOV.U32 R3, RZ, RZ, R5 ;  /* 0x000000ffff037224 */ /* 0x000fce00078e0005 */
.L_x_5407:
[----:B------:R-:W-:Y:S05]  /*dd90*/  BSYNC.RECONVERGENT B5 ;  /* 0x0000000000057941 */ /* 0x000fea0003800200 */
.L_x_5406:
        /* <DEDUP_REMOVED lines=68> */
[----:B----4-:R-:W-:Y:S05]  /*e1e0*/  CALL.REL.NOINC `($_ZN2at6native27unrolled_elementwise_kernelIZZZNS0_15tan_kernel_cudaERNS_18TensorIteratorBaseEENKUlvE_clEvENKUlvE_clEvEUlN3c107complexIdEEE_St5arrayIPcLm2EELi4E23TrivialOffsetCalculatorILi1EjESE_NS0_6memory15LoadWithoutCastENSF_16StoreWithoutCastEEEviT_T0_T2_T3_T4_T5_$__internal_trig_reduction_slowpathd) ;  /* 0x00000060005c7944 */ /* 0x010fea0003c00000 */
[----:B------:R-:W-:Y:S02]  /*e1f0*/  IMAD.MOV.U32 R14, RZ, RZ, R3 ;  /* 0x000000ffff0e7224 */ /* 0x000fe400078e0003 */
[----:B------:R-:W-:Y:S02]  /*e200*/  IMAD.MOV.U32 R42, RZ, RZ, R4 ;  /* 0x000000ffff2a7224 */ /* 0x000fe400078e0004 */
[----:B------:R-:W-:-:S07]  /*e210*/  IMAD.MOV.U32 R43, RZ, RZ, R5 ;  /* 0x000000ffff2b7224 */ /* 0x000fce00078e0005 */
.L_x_5409:
[----:B------:R-:W-:Y:S05]  /*e220*/  BSYNC.RECONVERGENT B5 ;  /* 0x0000000000057941 */ /* 0x000fea0003800200 */
.L_x_5408:
        /* <DEDUP_REMOVED lines=68> */
.L_x_5405:
[----:B------:R-:W-:Y:S05]  /*e670*/  BSYNC.RECONVERGENT B4 ;  /* 0x0000000000047941 */ /* 0x000fea0003800200 */
.L_x_5404:
[----:B-1----:R-:W-:Y:S01]  /*e680*/  LOP3.LUT R9, RZ, 0x80000000, R13, 0xb8, !PT ;  /* 0x80000000ff097812 */ /* 0x002fe200078eb80d */
[----:B------:R-:W-:Y:S02]  /*e690*/  VIADD R41, R41, 0xc0000000 ;  /* 0xc000000029297836 */ /* 0x000fe40000000000 */
[----:B------:R-:W-:-:S07]  /*e6a0*/  IMAD.MOV.U32 R8, RZ, RZ, RZ ;  /* 0x000000ffff087224 */ /* 0x000fce00078e00ff */
.L_x_5397:
[----:B------:R-:W-:Y:S05]  /*e6b0*/  BSYNC.RECONVERGENT B2 ;  /* 0x0000000000027941 */ /* 0x000fea0003800200 */
.L_x_5378:
[----:B------:R1:W3:Y:S02]  /*e6c0*/  DADD R10, -RZ, -R40 ;  /* 0x00000000ff0a7229 */ /* 0x0002e40000000928 */
.L_x_5377:
[----:B------:R-:W-:Y:S05]  /*e6d0*/  BSYNC.RECONVERGENT B3 ;  /* 0x0000000000037941 */ /* 0x000fea0003800200 */
.L_x_5376:
[----:B------:R-:W-:Y:S01]  /*e6e0*/  VIADD R34, R34, 0x180 ;  /* 0x0000018022227836 */ /* 0x000fe20000000000 */
[----:B------:R-:W-:Y:S01]  /*e6f0*/  BSSY.RECONVERGENT B3, `(.L_x_5410) ;  /* 0x00004c6000037945 */ /* 0x000fe20003800200 */
[----:B0-----:R-:W-:Y:S02]  /*e700*/  CS2R R6, SRZ ;  /* 0x0000000000067805 */ /* 0x001fe4000001ff00 */
[----:B------:R-:W-:Y:S02]  /*e710*/  CS2R R4, SRZ ;  /* 0x0000000000047805 */ /* 0x000fe4000001ff00 */
[----:B------:R-:W-:-:S13]  /*e720*/  ISETP.GE.AND P0, PT, R34, R35, PT ;  /* 0x000000232200720c */ /* 0x000fda0003f06270 */
[----:B------:R-:W-:Y:S05]  /*e730*/  @P0 BRA `(.L_x_5411) ;  /* 0x0000004c00040947 */ /* 0x000fea0003800000 */
[----:B-1-3--:R-:W0:Y:S01]  /*e740*/  DADD R40, -RZ, -R18 ;  /* 0x00000000ff287229 */ /* 0x00ae220000000912 */
[----:B------:R-:W-:Y:S01]  /*e750*/  BSSY.RECONVERGENT B2, `(.L_x_5412) ;  /* 0x00004be000027945 */ /* 0x000fe20003800200 */
[----:B0-----:R-:W-:-:S04]  /*e760*/  LOP3.LUT R0, R41, 0x7fffffff, RZ, 0xc0, !PT ;  /* 0x7fffffff29007812 */ /* 0x001fc800078ec0ff */
[----:B------:R-:W-:-:S13]  /*e770*/  ISETP.GT.U32.AND P0, PT, R0, 0x7fefffff, PT ;  /* 0x7fefffff0000780c */ /* 0x000fda0003f04070 */
[----:B------:R-:W-:Y:S05]  /*e780*/  @P0 BRA `(.L_x_5413) ;  /* 0x0000003c00900947 */ /* 0x000fea0003800000 */
[----:B------:R-:W0:Y:S02]  /*e790*/  DSETP.NE.AND P0, PT, |R16|, +INF , PT ;  /* 0x7ff000001000742a */ /* 0x000e240003f05200 */
        /* <DEDUP_REMOVED lines=48> */
.L_x_5417:
[----:B------:R-:W-:Y:S05]  /*eaa0*/  BSYNC.RECONVERGENT B4 ;  /* 0x0000000000047941 */ /* 0x000fea0003800200 */
.L_x_5416:
        /* <DEDUP_REMOVED lines=154> */
.L_x_5419:
[----:B------:R-:W-:Y:S05]  /*f450*/  BSYNC.RECONVERGENT B0 ;  /* 0x0000000000007941 */ /* 0x000fea0003800200 */
.L_x_5418:
        /* <DEDUP_REMOVED lines=195> */
.L_x_5423:
[----:B------:R-:W-:Y:S05]  /*10090*/  BSYNC.RECONVERGENT B4 ;  /* 0x0000000000047941 */ /* 0x000fea0003800200 */
.L_x_5422:
        /* <DEDUP_REMOVED lines=11> */
.L_x_5421:
        /* <DEDUP_REMOVED lines=55> */
.L_x_5424:
[----:B------:R-:W-:Y:S05]  /*104c0*/  BSYNC.RECONVERGENT B1 ;  /* 0x0000000000017941 */ /* 0x000fea0003800200 */
.L_x_5420:
        /* <DEDUP_REMOVED lines=59> */
.L_x_5426:
[----:B------:R-:W-:Y:S05]  /*10880*/  BSYNC.RECONVERGENT B1 ;  /* 0x0000000000017941 */ /* 0x000fea0003800200 */
.L_x_5425:
[----:B------:R-:W-:Y:S01]  /*10890*/  DMUL R4, R12, R4 ;  /* 0x000000040c047228 */ /* 0x000fe20000000000 */
[----:B------:R-:W-:Y:S01]  /*108a0*/  IMAD.MOV.U32 R2, RZ, RZ, 0x1 ;  /* 0x00000001ff027424 */ /* 0x000fe200078e00ff */
[----:B------:R-:W-:-:S15]  /*108b0*/  BSSY.RECONVERGENT B1, `(.L_x_5427) ;  /* 0x0000045000017945 */ /* 0x000fde0003800200 */
        /* <DEDUP_REMOVED lines=15> */
[----:B------:R-:W1:Y:S02]  /*109b0*/  DMUL R6, R40, R4 ;  /* 0x0000000428067228 */ /* 0x000e640000000000 */
        /* <DEDUP_REMOVED lines=50> */
[----:B------:R-:W-:Y:S02]  /*10ce0*/  IMAD.MOV.U32 R40, RZ, RZ, R3 ;  /* 0x000000ffff287224 */ /* 0x000fe400078e0003 */
[----:B------:R-:W-:-:S07]  /*10cf0*/  IMAD.MOV.U32 R41, RZ, RZ, R2 ;  /* 0x000000ffff297224 */ /* 0x000fce00078e0002 */
.L_x_5428:
[----:B------:R-:W-:Y:S05]  /*10d00*/  BSYNC.RECONVERGENT B1 ;  /* 0x0000000000017941 */ /* 0x000fea0003800200 */
.L_x_5427:
        /* <DEDUP_REMOVED lines=52> */
.L_x_5430:
[----:B------:R-:W-:Y:S05]  /*11050*/  BSYNC.RECONVERGENT B1 ;  /* 0x0000000000017941 */ /* 0x000fea0003800200 */
.L_x_5429:
[----:B------:R-:W-:Y:S02]  /*11060*/  IMAD.MOV.U32 R4, RZ, RZ, R2 ;  /* 0x000000ffff047224 */ /* 0x000fe400078e0002 */
[----:B------:R-:W-:Y:S01]  /*11070*/  IMAD.MOV.U32 R5, RZ, RZ, R3 ;  /* 0x000000ffff057224 */ /* 0x000fe200078e0003 */
[----:B------:R-:W-:Y:S06]  /*11080*/  BRA `(.L_x_5431) ;  /* 0x0000002000a87947 */ /* 0x000fec0003800000 */
.L_x_5415:
        /* <DEDUP_REMOVED lines=124> */
.L_x_5433:
[----:B------:R-:W-:Y:S05]  /*11850*/  BSYNC.RECONVERGENT B0 ;  /* 0x0000000000007941 */ /* 0x000fea0003800200 */
.L_x_5432:
        /* <DEDUP_REMOVED lines=51> */
.L_x_5435:
[----:B------:R-:W-:Y:S05]  /*11b90*/  BSYNC.RECONVERGENT B4 ;  /* 0x0000000000047941 */ /* 0x000fea0003800200 */
.L_x_5434:
        /* <DEDUP_REMOVED lines=72> */
.L_x_5437:
[----:B------:R-:W-:Y:S05]  /*12020*/  BSYNC.RECONVERGENT B4 ;  /* 0x0000000000047941 */ /* 0x000fea0003800200 */
.L_x_5436:
        /* <DEDUP_REMOVED lines=12> */
[----:B------:R-:W-:Y:S01]  /*120f0*/  IMAD.MOV.U32 R40, RZ, RZ, RZ ;  /* 0x000000ffff287224 */ /* 0x000fe200078e00ff */
[----:B------:R-:W-:-:S02]  /*12100*/  ISETP.NE.U32.AND P0, PT, R12, 0x1, PT ;  /* 0x000000010c00780c */ /* 0x000fc40003f05070 */
[----:B------:R-:W-:Y:S02]  /*12110*/  MOV R12, 0x20fd8164 ;  /* 0x20fd8164000c7802 */ /* 0x000fe40000000f00 */
[----:B------:R-:W-:Y:S02]  /*12120*/  FSEL R13, -R13, 0.11223486810922622681, P0 ;  /* 0x3de5db650d0d7808 */ /* 0x000fe40000000100 */
        /* <DEDUP_REMOVED lines=70> */
.L_x_5414:
[----:B------:R-:W0:Y:S02]  /*12590*/  DADD R40, R16, -R16 ;  /* 0x0000000010287229 */ /* 0x000e240000000810 */
[----:B0-----:R-:W-:Y:S02]  /*125a0*/  IMAD.MOV.U32 R4, RZ, RZ, R40 ;  /* 0x000000ffff047224 */ /* 0x001fe400078e0028 */
[----:B------:R-:W-:Y:S01]  /*125b0*/  IMAD.MOV.U32 R5, RZ, RZ, R41 ;  /* 0x000000ffff057224 */ /* 0x000fe200078e0029 */
[----:B------:R-:W-:Y:S06]  /*125c0*/  BRA `(.L_x_5431) ;  /* 0x0000000c00587947 */ /* 0x000fec0003800000 */
.L_x_5413:
        /* <DEDUP_REMOVED lines=64> */
.L_x_5441:
[----:B------:R-:W-:Y:S05]  /*129d0*/  BSYNC.RECONVERGENT B5 ;  /* 0x0000000000057941 */ /* 0x000fea0003800200 */
.L_x_5440:
        /* <DEDUP_REMOVED lines=72> */
[----:B----4-:R-:W-:Y:S05]  /*12e60*/  CALL.REL.NOINC `($_ZN2at6native27unrolled_elementwise_kernelIZZZNS0_15tan_kernel_cudaERNS_18TensorIteratorBaseEENKUlvE_clEvENKUlvE_clEvEUlN3c107complexIdEEE_St5arrayIPcLm2EELi4E23TrivialOffsetCalculatorILi1EjESE_NS0_6memory15LoadWithoutCastENSF_16StoreWithoutCastEEEviT_T0_T2_T3_T4_T5_$__internal_trig_reduction_slowpathd) ;  /* 0x00000014003c7944 */ /* 0x010fea0003c00000 */
[----:B------:R-:W-:Y:S02]  /*12e70*/  IMAD.MOV.U32 R12, RZ, RZ, R3 ;  /* 0x000000ffff0c7224 */ /* 0x000fe400078e0003 */
[----:B------:R-:W-:Y:S02]  /*12e80*/  IMAD.MOV.U32 R14, RZ, RZ, R4 ;  /* 0x000000ffff0e7224 */ /* 0x000fe400078e0004 */
[----:B------:R-:W-:-:S07]  /*12e90*/  IMAD.MOV.U32 R15, RZ, RZ, R5 ;  /* 0x000000ffff0f7224 */ /* 0x000fce00078e0005 */
.L_x_5443:
[----:B------:R-:W-:Y:S05]  /*12ea0*/  BSYNC.RECONVERGENT B5 ;  /* 0x0000000000057941 */ /* 0x000fea0003800200 */
.L_x_5442:
        /* <DEDUP_REMOVED lines=68> */
.L_x_5439:
[----:B------:R-:W-:Y:S05]  /*132f0*/  BSYNC.RECONVERGENT B4 ;  /* 0x0000000000047941 */ /* 0x000fea0003800200 */
.L_x_5438:
[----:B-1----:R-:W-:Y:S01]  /*13300*/  LOP3.LUT R5, RZ, 0x80000000, R17, 0xb8, !PT ;  /* 0x80000000ff057812 */ /* 0x002fe200078eb811 */
[----:B------:R-:W-:Y:S02]  /*13310*/  VIADD R41, R41, 0xc0000000 ;  /* 0xc000000029297836 */ /* 0x000fe40000000000 */
[----:B------:R-:W-:-:S07]  /*13320*/  IMAD.MOV.U32 R4, RZ, RZ, RZ ;  /* 0x000000ffff047224 */ /* 0x000fce00078e00ff */
.L_x_5431:
[----:B------:R-:W-:Y:S05]  /*13330*/  BSYNC.RECONVERGENT B2 ;  /* 0x0000000000027941 */ /* 0x000fea0003800200 */
.L_x_5412:
[----:B------:R1:W3:Y:S02]  /*13340*/  DADD R6, -RZ, -R40 ;  /* 0x00000000ff067229 */ /* 0x0002e40000000928 */
.L_x_5411:
[----:B------:R-:W-:Y:S05]  /*13350*/  BSYNC.RECONVERGENT B3 ;  /* 0x0000000000037941 */ /* 0x000fea0003800200 */
.L_x_5410:
[----:B------:R-:W5:Y:S01]  /*13360*/  S2R R0, SR_TID.X ;  /* 0x0000000000007919 */ /* 0x000f620000002100 */
[----:B------:R-:W-:Y:S01]  /*13370*/  BSSY.RECONVERGENT B0, `(.L_x_5444) ;  /* 0x0000014000007945 */ /* 0x000fe20003800200 */
[----:B-----5:R-:W-:-:S13]  /*13380*/  ISETP.GE.AND P1, PT, R0, R35, PT ;  /* 0x000000230000720c */ /* 0x020fda0003f26270 */
[----:B------:R-:W5:Y:S01]  /*13390*/  @!P1 LDC.64 R2, c[0x0][0x388] ;  /* 0x0000e200ff029b82 */ /* 0x000f620000000a00 */
[----:B------:R-:W-:Y:S02]  /*133a0*/  @!P1 IMAD R13, R33, 0x200, R0 ;  /* 0x00000200210d9824 */ /* 0x000fe400078e0200 */
[----:B------:R-:W-:-:S04]  /*133b0*/  @!P1 VIADD R12, R0, 0x80 ;  /* 0x00000080000c9836 */ /* 0x000fc80000000000 */
[----:B------:R-:W-:-:S05]  /*133c0*/  @!P1 IMAD.MOV.U32 R0, RZ, RZ, R12 ;  /* 0x000000ffff009224 */ /* 0x000fca00078e000c */
[----:B------:R-:W-:Y:S01]  /*133d0*/  ISETP.GE.AND P0, PT, R0, R35, PT ;  /* 0x000000230000720c */ /* 0x000fe20003f06270 */
[----:B-----5:R-:W-:-:S05]  /*133e0*/  @!P1 IMAD.WIDE.U32 R2, R13, 0x10, R2 ;  /* 0x000000100d029825 */ /* 0x020fca00078e0002 */
[----:B--2---:R2:W-:Y:S07]  /*133f0*/  @!P1 STG.E.128 desc[UR4][R2.64], R20 ;  /* 0x0000001402009986 */ /* 0x0045ee000c101d04 */
[----:B------:R-:W-:Y:S05]  /*13400*/  @P0 BRA `(.L_x_5445) ;  /* 0x0000000000280947 */ /* 0x000fea0003800000 */
[----:B--2---:R-:W2:Y:S01]  /*13410*/  LDC.64 R2, c[0x0][0x388] ;  /* 0x0000e200ff027b82 */ /* 0x004ea20000000a00 */
[----:B------:R-:W-:Y:S02]  /*13420*/  IMAD R13, R33, 0x200, R0 ;  /* 0x00000200210d7824 */ /* 0x000fe400078e0200 */
[----:B------:R-:W-:-:S05]  /*13430*/  VIADD R0, R0, 0x80 ;  /* 0x0000008000007836 */ /* 0x000fca0000000000 */
[----:B------:R-:W-:-:S13]  /*13440*/  ISETP.GE.AND P0, PT, R0, R35, PT ;  /* 0x000000230000720c */ /* 0x000fda0003f06270 */
[----:B------:R-:W-:Y:S02]  /*13450*/  @!P0 IMAD R15, R33, 0x200, R0 ;  /* 0x00000200210f8824 */ /* 0x000fe400078e0200 */
[----:B------:R-:W-:Y:S02]  /*13460*/  @!P0 VIADD R0, R0, 0x80 ;  /* 0x0000008000008836 */ /* 0x000fe40000000000 */
[----:B--2---:R-:W-:-:S04]  /*13470*/  IMAD.WIDE.U32 R12, R13, 0x10, R2 ;  /* 0x000000100d0c7825 */ /* 0x004fc800078e0002 */
[----:B------:R-:W-:Y:S01]  /*13480*/  @!P0 IMAD.WIDE.U32 R2, R15, 0x10, R2 ;  /* 0x000000100f028825 */ /* 0x000fe200078e0002 */
[----:B----4-:R2:W-:Y:S04]  /*13490*/  STG.E.128 desc[UR4][R12.64], R24 ;  /* 0x000000180c007986 */ /* 0x0105e8000c101d04 */
[----:B---3--:R2:W-:Y:S02]  /*134a0*/  @!P0 STG.E.128 desc[UR4][R2.64], R8 ;  /* 0x0000000802008986 */ /* 0x0085e4000c101d04 */
.L_x_5445:
[----:B------:R-:W-:Y:S05]  /*134b0*/  BSYNC.RECONVERGENT B0 ;  /* 0x0000000000007941 */ /* 0x000fea0003800200 */
.L_x_5444:
[----:B------:R-:W-:-:S13]  /*134c0*/  ISETP.GE.AND P0, PT, R0, R35, PT ;  /* 0x000000230000720c */ /* 0x000fda0003f06270 */
[----:B------:R-:W-:Y:S05]  /*134d0*/  @P0 EXIT ;  /* 0x000000000000094d */ /* 0x000fea0003800000 */
[----:B--2---:R-:W2:Y:S01]  /*134e0*/  LDC.64 R2, c[0x0][0x388] ;  /* 0x0000e200ff027b82 */ /* 0x004ea20000000a00 */
[----:B------:R-:W-:-:S04]  /*134f0*/  IMAD R33, R33, 0x200, R0 ;  /* 0x0000020021217824 */ /* 0x000fc800078e0200 */
[----:B--2---:R-:W-:-:S05]  /*13500*/  IMAD.WIDE.U32 R2, R33, 0x10, R2 ;  /* 0x0000001021027825 */ /* 0x004fca00078e0002 */
[----:B---3--:R-:W-:Y:S01]  /*13510*/  STG.E.128 desc[UR4][R2.64], R4 ;  /* 0x0000000402007986 */ /* 0x008fe2000c101d04 */
[----:B------:R-:W-:Y:S05]  /*13520*/  EXIT ;  /* 0x000000000000794d */ /* 0x000fea0003800000 */
        .weak           $__internal_6_$__cuda_sm20_div_rn_f64_full
        .type           $__internal_6_$__cuda_sm20_div_rn_f64_full,@function
        .size           $__internal_6_$__cuda_sm20_div_rn_f64_full,($__internal_7_$__cuda_sm20_dsqrt_rn_f64_mediumpath_v1 - $__internal_6_$__cuda_sm20_div_rn_f64_full)
$__internal_6_$__cuda_sm20_div_rn_f64_full:
[----:B------:R-:W-:Y:S01]  /*13530*/  IMAD.MOV.U32 R39, RZ, RZ, R3 ;  /* 0x000000ffff277224 */ /* 0x000fe200078e0003 */
[C---:B------:R-:W-:Y:S01]  /*13540*/  FSETP.GEU.AND P0, PT, |R2|.reuse, 1.469367938527859385e-39, PT ;  /* 0x001000000200780b */ /* 0x040fe20003f0e200 */
[----:B------:R-:W-:Y:S01]  /*13550*/  IMAD.MOV.U32 R29, RZ, RZ, R2 ;  /* 0x000000ffff1d7224 */ /* 0x000fe200078e0002 */
[----:B------:R-:W-:Y:S01]  /*13560*/  LOP3.LUT R6, R2, 0x800fffff, RZ, 0xc0, !PT ;  /* 0x800fffff02067812 */ /* 0x000fe200078ec0ff */
[--C-:B------:R-:W-:Y:S01]  /*13570*/  IMAD.MOV.U32 R28, RZ, RZ, R5.reuse ;  /* 0x000000ffff1c7224 */ /* 0x100fe200078e0005 */
[C---:B------:R-:W-:Y:S01]  /*13580*/  FSETP.GEU.AND P2, PT, |R39|.reuse, 1.469367938527859385e-39, PT ;  /* 0x001000002700780b */ /* 0x040fe20003f4e200 */
[----:B------:R-:W-:Y:S01]  /*13590*/  IMAD.MOV.U32 R30, RZ, RZ, R5 ;  /* 0x000000ffff1e7224 */ /* 0x000fe200078e0005 */
[----:B------:R-:W-:Y:S01]  /*135a0*/  LOP3.LUT R31, R6, 0x3ff00000, RZ, 0xfc, !PT ;  /* 0x3ff00000061f7812 */ /* 0x000fe200078efcff */
[----:B------:R-:W-:Y:S01]  /*135b0*/  IMAD.MOV.U32 R38, RZ, RZ, R4 ;  /* 0x000000ffff267224 */ /* 0x000fe200078e0004 */
[----:B------:R-:W-:Y:S01]  /*135c0*/  LOP3.LUT R3, R39, 0x7ff00000, RZ, 0xc0, !PT ;  /* 0x7ff0000027037812 */ /* 0x000fe200078ec0ff */
[----:B------:R-:W-:Y:S01]  /*135d0*/  IMAD.MOV.U32 R36, RZ, RZ, 0x1 ;  /* 0x00000001ff247424 */ /* 0x000fe200078e00ff */
[----:B------:R-:W-:Y:S01]  /*135e0*/  LOP3.LUT R4, R2, 0x7ff00000, RZ, 0xc0, !PT ;  /* 0x7ff0000002047812 */ /* 0x000fe200078ec0ff */
[----:B------:R-:W-:Y:S01]  /*135f0*/  IMAD.MOV.U32 R2, RZ, RZ, 0x1ca00000 ;  /* 0x1ca00000ff027424 */ /* 0x000fe200078e00ff */
[----:B------:R-:W-:Y:S01]  /*13600*/  BSSY.RECONVERGENT B0, `(.L_x_5446) ;  /* 0x0000079000007945 */ /* 0x000fe20003800200 */
[----:B------:R-:W0:Y:S01]  /*13610*/  @!P0 DMUL R30, R28, 8.98846567431157953865e+307 ;  /* 0x7fe000001c1e8828 */ /* 0x000e220000000000 */
[----:B------:R-:W-:Y:S01]  /*13620*/  ISETP.GE.U32.AND P1, PT, R3, R4, PT ;  /* 0x000000040300720c */ /* 0x000fe20003f26070 */
[----:B0-----:R-:W0:Y:S01]  /*13630*/  MUFU.RCP64H R37, R31 ;  /* 0x0000001f00257308 */ /* 0x001e220000001800 */
[----:B------:R-:W-:Y:S01]  /*13640*/  IMAD.MOV.U32 R42, RZ, RZ, R38 ;  /* 0x000000ffff2a7224 */ /* 0x000fe200078e0026 */
[----:B------:R-:W-:-:S02]  /*13650*/  @!P2 LOP3.LUT R5, R29, 0x7ff00000, RZ, 0xc0, !PT ;  /* 0x7ff000001d05a812 */ /* 0x000fc400078ec0ff */
[----:B------:R-:W-:Y:S02]  /*13660*/  @!P0 LOP3.LUT R4, R31, 0x7ff00000, RZ, 0xc0, !PT ;  /* 0x7ff000001f048812 */ /* 0x000fe400078ec0ff */
[----:B------:R-:W-:Y:S02]  /*13670*/  @!P2 ISETP.GE.U32.AND P3, PT, R3, R5, PT ;  /* 0x000000050300a20c */ /* 0x000fe40003f66070 */
[C---:B------:R-:W-:Y:S02]  /*13680*/  SEL R5, R2.reuse, 0x63400000, !P1 ;  /* 0x6340000002057807 */ /* 0x040fe40004800000 */
[----:B------:R-:W-:Y:S02]  /*13690*/  @!P2 SEL R6, R2, 0x63400000, !P3 ;  /* 0x634000000206a807 */ /* 0x000fe40005800000 */
[----:B------:R-:W-:Y:S01]  /*136a0*/  LOP3.LUT R43, R5, 0x800fffff, R39, 0xf8, !PT ;  /* 0x800fffff052b7812 */ /* 0x000fe200078ef827 */
[----:B------:R-:W-:Y:S01]  /*136b0*/  IMAD.MOV.U32 R5, RZ, RZ, R3 ;  /* 0x000000ffff057224 */ /* 0x000fe200078e0003 */
[----:B------:R-:W-:-:S04]  /*136c0*/  @!P2 LOP3.LUT R6, R6, 0x80000000, R39, 0xf8, !PT ;  /* 0x800000000606a812 */ /* 0x000fc800078ef827 */
[----:B------:R-:W-:Y:S01]  /*136d0*/  @!P2 LOP3.LUT R7, R6, 0x100000, RZ, 0xfc, !PT ;  /* 0x001000000607a812 */ /* 0x000fe200078efcff */
[----:B------:R-:W-:-:S15]  /*136e0*/  @!P2 IMAD.MOV.U32 R6, RZ, RZ, RZ ;  /* 0x000000ffff06a224 */ /* 0x000fde00078e00ff */
[----:B------:R-:W-:-:S15]  /*136f0*/  NOP ;  /* 0x0000000000007918 */ /* 0x000fde0000000000 */
[----:B------:R-:W-:-:S13]  /*13700*/  NOP ;  /* 0x0000000000007918 */ /* 0x000fda0000000000 */
        /* <DEDUP_REMOVED lines=42> */
[----:B0-----:R-:W-:-:S05]  /*139b0*/  VIADD R6, R5, 0xffffffff ;  /* 0xffffffff05067836 */ /* 0x001fca0000000000 */
[----:B------:R-:W-:Y:S01]  /*139c0*/  ISETP.GT.U32.AND P0, PT, R6, 0x7feffffe, PT ;  /* 0x7feffffe0600780c */ /* 0x000fe20003f04070 */
[----:B------:R-:W-:-:S05]  /*139d0*/  VIADD R6, R4, 0xffffffff ;  /* 0xffffffff04067836 */ /* 0x000fca0000000000 */
[----:B------:R-:W-:-:S13]  /*139e0*/  ISETP.GT.U32.OR P0, PT, R6, 0x7feffffe, P0 ;  /* 0x7feffffe0600780c */ /* 0x000fda0000704470 */
[----:B-1----:R-:W-:Y:S05]  /*139f0*/  @P0 BRA `(.L_x_5447) ;  /* 0x0000000000840947 */ /* 0x002fea0003800000 */
        /* <DEDUP_REMOVED lines=29> */
[----:B------:R-:W-:-:S03]  /*13bd0*/  FSEL R3, R3, R7, !P0 ;  /* 0x0000000703037208 */ /* 0x000fc60004000000 */
[----:B------:R-:W-:Y:S02]  /*13be0*/  IMAD.MOV.U32 R6, RZ, RZ, R2 ;  /* 0x000000ffff067224 */ /* 0x000fe400078e0002 */
[----:B------:R-:W-:Y:S01]  /*13bf0*/  IMAD.MOV.U32 R7, RZ, RZ, R3 ;  /* 0x000000ffff077224 */ /* 0x000fe200078e0003 */
[----:B------:R-:W-:Y:S06]  /*13c00*/  BRA `(.L_x_5448) ;  /* 0x0000000000607947 */ /* 0x000fec0003800000 */
.L_x_5447:
        /* <DEDUP_REMOVED lines=17> */
.L_x_5450:
[----:B------:R-:W-:Y:S01]  /*13d20*/  LOP3.LUT R2, R29, 0x80000, RZ, 0xfc, !PT ;  /* 0x000800001d027812 */ /* 0x000fe200078efcff */
[----:B------:R-:W-:-:S04]  /*13d30*/  IMAD.MOV.U32 R6, RZ, RZ, R28 ;  /* 0x000000ffff067224 */ /* 0x000fc800078e001c */
[----:B------:R-:W-:Y:S01]  /*13d40*/  IMAD.MOV.U32 R7, RZ, RZ, R2 ;  /* 0x000000ffff077224 */ /* 0x000fe200078e0002 */
[----:B------:R-:W-:Y:S06]  /*13d50*/  BRA `(.L_x_5448) ;  /* 0x00000000000c7947 */ /* 0x000fec0003800000 */
.L_x_5449:
[----:B------:R-:W-:Y:S01]  /*13d60*/  LOP3.LUT R2, R39, 0x80000, RZ, 0xfc, !PT ;  /* 0x0008000027027812 */ /* 0x000fe200078efcff */
[----:B------:R-:W-:-:S04]  /*13d70*/  IMAD.MOV.U32 R6, RZ, RZ, R38 ;  /* 0x000000ffff067224 */ /* 0x000fc800078e0026 */
[----:B------:R-:W-:-:S07]  /*13d80*/  IMAD.MOV.U32 R7, RZ, RZ, R2 ;  /* 0x000000ffff077224 */ /* 0x000fce00078e0002 */
.L_x_5448:
[----:B------:R-:W-:Y:S05]  /*13d90*/  BSYNC.RECONVERGENT B0 ;  /* 0x0000000000007941 */ /* 0x000fea0003800200 */
.L_x_5446:
[----:B------:R-:W-:Y:S02]  /*13da0*/  IMAD.MOV.U32 R4, RZ, RZ, R0 ;  /* 0x000000ffff047224 */ /* 0x000fe400078e0000 */
[----:B------:R-:W-:Y:S02]  /*13db0*/  IMAD.MOV.U32 R5, RZ, RZ, 0x0 ;  /* 0x00000000ff057424 */ /* 0x000fe400078e00ff */
[----:B------:R-:W-:Y:S02]  /*13dc0*/  IMAD.MOV.U32 R3, RZ, RZ, R6 ;  /* 0x000000ffff037224 */ /* 0x000fe400078e0006 */
[----:B------:R-:W-:Y:S01]  /*13dd0*/  IMAD.MOV.U32 R2, RZ, RZ, R7 ;  /* 0x000000ffff027224 */ /* 0x000fe200078e0007 */
[----:B------:R-:W-:Y:S06]  /*13de0*/  RET.REL.NODEC R4 `(_ZN2at6native27unrolled_elementwise_kernelIZZZNS0_15tan_kernel_cudaERNS_18TensorIteratorBaseEENKUlvE_clEvENKUlvE_clEvEUlN3c107complexIdEEE_St5arrayIPcLm2EELi4E23TrivialOffsetCalculatorILi1EjESE_NS0_6memory15LoadWithoutCastENSF_16StoreWithoutCastEEEviT_T0_T2_T3_T4_T5_) ;  /* 0xfffffec004847950 */ /* 0x000fec0003c3ffff */
        .weak           $__internal_7_$__cuda_sm20_dsqrt_rn_f64_mediumpath_v1
        .type           $__internal_7_$__cuda_sm20_dsqrt_rn_f64_mediumpath_v1,@function
        .size           $__internal_7_$__cuda_sm20_dsqrt_rn_f64_mediumpath_v1,($_ZN2at6native27unrolled_elementwise_kernelIZZZNS0_15tan_kernel_cudaERNS_18TensorIteratorBaseEENKUlvE_clEvENKUlvE_clEvEUlN3c107complexIdEEE_St5arrayIPcLm2EELi4E23TrivialOffsetCalculatorILi1EjESE_NS0_6memory15LoadWithoutCastENSF_16StoreWithoutCastEEEviT_T0_T2_T3_T4_T5_$__internal_trig_reduction_slowpathd - $__internal_7_$__cuda_sm20_dsqrt_rn_f64_mediumpath_v1)
$__internal_7_$__cuda_sm20_dsqrt_rn_f64_mediumpath_v1:
[----:B------:R-:W-:Y:S01]  /*13df0*/  ISETP.GE.U32.AND P0, PT, R28, -0x3400000, PT ;  /* 0xfcc000001c00780c */ /* 0x000fe20003f06070 */
[----:B------:R-:W-:Y:S01]  /*13e00*/  BSSY.RECONVERGENT B0, `(.L_x_5451) ;  /* 0x0000050000007945 */ /* 0x000fe20003800200 */
[----:B------:R-:W-:Y:S01]  /*13e10*/  LOP3.LUT R7, R7, R6, RZ, 0x3c, !PT ;  /* 0x0000000607077212 */ /* 0x000fe200078e3cff */
[----:B------:R-:W-:Y:S01]  /*13e20*/  IMAD.MOV.U32 R31, RZ, RZ, R29 ;  /* 0x000000ffff1f7224 */ /* 0x000fe200078e001d */
[----:B------:R-:W-:Y:S02]  /*13e30*/  LOP3.LUT R5, R5, R4, RZ, 0x3c, !PT ;  /* 0x0000000405057212 */ /* 0x000fe400078e3cff */
[----:B------:R-:W-:Y:S02]  /*13e40*/  LOP3.LUT R6, R7, R6, RZ, 0x3c, !PT ;  /* 0x0000000607067212 */ /* 0x000fe400078e3cff */
[----:B------:R-:W-:Y:S02]  /*13e50*/  LOP3.LUT R4, R5, R4, RZ, 0x3c, !PT ;  /* 0x0000000405047212 */ /* 0x000fe400078e3cff */
[----:B------:R-:W-:-:S02]  /*13e60*/  LOP3.LUT R7, R7, R6, RZ, 0x3c, !PT ;  /* 0x0000000607077212 */ /* 0x000fc400078e3cff */
[----:B------:R-:W-:Y:S01]  /*13e70*/  LOP3.LUT R5, R5, R4, RZ, 0x3c, !PT ;  /* 0x0000000405057212 */ /* 0x000fe200078e3cff */
[----:B------:R-:W-:Y:S06]  /*13e80*/  @!P0 BRA `(.L_x_5452) ;  /* 0x00000000003c8947 */ /* 0x000fec0003800000 */
        /* <DEDUP_REMOVED lines=15> */
.L_x_5452:
        /* <DEDUP_REMOVED lines=55> */
.L_x_5454:
[----:B------:R0:W1:Y:S02]  /*142f0*/  DADD R4, R30, R30 ;  /* 0x000000001e047229 */ /* 0x000064000000001e */
.L_x_5453:
[----:B------:R-:W-:Y:S05]  /*14300*/  BSYNC.RECONVERGENT B0 ;  /* 0x0000000000007941 */ /* 0x000fea0003800200 */
.L_x_5451:
[----:B-1----:R-:W-:Y:S02]  /*14310*/  IMAD.MOV.U32 R3, RZ, RZ, R4 ;  /* 0x000000ffff037224 */ /* 0x002fe400078e0004 */
[----:B------:R-:W-:Y:S02]  /*14320*/  IMAD.MOV.U32 R2, RZ, RZ, R5 ;  /* 0x000000ffff027224 */ /* 0x000fe400078e0005 */
[----:B------:R-:W-:Y:S02]  /*14330*/  IMAD.MOV.U32 R4, RZ, RZ, R0 ;  /* 0x000000ffff047224 */ /* 0x000fe400078e0000 */
[----:B------:R-:W-:-:S04]  /*14340*/  IMAD.MOV.U32 R5, RZ, RZ, 0x0 ;  /* 0x00000000ff057424 */ /* 0x000fc800078e00ff */
[----:B0-----:R-:W-:Y:S05]  /*14350*/  RET.REL.NODEC R4 `(_ZN2at6native27unrolled_elementwise_kernelIZZZNS0_15tan_kernel_cudaERNS_18TensorIteratorBaseEENKUlvE_clEvENKUlvE_clEvEUlN3c107complexIdEEE_St5arrayIPcLm2EELi4E23TrivialOffsetCalculatorILi1EjESE_NS0_6memory15LoadWithoutCastENSF_16StoreWithoutCastEEEviT_T0_T2_T3_T4_T5_) ;  /* 0xfffffebc04287950 */ /* 0x001fea0003c3ffff */
        .type           $_ZN2at6native27unrolled_elementwise_kernelIZZZNS0_15tan_kernel_cudaERNS_18TensorIteratorBaseEENKUlvE_clEvENKUlvE_clEvEUlN3c107complexIdEEE_St5arrayIPcLm2EELi4E23TrivialOffsetCalculatorILi1EjESE_NS0_6memory15LoadWithoutCastENSF_16StoreWithoutCastEEEviT_T0_T2_T3_T4_T5_$__internal_trig_reduction_slowpathd,@function
        .size           $_ZN2at6native27unrolled_elementwise_kernelIZZZNS0_15tan_kernel_cudaERNS_18TensorIteratorBaseEENKUlvE_clEvENKUlvE_clEvEUlN3c107complexIdEEE_St5arrayIPcLm2EELi4E23TrivialOffsetCalculatorILi1EjESE_NS0_6memory15LoadWithoutCastENSF_16StoreWithoutCastEEEviT_T0_T2_T3_T4_T5_$__internal_trig_reduction_slowpathd,(.L_x_6581 - $_ZN2at6native27unrolled_elementwise_kernelIZZZNS0_15tan_kernel_cudaERNS_18TensorIteratorBaseEENKUlvE_clEvENKUlvE_clEvEUlN3c107complexIdEEE_St5arrayIPcLm2EELi4E23TrivialOffsetCalculatorILi1EjESE_NS0_6memory15LoadWithoutCastENSF_16StoreWithoutCastEEEviT_T0_T2_T3_T4_T5_$__internal_trig_reduction_slowpathd)
$_ZN2at6native27unrolled_elementwise_kernelIZZZNS0_15tan_kernel_cudaERNS_18TensorIteratorBaseEENKUlvE_clEvENKUlvE_clEvEUlN3c107complexIdEEE_St5arrayIPcLm2EELi4E23TrivialOffsetCalculatorILi1EjESE_NS0_6memory15LoadWithoutCastENSF_16StoreWithoutCastEEEviT_T0_T2_T3_T4_T5_$__internal_trig_reduction_slowpathd:
        /* <DEDUP_REMOVED lines=24> */
.L_x_5459:
        /* <DEDUP_REMOVED lines=14> */
[C---:B------:R-:W-:Y:S01]  /*145c0*/  IMAD R2, R28.reuse, 0x8, R1 ;  /* 0x000000081c027824 */ /* 0x040fe200078e0201 */
[----:B------:R-:W-:Y:S01]  /*145d0*/  ISETP.NE.AND P0, PT, R29, -0xf, PT ;  /* 0xfffffff11d00780c */ /* 0x000fe20003f05270 */
[CC--:B------:R-:W-:Y:S02]  /*145e0*/  IMAD R4, R51.reuse, R0.reuse, RZ ;  /* 0x0000000033047224 */ /* 0x0c0fe400078e02ff */
[----:B------:R-:W-:Y:S01]  /*145f0*/  IMAD.HI.U32 R3, R51, R0, RZ ;  /* 0x0000000033037227 */ /* 0x000fe200078e00ff */
[----:B------:R0:W-:Y:S03]  /*14600*/  STL.64 [R2], R48 ;  /* 0x0000003002007387 */ /* 0x0001e60000100a00 */
[----:B------:R-:W-:-:S02]  /*14610*/  VIADD R28, R28, 0x1 ;  /* 0x000000011c1c7836 */ /* 0x000fc40000000000 */
[----:B0-----:R-:W-:-:S05]  /*14620*/  IMAD.HI.U32 R2, R51, R5, RZ ;  /* 0x0000000533027227 */ /* 0x001fca00078e00ff */
[----:B------:R-:W-:-:S04]  /*14630*/  IADD3.X R2, P1, PT, R2, R6, RZ, P1, !PT ;  /* 0x0000000602027210 */ /* 0x000fc80000f3e4ff */
[----:B------:R-:W-:Y:S01]  /*14640*/  IADD3.X R2, P2, PT, R4, R2, RZ, P2, !PT ;  /* 0x0000000204027210 */ /* 0x000fe2000175e4ff */
[----:B------:R-:W-:-:S04]  /*14650*/  IMAD.X R3, RZ, RZ, R3, P1 ;  /* 0x000000ffff037224 */ /* 0x000fc800008e0603 */
[----:B------:R-:W-:Y:S02]  /*14660*/  IMAD.X R3, RZ, RZ, R3, P2 ;  /* 0x000000ffff037224 */ /* 0x000fe400010e0603 */
[----:B------:R-:W-:Y:S02]  /*14670*/  IMAD.MOV.U32 R48, RZ, RZ, R2 ;  /* 0x000000ffff307224 */ /* 0x000fe400078e0002 */
[----:B------:R-:W-:Y:S01]  /*14680*/  IMAD.MOV.U32 R49, RZ, RZ, R3 ;  /* 0x000000ffff317224 */ /* 0x000fe200078e0003 */
[----:B------:R-:W-:Y:S06]  /*14690*/  @P0 BRA `(.L_x_5459) ;  /* 0xfffffffc00900947 */ /* 0x000fec000383ffff */
[----:B------:R-:W-:Y:S05]  /*146a0*/  BSYNC.RECONVERGENT B1 ;  /* 0x0000000000017941 */ /* 0x000fea0003800200 */
.L_x_5458:
[----:B------:R-:W-:-:S05]  /*146b0*/  LOP3.LUT R2, R38, 0x7ff, RZ, 0xc0, !PT ;  /* 0x000007ff26027812 */ /* 0x000fca00078ec0ff */
[----:B------:R-:W-:-:S05]  /*146c0*/  VIADD R2, R2, 0xfffffc00 ;  /* 0xfffffc0002027836 */ /* 0x000fca0000000000 */
[----:B------:R-:W-:Y:S02]  /*146d0*/  SHF.R.U32.HI R0, RZ, 0x6, R2 ;  /* 0x00000006ff007819 */ /* 0x000fe40000011602 */
[----:B------:R-:W-:Y:S02]  /*146e0*/  ISETP.GE.U32.AND P0, PT, R2, 0x80, PT ;  /* 0x000000800200780c */ /* 0x000fe40003f06070 */
[----:B------:R-:W-:-:S04]  /*146f0*/  IADD3 R0, PT, PT, -R0, 0x13, RZ ;  /* 0x0000001300007810 */ /* 0x000fc80007ffe1ff */
[----:B------:R-:W-:-:S07]  /*14700*/  SEL R7, R0, 0x12, P0 ;  /* 0x0000001200077807 */ /* 0x000fce0000000000 */
.L_x_5457:
[----:B------:R-:W-:Y:S05]  /*14710*/  BSYNC.RECONVERGENT B0 ;  /* 0x0000000000007941 */ /* 0x000fea0003800200 */
.L_x_5456:
        /* <DEDUP_REMOVED lines=14> */
[C---:B---3--:R-:W-:Y:S02]  /*14800*/  @P0 SHF.L.U32 R30, R4.reuse, R38, RZ ;  /* 0x00000026041e0219 */ /* 0x048fe400000006ff */
[----:B------:R-:W-:Y:S02]  /*14810*/  @P0 SHF.R.U64 R31, R31, R6, R29 ;  /* 0x000000061f1f0219 */ /* 0x000fe4000000121d */
[--C-:B0-----:R-:W-:Y:S02]  /*14820*/  @P0 SHF.R.U32.HI R0, RZ, 0x1, R5.reuse ;  /* 0x00000001ff000819 */ /* 0x101fe40000011605 */
[----:B------:R-:W-:-:S02]  /*14830*/  @P0 SHF.R.U64 R32, R4, 0x1, R5 ;  /* 0x0000000104200819 */ /* 0x000fc40000001205 */
[----:B------:R-:W-:Y:S02]  /*14840*/  @P0 SHF.L.U64.HI R28, R4, R38, R5 ;  /* 0x00000026041c0219 */ /* 0x000fe40000010205 */
[----:B------:R-:W-:Y:S02]  /*14850*/  @P0 SHF.R.U32.HI R29, RZ, R6, R29 ;  /* 0x00000006ff1d0219 */ /* 0x000fe4000001161d */
[----:B------:R-:W-:Y:S02]  /*14860*/  @P0 LOP3.LUT R4, R30, R31, RZ, 0xfc, !PT ;  /* 0x0000001f1e040212 */ /* 0x000fe400078efcff */
[----:B----4-:R-:W-:Y:S02]  /*14870*/  @P0 SHF.L.U32 R7, R2, R38, RZ ;  /* 0x0000002602070219 */ /* 0x010fe400000006ff */
[----:B------:R-:W-:Y:S02]  /*14880*/  @P0 SHF.R.U64 R32, R32, R6, R0 ;  /* 0x0000000620200219 */ /* 0x000fe40000001200 */
[----:B------:R-:W-:-:S02]  /*14890*/  @P0 LOP3.LUT R5, R28, R29, RZ, 0xfc, !PT ;  /* 0x0000001d1c050212 */ /* 0x000fc400078efcff */
[----:B------:R-:W-:Y:S01]  /*148a0*/  @P0 SHF.R.U32.HI R0, RZ, R6, R0 ;  /* 0x00000006ff000219 */ /* 0x000fe20000011600 */
[----:B------:R-:W-:Y:S01]  /*148b0*/  IMAD.SHL.U32 R6, R4, 0x4, RZ ;  /* 0x0000000404067824 */ /* 0x000fe200078e00ff */
[----:B------:R-:W-:Y:S02]  /*148c0*/  @P0 SHF.L.U64.HI R38, R2, R38, R3 ;  /* 0x0000002602260219 */ /* 0x000fe40000010203 */
[----:B------:R-:W-:Y:S02]  /*148d0*/  @P0 LOP3.LUT R2, R7, R32, RZ, 0xfc, !PT ;  /* 0x0000002007020212 */ /* 0x000fe400078efcff */
        /* <DEDUP_REMOVED lines=26> */
[----:B------:R-:W-:Y:S02]  /*14a80*/  SHF.R.U64 R6, R6, 0x1, R2 ;  /* 0x0000000106067819 */ /* 0x000fe40000001202 */
        /* <DEDUP_REMOVED lines=8> */
.L_x_5461:
[----:B------:R-:W-:Y:S05]  /*14b10*/  BSYNC.RECONVERGENT B0 ;  /* 0x0000000000007941 */ /* 0x000fea0003800200 */
.L_x_5460:
        /* <DEDUP_REMOVED lines=12> */
[----:B------:R-:W-:-:S03]  /*14be0*/  IADD3.X RZ, P1, PT, R30, R30, RZ, P1, !PT ;  /* 0x0000001e1eff7210 */ /* 0x000fc60000f3e4ff */
[----:B------:R-:W-:Y:S01]  /*14bf0*/  IMAD.X R4, RZ, RZ, R2, P2 ;  /* 0x000000ffff047224 */ /* 0x000fe200010e0602 */
[C---:B------:R-:W-:Y:S02]  /*14c00*/  ISETP.GT.U32.AND P2, PT, R5.reuse, RZ, PT ;  /* 0x000000ff0500720c */ /* 0x040fe40003f44070 */
[----:B------:R-:W-:Y:S02]  /*14c10*/  IADD3.X R2, P1, PT, R5, R5, RZ, P1, !PT ;  /* 0x0000000505027210 */ /* 0x000fe40000f3e4ff */
[----:B------:R-:W-:-:S03]  /*14c20*/  ISETP.GT.AND.EX P2, PT, R4, RZ, PT, P2 ;  /* 0x000000ff0400720c */ /* 0x000fc60003f44320 */
[----:B------:R-:W-:Y:S01]  /*14c30*/  IMAD.X R0, R4, 0x1, R4, P1 ;  /* 0x0000000104007824 */ /* 0x000fe200008e0604 */
[----:B------:R-:W-:-:S04]  /*14c40*/  SEL R2, R2, R5, P2 ;  /* 0x0000000502027207 */ /* 0x000fc80001000000 */
[----:B------:R-:W-:Y:S02]  /*14c50*/  SEL R0, R0, R4, P2 ;  /* 0x0000000400007207 */ /* 0x000fe40001000000 */
[----:B------:R-:W-:-:S05]  /*14c60*/  IADD3 R4, P1, PT, R2, 0x1, RZ ;  /* 0x0000000102047810 */ /* 0x000fca0007f3e0ff */
[----:B------:R-:W-:Y:S01]  /*14c70*/  IMAD.X R2, RZ, RZ, R0, P1 ;  /* 0x000000ffff027224 */ /* 0x000fe200008e0600 */
[----:B------:R-:W-:-:S04]  /*14c80*/  SEL R0, RZ, 0xffffffff, !P2 ;  /* 0xffffffffff007807 */ /* 0x000fc80005000000 */
[----:B------:R-:W-:Y:S01]  /*14c90*/  SHF.R.U64 R4, R4, 0xa, R2 ;  /* 0x0000000a04047819 */ /* 0x000fe20000001202 */
[----:B------:R-:W-:-:S03]  /*14ca0*/  IMAD.IADD R0, R0, 0x1, -R28 ;  /* 0x0000000100007824 */ /* 0x000fc600078e0a1c */
[----:B------:R-:W-:Y:S01]  /*14cb0*/  IADD3 R4, P1, PT, R4, 0x1, RZ ;  /* 0x0000000104047810 */ /* 0x000fe20007f3e0ff */
[----:B------:R-:W-:-:S03]  /*14cc0*/  IMAD.SHL.U32 R0, R0, 0x100000, RZ ;  /* 0x0010000000007824 */ /* 0x000fc600078e00ff */
[----:B------:R-:W-:Y:S02]  /*14cd0*/  LEA.HI.X R2, R2, RZ, RZ, 0x16, P1 ;  /* 0x000000ff02027211 */ /* 0x000fe400008fb4ff */
[----:B------:R-:W-:Y:S02]  /*14ce0*/  LOP3.LUT P1, R5, R37, 0x80000000, RZ, 0xc0, !PT ;  /* 0x8000000025057812 */ /* 0x000fe4000782c0ff */
[--C-:B------:R-:W-:Y:S02]  /*14cf0*/  SHF.R.U64 R4, R4, 0x1, R2.reuse ;  /* 0x0000000104047819 */ /* 0x100fe40000001202 */
[----:B------:R-:W-:Y:S02]  /*14d00*/  SHF.R.U32.HI R6, RZ, 0x1, R2 ;  /* 0x00000001ff067819 */ /* 0x000fe40000011602 */
[----:B------:R-:W-:Y:S02]  /*14d10*/  IADD3 R2, P2, P3, RZ, RZ, R4 ;  /* 0x000000ffff027210 */ /* 0x000fe40007b5e004 */
[----:B------:R-:W-:-:S02]  /*14d20*/  @!P0 LOP3.LUT R5, R5, 0x80000000, RZ, 0x3c, !PT ;  /* 0x8000000005058812 */ /* 0x000fc400078e3cff */
[----:B------:R-:W-:-:S03]  /*14d30*/  IADD3.X R0, PT, PT, R0, 0x3fe00000, R6, P2, P3 ;  /* 0x3fe0000000007810 */ /* 0x000fc600017e6406 */
[----:B------:R-:W-:Y:S01]  /*14d40*/  @P1 IMAD.MOV R3, RZ, RZ, -R3 ;  /* 0x000000ffff031224 */ /* 0x000fe200078e0a03 */
[----:B------:R-:W-:-:S07]  /*14d50*/  LOP3.LUT R5, R0, R5, RZ, 0xfc, !PT ;  /* 0x0000000500057212 */ /* 0x000fce00078efcff */
.L_x_5455:
[----:B------:R-:W-:Y:S02]  /*14d60*/  IMAD.MOV.U32 R37, RZ, RZ, 0x0 ;  /* 0x00000000ff257424 */ /* 0x000fe400078e00ff */
[----:B------:R-:W-:Y:S02]  /*14d70*/  IMAD.MOV.U32 R4, RZ, RZ, R2 ;  /* 0x000000ffff047224 */ /* 0x000fe400078e0002 */
[----:B------:R-:W-:Y:S05]  /*14d80*/  RET.REL.NODEC R36 `(_ZN2at6native27unrolled_elementwise_kernelIZZZNS0_15tan_kernel_cudaERNS_18TensorIteratorBaseEENKUlvE_clEvENKUlvE_clEvEUlN3c107complexIdEEE_St5arrayIPcLm2EELi4E23TrivialOffsetCalculatorILi1EjESE_NS0_6memory15LoadWithoutCastENSF_16StoreWithoutCastEEEviT_T0_T2_T3_T4_T5_) ;  /* 0xfffffeb0249c7950 */ /* 0x000fea0003c3ffff */
.L_x_5462:
        /* <DEDUP_REMOVED lines=15> */
.L_x_6581:


//--------------------- .text._ZN2at6native29vectorized_elementwise_kernelILi2EZZZNS0_15tan_kernel_cudaERNS_18TensorIteratorBaseEENKUlvE_clEvENKUlvE_clEvEUlN3c107complexIdEEE_St5arrayIPcLm2EEEEviT0_T1_ --------------------------
	.section	.text._ZN2at6native29vectorized_elementwise_kernelILi2EZZZNS0_15tan_kernel_cudaERNS_18TensorIteratorBaseEENKUlvE_clEvENKUlvE_clEvEUlN3c107complexIdEEE_St5arrayIPcLm2EEEEviT0_T1_,"ax",@progbits
	.align	128
        .global         _ZN2at6native29vectorized_elementwise_kernelILi2EZZZNS0_15tan_kernel_cudaERNS_18TensorIteratorBaseEENKUlvE_clEvENKUlvE_clEvEUlN3c107complexIdEEE_St5arrayIPcLm2EEEEviT0_T1_
        .type           _ZN2at6native29vectorized_elementwise_kernelILi2EZZZNS0_15tan_kernel_cudaERNS_18TensorIteratorBaseEENKUlvE_clEvENKUlvE_clEvEUlN3c107complexIdEEE_St5arrayIPcLm2EEEEviT0_T1_,@function
        .size           _ZN2at6native29vectorized_elementwise_kernelILi2EZZZNS0_15tan_kernel_cudaERNS_18TensorIteratorBaseEENKUlvE_clEvENKUlvE_clEvEUlN3c107complexIdEEE_St5arrayIPcLm2EEEEviT0_T1_,(.L_x_6584 - _ZN2at6native29vectorized_elementwise_kernelILi2EZZZNS0_15tan_kernel_cudaERNS_18TensorIteratorBaseEENKUlvE_clEvENKUlvE_clEvEUlN3c107complexIdEEE_St5arrayIPcLm2EEEEviT0_T1_)
        .other          _ZN2at6native29vectorized_elementwise_kernelILi2EZZZNS0_15tan_kernel_cudaERNS_18TensorIteratorBaseEENKUlvE_clEvENKUlvE_clEvEUlN3c107complexIdEEE_St5arrayIPcLm2EEEEviT0_T1_,@"STO_CUDA_ENTRY STV_DEFAULT"
_ZN2at6native29vectorized_elementwise_kernelILi2EZZZNS0_15tan_kernel_cudaERNS_18TensorIteratorBaseEENKUlvE_clEvENKUlvE_clEvEUlN3c107complexIdEEE_St5arrayIPcLm2EEEEviT0_T1_:
.text._ZN2at6native29vectorized_elementwise_kernelILi2EZZZNS0_15tan_kernel_cudaERNS_18TensorIteratorBaseEENKUlvE_clEvENKUlvE_clEvEUlN3c107complexIdEEE_St5arrayIPcLm2EEEEviT0_T1_:
        /* <DEDUP_REMOVED lines=11> */
[----:B------:R-:W-:Y:S02]  /*00b0*/  CS2R R32, SRZ ;  /* 0x0000000000207805 */ /* 0x000fe4000001ff00 */
[----:B0-----:R-:W-:Y:S01]  /*00c0*/  ISETP.GE.U32.AND P0, PT, R2, R3, PT ;  /* 0x000000030200720c */ /* 0x001fe20003f06070 */
[----:B------:R-:W-:-:S12]  /*00d0*/  IMAD.MOV.U32 R12, RZ, RZ, R2 ;  /* 0x000000ffff0c7224 */ /* 0x000fd800078e0002 */
[----:B------:R-:W-:Y:S01]  /*00e0*/  @!P0 VIADD R12, R2, 0x80 ;  /* 0x00000080020c8836 */ /* 0x000fe20000000000 */
[----:B------:R-:W0:Y:S04]  /*00f0*/  @!P0 LDC.64 R40, c[0x0][0x390] ;  /* 0x0000e400ff288b82 */ /* 0x000e280000000a00 */
[----:B------:R-:W-:-:S13]  /*0100*/  ISETP.GE.U32.AND P6, PT, R12, R3, PT ;  /* 0x000000030c00720c */ /* 0x000fda0003fc6070 */
[----:B------:R-:W-:Y:S01]  /*0110*/  @!P6 IMAD.IADD R7, R0, 0x1, R12 ;  /* 0x000000010007e824 */ /* 0x000fe200078e020c */
[----:B------:R-:W1:Y:S01]  /*0120*/  @!P6 LDC.64 R4, c[0x0][0x390] ;  /* 0x0000e400ff04eb82 */ /* 0x000e620000000a00 */
[----:B------:R-:W-:-:S05]  /*0130*/  @!P6 VIADD R12, R12, 0x80 ;  /* 0x000000800c0ce836 */ /* 0x000fca0000000000 */
[----:B------:R-:W-:-:S13]  /*0140*/  ISETP.GE.U32.AND P5, PT, R12, R3, PT ;  /* 0x000000030c00720c */ /* 0x000fda0003fa6070 */
[----:B------:R-:W-:Y:S02]  /*0150*/  @!P5 IMAD.IADD R25, R0, 0x1, R12 ;  /* 0x000000010019d824 */ /* 0x000fe400078e020c */
[----:B------:R-:W-:Y:S02]  /*0160*/  @!P5 VIADD R12, R12, 0x80 ;  /* 0x000000800c0cd836 */ /* 0x000fe40000000000 */
[----:B-1----:R-:W-:-:S03]  /*0170*/  @!P6 IMAD.WIDE.U32 R4, R7, 0x10, R4 ;  /* 0x000000100704e825 */ /* 0x002fc600078e0004 */
[----:B------:R-:W-:Y:S02]  /*0180*/  ISETP.GE.U32.AND P4, PT, R12, R3, PT ;  /* 0x000000030c00720c */ /* 0x000fe40003f86070 */
[----:B------:R-:W-:Y:S02]  /*0190*/  CS2R R18, SRZ ;  /* 0x0000000000127805 */ /* 0x000fe4000001ff00 */
[----:B------:R-:W-:Y:S01]  /*01a0*/  CS2R R16, SRZ ;  /* 0x0000000000107805 */ /* 0x000fe2000001ff00 */
[----:B------:R1:W5:Y:S01]  /*01b0*/  @!P6 LDG.E.128 R32, desc[UR4][R4.64] ;  /* 0x000000040420e981 */ /* 0x000362000c1e1d00 */
[----:B------:R-:W-:Y:S02]  /*01c0*/  CS2R R22, SRZ ;  /* 0x0000000000167805 */ /* 0x000fe4000001ff00 */
[----:B------:R-:W-:Y:S02]  /*01d0*/  CS2R R20, SRZ ;  /* 0x0000000000147805 */ /* 0x000fe4000001ff00 */
[----:B------:R-:W-:-:S02]  /*01e0*/  CS2R R30, SRZ ;  /* 0x00000000001e7805 */ /* 0x000fc4000001ff00 */
[----:B------:R-:W-:Y:S01]  /*01f0*/  CS2R R28, SRZ ;  /* 0x00000000001c7805 */ /* 0x000fe2000001ff00 */
[----:B------:R-:W2:Y:S01]  /*0200*/  @!P5 LDC.64 R6, c[0x0][0x390] ;  /* 0x0000e400ff06db82 */ /* 0x000ea20000000a00 */
[----:B------:R-:W-:Y:S02]  /*0210*/  @!P4 IMAD.IADD R27, R0, 0x1, R12 ;  /* 0x00000001001bc824 */ /* 0x000fe400078e020c */
[----:B------:R-:W-:-:S05]  /*0220*/  @!P4 VIADD R12, R12, 0x80 ;  /* 0x000000800c0cc836 */ /* 0x000fca0000000000 */
[----:B------:R-:W3:Y:S01]  /*0230*/  @!P4 LDC.64 R8, c[0x0][0x390] ;  /* 0x0000e400ff08cb82 */ /* 0x000ee20000000a00 */
[----:B------:R-:W-:-:S13]  /*0240*/  ISETP.GE.U32.AND P3, PT, R12, R3, PT ;  /* 0x000000030c00720c */ /* 0x000fda0003f66070 */
[----:B------:R-:W-:Y:S01]  /*0250*/  @!P3 IMAD.IADD R13, R0, 0x1, R12 ;  /* 0x00000001000db824 */ /* 0x000fe200078e020c */
[----:B------:R-:W4:Y:S01]  /*0260*/  @!P3 LDC.64 R36, c[0x0][0x390] ;  /* 0x0000e400ff24bb82 */ /* 0x000f220000000a00 */
[----:B------:R-:W-:-:S05]  /*0270*/  @!P3 VIADD R12, R12, 0x80 ;  /* 0x000000800c0cb836 */ /* 0x000fca0000000000 */
[----:B------:R-:W-:-:S13]  /*0280*/  ISETP.GE.U32.AND P2, PT, R12, R3, PT ;  /* 0x000000030c00720c */ /* 0x000fda0003f46070 */
[----:B------:R-:W-:Y:S01]  /*0290*/  @!P2 IMAD.IADD R15, R0, 0x1, R12 ;  /* 0x00000001000fa824 */ /* 0x000fe200078e020c */
[----:B------:R-:W0:Y:S01]  /*02a0*/  @!P2 LDC.64 R38, c[0x0][0x390] ;  /* 0x0000e400ff26ab82 */ /* 0x000e220000000a00 */
[----:B------:R-:W-:-:S05]  /*02b0*/  @!P2 VIADD R12, R12, 0x80 ;  /* 0x000000800c0ca836 */ /* 0x000fca0000000000 */
[----:B------:R-:W-:-:S13]  /*02c0*/  ISETP.GE.U32.AND P1, PT, R12, R3, PT ;  /* 0x000000030c00720c */ /* 0x000fda0003f26070 */
[----:B------:R-:W-:Y:S01]  /*02d0*/  @!P1 IMAD.IADD R49, R0, 0x1, R12 ;  /* 0x0000000100319824 */ /* 0x000fe200078e020c */
[----:B------:R-:W1:Y:S01]  /*02e0*/  @!P1 LDC.64 R10, c[0x0][0x390] ;  /* 0x0000e400ff0a9b82 */ /* 0x000e620000000a00 */
[----:B------:R-:W-:-:S05]  /*02f0*/  @!P1 VIADD R12, R12, 0x80 ;  /* 0x000000800c0c9836 */ /* 0x000fca0000000000 */
[----:B------:R-:W-:-:S13]  /*0300*/  ISETP.GE.U32.AND P6, PT, R12, R3, PT ;  /* 0x000000030c00720c */ /* 0x000fda0003fc6070 */
[----:B------:R-:W2:Y:S01]  /*0310*/  @!P6 LDC.64 R42, c[0x0][0x390] ;  /* 0x0000e400ff2aeb82 */ /* 0x000ea20000000a00 */
[----:B---3--:R-:W-:-:S04]  /*0320*/  @!P4 IMAD.WIDE.U32 R26, R27, 0x10, R8 ;  /* 0x000000101b1ac825 */ /* 0x008fc800078e0008 */
[----:B----4-:R-:W-:-:S04]  /*0330*/  @!P3 IMAD.WIDE.U32 R36, R13, 0x10, R36 ;  /* 0x000000100d24b825 */ /* 0x010fc800078e0024 */
[C---:B------:R-:W-:Y:S02]  /*0340*/  @!P6 IMAD.IADD R13, R0.reuse, 0x1, R12 ;  /* 0x00000001000de824 */ /* 0x040fe400078e020c */
[----:B------:R-:W-:Y:S02]  /*0350*/  @!P0 IMAD.IADD R9, R0, 0x1, R2 ;  /* 0x0000000100098824 */ /* 0x000fe400078e0202 */
[----:B0-----:R-:W-:Y:S01]  /*0360*/  @!P2 IMAD.WIDE.U32 R38, R15, 0x10, R38 ;  /* 0x000000100f26a825 */ /* 0x001fe200078e0026 */
[----:B------:R-:W-:-:S03]  /*0370*/  CS2R R14, SRZ ;  /* 0x00000000000e7805 */ /* 0x000fc6000001ff00 */
[----:B-1----:R-:W-:Y:S01]  /*0380*/  @!P1 IMAD.WIDE.U32 R48, R49, 0x10, R10 ;  /* 0x0000001031309825 */ /* 0x002fe200078e000a */
[----:B------:R-:W-:-:S03]  /*0390*/  CS2R R10, SRZ ;  /* 0x00000000000a7805 */ /* 0x000fc6000001ff00 */
[----:B------:R-:W-:Y:S01]  /*03a0*/  @!P0 IMAD.WIDE.U32 R40, R9, 0x10, R40 ;  /* 0x0000001009288825 */ /* 0x000fe200078e0028 */
[----:B------:R-:W-:Y:S01]  /*03b0*/  CS2R R8, SRZ ;  /* 0x0000000000087805 */ /* 0x000fe2000001ff00 */
[----:B------:R-:W5:Y:S02]  /*03c0*/  @!P1 LDG.E.128 R16, desc[UR4][R48.64] ;  /* 0x0000000430109981 */ /* 0x000f64000c1e1d00 */
[----:B--2---:R-:W-:Y:S01]  /*03d0*/  @!P6 IMAD.WIDE.U32 R42, R13, 0x10, R42 ;  /* 0x000000100d2ae825 */ /* 0x004fe200078e002a */
[----:B------:R-:W-:Y:S01]  /*03e0*/  CS2R R12, SRZ ;  /* 0x00000000000c7805 */ /* 0x000fe2000001ff00 */
[----:B------:R-:W5:Y:S04]  /*03f0*/  @!P0 LDG.E.128 R28, desc[UR4][R40.64] ;  /* 0x00000004281c8981 */ /* 0x000f68000c1e1d00 */
[----:B------:R-:W5:Y:S04]  /*0400*/  @!P3 LDG.E.128 R8, desc[UR4][R36.64] ;  /* 0x000000042408b981 */ /* 0x000f68000c1e1d00 */
[----:B------:R-:W5:Y:S04]  /*0410*/  @!P2 LDG.E.128 R12, desc[UR4][R38.64] ;  /* 0x00000004260ca981 */ /* 0x000f68000c1e1d00 */
[----:B------:R-:W5:Y:S01]  /*0420*/  @!P6 LDG.E.128 R20, desc[UR4][R42.64] ;  /* 0x000000042a14e981 */ /* 0x000f62000c1e1d00 */
[----:B------:R-:W-:Y:S01]  /*0430*/  @!P5 IMAD.WIDE.U32 R24, R25, 0x10, R6 ;  /* 0x000000101918d825 */ /* 0x000fe200078e0006 */
[----:B------:R-:W-:-:S02]  /*0440*/  CS2R R46, SRZ ;  /* 0x00000000002e7805 */ /* 0x000fc4000001ff00 */
[----:B------:R-:W-:Y:S02]  /*0450*/  CS2R R44, SRZ ;  /* 0x00000000002c7805 */ /* 0x000fe4000001ff00 */
[----:B------:R-:W-:Y:S02]  /*0460*/  CS2R R6, SRZ ;  /* 0x0000000000067805 */ /* 0x000fe4000001ff00 */
[----:B------:R-:W-:Y:S01]  /*0470*/  CS2R R4, SRZ ;  /* 0x0000000000047805 */ /* 0x000fe2000001ff00 */
[----:B------:R-:W-:Y:S01]  /*0480*/  BSSY.RECONVERGENT B3, `(.L_x_5464) ;  /* 0x00004c6000037945 */ /* 0x000fe20003800200 */
[----:B------:R0:W5:Y:S04]  /*0490*/  @!P5 LDG.E.128 R44, desc[UR4][R24.64] ;  /* 0x00000004182cd981 */ /* 0x000168000c1e1d00 */
[----:B------:R1:W5:Y:S01]  /*04a0*/  @!P4 LDG.E.128 R4, desc[UR4][R26.64] ;  /* 0x000000041a04c981 */ /* 0x000362000c1e1d00 */
[----:B0-----:R-:W-:-:S02]  /*04b0*/  CS2R R24, SRZ ;  /* 0x0000000000187805 */ /* 0x001fc4000001ff00 */
[----:B-1----:R-:W-:Y:S01]  /*04c0*/  CS2R R26, SRZ ;  /* 0x00000000001a7805 */ /* 0x002fe2000001ff00 */
[----:B------:R-:W-:Y:S06]  /*04d0*/  @P0 BRA `(.L_x_5465) ;  /* 0x0000004c00000947 */ /* 0x000fec0003800000 */
[----:B-----5:R-:W0:Y:S01]  /*04e0*/  DADD R48, -RZ, -R30 ;  /* 0x00000000ff307229 */ /* 0x020e22000000091e */
[----:B------:R-:W-:Y:S01]  /*04f0*/  BSSY.RECONVERGENT B2, `(.L_x_5466) ;  /* 0x00004bd000027945 */ /* 0x000fe20003800200 */
[----:B0-----:R-:W-:-:S04]  /*0500*/  LOP3.LUT R26, R49, 0x7fffffff, RZ, 0xc0, !PT ;  /* 0x7fffffff311a7812 */ /* 0x001fc800078ec0ff */
        /* <DEDUP_REMOVED lines=62> */
[----:B------:R-:W-:Y:S05]  /*08f0*/  CALL.REL.NOINC `($_ZN2at6native29vectorized_elementwise_kernelILi2EZZZNS0_15tan_kernel_cudaERNS_18TensorIteratorBaseEENKUlvE_clEvENKUlvE_clEvEUlN3c107complexIdEEE_St5arrayIPcLm2EEEEviT0_T1_$__internal_trig_reduction_slowpathd) ;  /* 0x000004cc00d07944 */ /* 0x000fea0003c00000 */
[----:B------:R-:W-:Y:S02]  /*0900*/  IMAD.MOV.U32 R31, RZ, RZ, R41 ;  /* 0x000000ffff1f7224 */ /* 0x000fe400078e0029 */
[----:B------:R-:W-:Y:S02]  /*0910*/  IMAD.MOV.U32 R50, RZ, RZ, R42 ;  /* 0x000000ffff327224 */ /* 0x000fe400078e002a */
[----:B------:R-:W-:-:S07]  /*0920*/  IMAD.MOV.U32 R51, RZ, RZ, R43 ;  /* 0x000000ffff337224 */ /* 0x000fce00078e002b */
.L_x_5472:
[----:B------:R-:W-:Y:S05]  /*0930*/  BSYNC.RECONVERGENT B5 ;  /* 0x0000000000057941 */ /* 0x000fea0003800200 */
.L_x_5471:
        /* <DEDUP_REMOVED lines=72> */
.L_x_5474:
[----:B------:R-:W-:Y:S05]  /*0dc0*/  BSYNC.RECONVERGENT B5 ;  /* 0x0000000000057941 */ /* 0x000fea0003800200 */
.L_x_5473:
        /* <DEDUP_REMOVED lines=68> */
.L_x_5470:
[----:B------:R-:W-:Y:S05]  /*1210*/  BSYNC.RECONVERGENT B4 ;  /* 0x0000000000047941 */ /* 0x000fea0003800200 */
.L_x_5469:
[----:B------:R-:W-:Y:S01]  /*1220*/  VIADD R49, R49, 0xc0000000 ;  /* 0xc000000031317836 */ /* 0x000fe20000000000 */
[----:B-1----:R-:W-:Y:S01]  /*1230*/  LOP3.LUT R25, RZ, 0x80000000, R29, 0xb8, !PT ;  /* 0x80000000ff197812 */ /* 0x002fe200078eb81d */
[----:B------:R-:W-:Y:S01]  /*1240*/  IMAD.MOV.U32 R24, RZ, RZ, RZ ;  /* 0x000000ffff187224 */ /* 0x000fe200078e00ff */
[----:B------:R-:W-:Y:S06]  /*1250*/  BRA `(.L_x_5468) ;  /* 0x0000003c00987947 */ /* 0x000fec0003800000 */
.L_x_5467:
[----:B------:R-:W0:-:S15]  /*1260*/  DSETP.NE.AND P0, PT, |R28|, +INF , PT ;  /* 0x7ff000001c00742a */ /* 0x000e1e0003f05200 */
        /* <DEDUP_REMOVED lines=134> */
.L_x_5477:
[----:B------:R-:W-:Y:S05]  /*1ad0*/  BSYNC.RECONVERGENT B0 ;  /* 0x0000000000007941 */ /* 0x000fea0003800200 */
.L_x_5476:
        /* <DEDUP_REMOVED lines=47> */
[----:B-1----:R-:W-:Y:S05]  /*1dd0*/  CALL.REL.NOINC `($_ZN2at6native29vectorized_elementwise_kernelILi2EZZZNS0_15tan_kernel_cudaERNS_18TensorIteratorBaseEENKUlvE_clEvENKUlvE_clEvEUlN3c107complexIdEEE_St5arrayIPcLm2EEEEviT0_T1_$__internal_trig_reduction_slowpathd) ;  /* 0x000004b800987944 */ /* 0x002fea0003c00000 */
[----:B------:R-:W-:Y:S02]  /*1de0*/  IMAD.MOV.U32 R31, RZ, RZ, R41 ;  /* 0x000000ffff1f7224 */ /* 0x000fe400078e0029 */
[----:B------:R-:W-:Y:S02]  /*1df0*/  IMAD.MOV.U32 R54, RZ, RZ, R42 ;  /* 0x000000ffff367224 */ /* 0x000fe400078e002a */
[----:B------:R-:W-:-:S07]  /*1e00*/  IMAD.MOV.U32 R55, RZ, RZ, R43 ;  /* 0x000000ffff377224 */ /* 0x000fce00078e002b */
.L_x_5479:
[----:B------:R-:W-:Y:S05]  /*1e10*/  BSYNC.RECONVERGENT B4 ;  /* 0x0000000000047941 */ /* 0x000fea0003800200 */
.L_x_5478:
        /* <DEDUP_REMOVED lines=72> */
.L_x_5481:
[----:B------:R-:W-:Y:S05]  /*22a0*/  BSYNC.RECONVERGENT B4 ;  /* 0x0000000000047941 */ /* 0x000fea0003800200 */
.L_x_5480:
        /* <DEDUP_REMOVED lines=14> */
[----:B------:R-:W-:Y:S02]  /*2390*/  FSEL R31, -R31, 0.11223486810922622681, P0 ;  /* 0x3de5db651f1f7808 */ /* 0x000fe40000000100 */
[----:B------:R-:W-:-:S15]  /*23a0*/  FSEL R30, R30, -8.06006814911005101289e+34, P0 ;  /* 0xf9785eba1e1e7808 */ /* 0x000fde0000000000 */
        /* <DEDUP_REMOVED lines=47> */
[----:B------:R-:W-:-:S15]  /*26a0*/  IMAD.MOV.U32 R48, RZ, RZ, RZ ;  /* 0x000000ffff307224 */ /* 0x000fde00078e00ff */
[----:B------:R-:W-:-:S15]  /*26b0*/  NOP ;  /* 0x0000000000007918 */ /* 0x000fde0000000000 */
[----:B------:R-:W-:-:S15]  /*26c0*/  NOP ;  /* 0x0000000000007918 */ /* 0x000fde0000000000 */
[----:B------:R-:W-:-:S12]  /*26d0*/  NOP ;  /* 0x0000000000007918 */ /* 0x000fd80000000000 */
        /* <DEDUP_REMOVED lines=17> */
[----:B0-----:R0:W1:Y:S02]  /*27f0*/  DMUL R24, R64, R60 ;  /* 0x0000003c40187228 */ /* 0x0010640000000000 */
[----:B01----:R-:W-:Y:S05]  /*2800*/  BRA `(.L_x_5468) ;  /* 0x00000028002c7947 */ /* 0x003fea0003800000 */
.L_x_5475:
        /* <DEDUP_REMOVED lines=44> */
[----:B------:R-:W-:Y:S05]  /*2ad0*/  CALL.REL.NOINC `($_ZN2at6native29vectorized_elementwise_kernelILi2EZZZNS0_15tan_kernel_cudaERNS_18TensorIteratorBaseEENKUlvE_clEvENKUlvE_clEvEUlN3c107complexIdEEE_St5arrayIPcLm2EEEEviT0_T1_$__internal_trig_reduction_slowpathd) ;  /* 0x000004ac00587944 */ /* 0x000fea0003c00000 */
.L_x_5483:
[----:B------:R-:W-:Y:S05]  /*2ae0*/  BSYNC.RECONVERGENT B4 ;  /* 0x0000000000047941 */ /* 0x000fea0003800200 */
.L_x_5482:
        /* <DEDUP_REMOVED lines=154> */
.L_x_5485:
[----:B------:R-:W-:Y:S05]  /*3490*/  BSYNC.RECONVERGENT B0 ;  /* 0x0000000000007941 */ /* 0x000fea0003800200 */
.L_x_5484:
[----:B------:R-:W-:Y:S01]  /*34a0*/  BSSY.RECONVERGENT B1, `(.L_x_5486) ;  /* 0x0000107000017945 */ /* 0x000fe20003800200 */
[----:B01----:R0:W1:Y:S01]  /*34b0*/  DFMA R24, R26, R26, 1 ;  /* 0x3ff000001a18742b */ /* 0x003062000000001a */
[----:B------:R-:W-:Y:S02]  /*34c0*/  IMAD.MOV.U32 R30, RZ, RZ, R48 ;  /* 0x000000ffff1e7224 */ /* 0x000fe400078e0030 */
[----:B------:R-:W-:Y:S01]  /*34d0*/  IMAD.MOV.U32 R31, RZ, RZ, R29 ;  /* 0x000000ffff1f7224 */ /* 0x000fe200078e001d */
[----:B01----:R-:W-:Y:S06]  /*34e0*/  @P1 BRA `(.L_x_5487) ;  /* 0x0000000000e01947 */ /* 0x003fec0003800000 */
        /* <DEDUP_REMOVED lines=56> */
.L_x_5487:
        /* <DEDUP_REMOVED lines=129> */
[----:B0-----:R-:W-:Y:S02]  /*4080*/  FSEL R43, R36, R40, !P0 ;  /* 0x00000028242b7208 */ /* 0x001fe40004000000 */
[----:B------:R-:W-:Y:S02]  /*4090*/  @P1 FSEL R29, R37, R41, !P0 ;  /* 0x00000029251d1208 */ /* 0x000fe40004000000 */
[----:B------:R-:W-:Y:S02]  /*40a0*/  FSEL R28, R30, R43, !P1 ;  /* 0x0000002b1e1c7208 */ /* 0x000fe40004800000 */
[----:B------:R-:W-:-:S15]  /*40b0*/  FSETP.GEU.AND P1, PT, |R29|, 6.5827683646048100446e-37, PT ;  /* 0x036000001d00780b */ /* 0x000fde0003f2e200 */
[----:B------:R-:W-:-:S15]  /*40c0*/  NOP ;  /* 0x0000000000007918 */ /* 0x000fde0000000000 */
[----:B------:R-:W-:-:S15]  /*40d0*/  NOP ;  /* 0x0000000000007918 */ /* 0x000fde0000000000 */
[----:B------:R-:W-:-:S11]  /*40e0*/  NOP ;  /* 0x0000000000007918 */ /* 0x000fd60000000000 */
[----:B------:R-:W0:Y:S02]  /*40f0*/  DFMA R36, R28, 2, R38 ;  /* 0x400000001c24782b */ /* 0x000e240000000026 */
[----:B0-----:R-:W0:Y:S01]  /*4100*/  MUFU.RCP64H R39, R37 ;  /* 0x0000002500277308 */ /* 0x001e220000001800 */
[----:B------:R-:W-:-:S15]  /*4110*/  IMAD.MOV.U32 R38, RZ, RZ, 0x1 ;  /* 0x00000001ff267424 */ /* 0x000fde00078e00ff */
        /* <DEDUP_REMOVED lines=48> */
[----:B------:R-:W-:Y:S05]  /*4420*/  CALL.REL.NOINC `($__internal_8_$__cuda_sm20_div_rn_f64_full) ;  /* 0x0000048400847944 */ /* 0x000fea0003c00000 */
[----:B------:R-:W-:-:S04]  /*4430*/  LOP3.LUT R39, R39, R38, RZ, 0x3c, !PT ;  /* 0x0000002627277212 */ /* 0x000fc800078e3cff */
[----:B------:R-:W-:-:S04]  /*4440*/  LOP3.LUT R38, R39, R38, RZ, 0x3c, !PT ;  /* 0x0000002627267212 */ /* 0x000fc800078e3cff */
[----:B------:R-:W-:-:S07]  /*4450*/  LOP3.LUT R39, R39, R38, RZ, 0x3c, !PT ;  /* 0x0000002627277212 */ /* 0x000fce00078e3cff */
.L_x_5490:
[----:B------:R-:W-:Y:S05]  /*4460*/  BSYNC.RECONVERGENT B4 ;  /* 0x0000000000047941 */ /* 0x000fea0003800200 */
.L_x_5489:
        /* <DEDUP_REMOVED lines=10> */
.L_x_5488:
[----:B------:R-:W-:Y:S05]  /*4510*/  BSYNC.RECONVERGENT B1 ;  /* 0x0000000000017941 */ /* 0x000fea0003800200 */
.L_x_5486:
        /* <DEDUP_REMOVED lines=52> */
[----:B------:R-:W-:Y:S01]  /*4860*/  MOV R38, 0x48b0 ;  /* 0x000048b000267802 */ /* 0x000fe20000000f00 */
[----:B------:R-:W-:Y:S02]  /*4870*/  IMAD.MOV.U32 R53, RZ, RZ, R30 ;  /* 0x000000ffff357224 */ /* 0x000fe400078e001e */
[----:B------:R-:W-:Y:S02]  /*4880*/  IMAD.MOV.U32 R52, RZ, RZ, R31 ;  /* 0x000000ffff347224 */ /* 0x000fe400078e001f */
[----:B------:R-:W-:-:S07]  /*4890*/  IMAD.MOV.U32 R51, RZ, RZ, R28 ;  /* 0x000000ffff337224 */ /* 0x000fce00078e001c */
[----:B------:R-:W-:Y:S05]  /*48a0*/  CALL.REL.NOINC `($__internal_9_$__cuda_sm20_dsqrt_rn_f64_mediumpath_v1) ;  /* 0x0000048800907944 */ /* 0x000fea0003c00000 */
[----:B------:R-:W-:Y:S01]  /*48b0*/  IMAD.MOV.U32 R36, RZ, RZ, R40 ;  /* 0x000000ffff247224 */ /* 0x000fe200078e0028 */
[----:B------:R-:W-:-:S07]  /*48c0*/  MOV R37, R39 ;  /* 0x0000002700257202 */ /* 0x000fce0000000f00 */
.L_x_5492:
[----:B------:R-:W-:Y:S05]  /*48d0*/  BSYNC.RECONVERGENT B1 ;  /* 0x0000000000017941 */ /* 0x000fea0003800200 */
.L_x_5491:
        /* <DEDUP_REMOVED lines=67> */
[----:B------:R-:W-:Y:S05]  /*4d10*/  CALL.REL.NOINC `($__internal_8_$__cuda_sm20_div_rn_f64_full) ;  /* 0x0000047c00487944 */ /* 0x000fea0003c00000 */
[----:B------:R-:W-:Y:S02]  /*4d20*/  IMAD.MOV.U32 R48, RZ, RZ, R39 ;  /* 0x000000ffff307224 */ /* 0x000fe400078e0027 */
[----:B------:R-:W-:-:S07]  /*4d30*/  IMAD.MOV.U32 R49, RZ, RZ, R38 ;  /* 0x000000ffff317224 */ /* 0x000fce00078e0026 */
.L_x_5494:
[----:B------:R-:W-:Y:S05]  /*4d40*/  BSYNC.RECONVERGENT B1 ;  /* 0x0000000000017941 */ /* 0x000fea0003800200 */
.L_x_5493:
        /* <DEDUP_REMOVED lines=52> */
.L_x_5496:
[----:B------:R-:W-:Y:S05]  /*5090*/  BSYNC.RECONVERGENT B1 ;  /* 0x0000000000017941 */ /* 0x000fea0003800200 */
.L_x_5495:
[----:B------:R-:W-:Y:S02]  /*50a0*/  IMAD.MOV.U32 R24, RZ, RZ, R38 ;  /* 0x000000ffff187224 */ /* 0x000fe400078e0026 */
[----:B------:R-:W-:-:S07]  /*50b0*/  IMAD.MOV.U32 R25, RZ, RZ, R39 ;  /* 0x000000ffff197224 */ /* 0x000fce00078e0027 */
.L_x_5468:
[----:B------:R-:W-:Y:S05]  /*50c0*/  BSYNC.RECONVERGENT B2 ;  /* 0x0000000000027941 */ /* 0x000fea0003800200 */
.L_x_5466:
[----:B------:R1:W2:Y:S02]  /*50d0*/  DADD R26, -RZ, -R48 ;  /* 0x00000000ff1a7229 */ /* 0x0002a40000000930 */
.L_x_5465:
[----:B------:R-:W-:Y:S05]  /*50e0*/  BSYNC.RECONVERGENT B3 ;  /* 0x0000000000037941 */ /* 0x000fea0003800200 */
.L_x_5464:
[----:B-----5:R-:W-:Y:S01]  /*50f0*/  VIADD R28, R2, 0x80 ;  /* 0x00000080021c7836 */ /* 0x020fe20000000000 */
[----:B------:R-:W-:Y:S01]  /*5100*/  BSSY.RECONVERGENT B3, `(.L_x_5497) ;  /* 0x00004c1000037945 */ /* 0x000fe20003800200 */
[----:B------:R-:W-:-:S03]  /*5110*/  CS2R R30, SRZ ;  /* 0x00000000001e7805 */ /* 0x000fc6000001ff00 */
[----:B------:R-:W-:Y:S02]  /*5120*/  ISETP.GE.U32.AND P0, PT, R28, R3, PT ;  /* 0x000000031c00720c */ /* 0x000fe40003f06070 */
[----:B------:R-:W-:-:S11]  /*5130*/  CS2R R28, SRZ ;  /* 0x00000000001c7805 */ /* 0x000fd6000001ff00 */
        /* <DEDUP_REMOVED lines=54> */
[----:B0-2---:R-:W-:Y:S05]  /*54a0*/  CALL.REL.NOINC `($_ZN2at6native29vectorized_elementwise_kernelILi2EZZZNS0_15tan_kernel_cudaERNS_18TensorIteratorBaseEENKUlvE_clEvENKUlvE_clEvEUlN3c107complexIdEEE_St5arrayIPcLm2EEEEviT0_T1_$__internal_trig_reduction_slowpathd) ;  /* 0x0000048000e47944 */ /* 0x005fea0003c00000 */
.L_x_5504:
[----:B------:R-:W-:Y:S05]  /*54b0*/  BSYNC.RECONVERGENT B4 ;  /* 0x0000000000047941 */ /* 0x000fea0003800200 */
.L_x_5503:
        /* <DEDUP_REMOVED lines=123> */
[----:B------:R-:W-:-:S15]  /*5c70*/  MOV R34, RZ ;  /* 0x000000ff00227202 */ /* 0x000fde0000000f00 */
        /* <DEDUP_REMOVED lines=30> */
.L_x_5506:
[----:B------:R-:W-:Y:S05]  /*5e60*/  BSYNC.RECONVERGENT B0 ;  /* 0x0000000000007941 */ /* 0x000fea0003800200 */
.L_x_5505:
[----:B------:R-:W-:Y:S01]  /*5e70*/  BSSY.RECONVERGENT B1, `(.L_x_5507) ;  /* 0x0000106000017945 */ /* 0x000fe20003800200 */
[----:B-1-3--:R1:W3:Y:S01]  /*5e80*/  DFMA R28, R30, R30, 1 ;  /* 0x3ff000001e1c742b */ /* 0x00a2e2000000001e */
        /* <DEDUP_REMOVED lines=131> */
[----:B-1----:R-:W-:Y:S02]  /*66c0*/  FSEL R43, R36, R40, !P0 ;  /* 0x00000028242b7208 */ /* 0x002fe40004000000 */
[----:B------:R-:W-:Y:S02]  /*66d0*/  @P1 FSEL R33, R37, R41, !P0 ;  /* 0x0000002925211208 */ /* 0x000fe40004000000 */
[----:B------:R-:W-:Y:S02]  /*66e0*/  FSEL R32, R34, R43, !P1 ;  /* 0x0000002b22207208 */ /* 0x000fe40004800000 */
[----:B------:R-:W-:-:S15]  /*66f0*/  FSETP.GEU.AND P1, PT, |R33|, 6.5827683646048100446e-37, PT ;  /* 0x036000002100780b */ /* 0x000fde0003f2e200 */
[----:B------:R-:W-:-:S15]  /*6700*/  NOP ;  /* 0x0000000000007918 */ /* 0x000fde0000000000 */
[----:B------:R-:W-:-:S15]  /*6710*/  NOP ;  /* 0x0000000000007918 */ /* 0x000fde0000000000 */
[----:B------:R-:W-:-:S11]  /*6720*/  NOP ;  /* 0x0000000000007918 */ /* 0x000fd60000000000 */
[----:B------:R-:W1:Y:S02]  /*6730*/  DFMA R36, R32, 2, R38 ;  /* 0x400000002024782b */ /* 0x000e640000000026 */
[----:B-1----:R-:W1:Y:S01]  /*6740*/  MUFU.RCP64H R39, R37 ;  /* 0x0000002500277308 */ /* 0x002e620000001800 */
[----:B------:R-:W-:-:S15]  /*6750*/  IMAD.MOV.U32 R38, RZ, RZ, 0x1 ;  /* 0x00000001ff267424 */ /* 0x000fde00078e00ff */
        /* <DEDUP_REMOVED lines=48> */
[----:B0-2---:R-:W-:Y:S05]  /*6a60*/  CALL.REL.NOINC `($__internal_8_$__cuda_sm20_div_rn_f64_full) ;  /* 0x0000045c00f47944 */ /* 0x005fea0003c00000 */
[----:B------:R-:W-:-:S04]  /*6a70*/  LOP3.LUT R39, R39, R38, RZ, 0x3c, !PT ;  /* 0x0000002627277212 */ /* 0x000fc800078e3cff */
[----:B------:R-:W-:-:S04]  /*6a80*/  LOP3.LUT R38, R39, R38, RZ, 0x3c, !PT ;  /* 0x0000002627267212 */ /* 0x000fc800078e3cff */
[----:B------:R-:W-:-:S07]  /*6a90*/  LOP3.LUT R39, R39, R38, RZ, 0x3c, !PT ;  /* 0x0000002627277212 */ /* 0x000fce00078e3cff */
.L_x_5510:
[----:B------:R-:W-:Y:S05]  /*6aa0*/  BSYNC.RECONVERGENT B4 ;  /* 0x0000000000047941 */ /* 0x000fea0003800200 */
.L_x_5509:
        /* <DEDUP_REMOVED lines=11> */
.L_x_5508:
[----:B------:R-:W-:Y:S01]  /*6b60*/  IMAD.MOV.U32 R36, RZ, RZ, 0x61d87def ;  /* 0x61d87defff247424 */ /* 0x000fe200078e00ff */
[----:B------:R-:W-:Y:S01]  /*6b70*/  UMOV UR6, 0xab274c53 ;  /* 0xab274c5300067882 */ /* 0x000fe20000000000 */
[----:B------:R-:W-:Y:S01]  /*6b80*/  IMAD.MOV.U32 R37, RZ, RZ, 0x3de611a5 ;  /* 0x3de611a5ff257424 */ /* 0x000fe200078e00ff */
        /* <DEDUP_REMOVED lines=52> */
.L_x_5511:
[----:B------:R-:W-:Y:S05]  /*6ed0*/  BSYNC.RECONVERGENT B1 ;  /* 0x0000000000017941 */ /* 0x000fea0003800200 */
.L_x_5507:
[----:B---3--:R-:W-:Y:S01]  /*6ee0*/  LOP3.LUT R49, R35, 0x80000000, R49, 0xb8, !PT ;  /* 0x8000000023317812 */ /* 0x008fe200078eb831 */
[----:B------:R-:W-:Y:S01]  /*6ef0*/  IMAD.MOV.U32 R38, RZ, RZ, 0x0 ;  /* 0x00000000ff267424 */ /* 0x000fe200078e00ff */
[----:B------:R-:W-:Y:S01]  /*6f00*/  MOV R48, R34 ;  /* 0x0000002200307202 */ /* 0x000fe20000000f00 */
[----:B------:R-:W-:Y:S01]  /*6f10*/  IMAD.MOV.U32 R39, RZ, RZ, 0x3fd80000 ;  /* 0x3fd80000ff277424 */ /* 0x000fe200078e00ff */
[----:B------:R-:W-:Y:S04]  /*6f20*/  BSSY.RECONVERGENT B1, `(.L_x_5512) ;  /* 0x0000037000017945 */ /* 0x000fe80003800200 */
[----:B------:R-:W3:Y:S02]  /*6f30*/  DFMA R34, R48, R48, 1 ;  /* 0x3ff000003022742b */ /* 0x000ee40000000030 */
[----:B---3--:R-:W1:Y:S01]  /*6f40*/  MUFU.RSQ64H R33, R35 ;  /* 0x0000002300217308 */ /* 0x008e620000001c00 */
        /* <DEDUP_REMOVED lines=43> */
[----:B------:R-:W-:Y:S02]  /*7200*/  IMAD.MOV.U32 R43, RZ, RZ, R51 ;  /* 0x000000ffff2b7224 */ /* 0x000fe400078e0033 */
[----:B------:R-:W-:Y:S01]  /*7210*/  IMAD.MOV.U32 R40, RZ, RZ, R38 ;  /* 0x000000ffff287224 */ /* 0x000fe200078e0026 */
[----:B------:R-:W-:Y:S01]  /*7220*/  MOV R38, 0x7270 ;  /* 0x0000727000267802 */ /* 0x000fe20000000f00 */
[----:B------:R-:W-:Y:S02]  /*7230*/  IMAD.MOV.U32 R53, RZ, RZ, R34 ;  /* 0x000000ffff357224 */ /* 0x000fe400078e0022 */
[----:B------:R-:W-:Y:S02]  /*7240*/  IMAD.MOV.U32 R52, RZ, RZ, R35 ;  /* 0x000000ffff347224 */ /* 0x000fe400078e0023 */
[----:B------:R-:W-:-:S07]  /*7250*/  IMAD.MOV.U32 R51, RZ, RZ, R32 ;  /* 0x000000ffff337224 */ /* 0x000fce00078e0020 */
[----:B0-2---:R-:W-:Y:S05]  /*7260*/  CALL.REL.NOINC `($__internal_9_$__cuda_sm20_dsqrt_rn_f64_mediumpath_v1) ;  /* 0x0000046000207944 */ /* 0x005fea0003c00000 */
[----:B------:R-:W-:Y:S02]  /*7270*/  IMAD.MOV.U32 R36, RZ, RZ, R40 ;  /* 0x000000ffff247224 */ /* 0x000fe400078e0028 */
[----:B------:R-:W-:-:S07]  /*7280*/  IMAD.MOV.U32 R37, RZ, RZ, R39 ;  /* 0x000000ffff257224 */ /* 0x000fce00078e0027 */
.L_x_5513:
[----:B------:R-:W-:Y:S05]  /*7290*/  BSYNC.RECONVERGENT B1 ;  /* 0x0000000000017941 */ /* 0x000fea0003800200 */
.L_x_5512:
[----:B------:R-:W-:Y:S01]  /*72a0*/  DMUL R36, R28, R36 ;  /* 0x000000241c247228 */ /* 0x000fe20000000000 */
[----:B------:R-:W-:Y:S01]  /*72b0*/  IMAD.MOV.U32 R32, RZ, RZ, 0x1 ;  /* 0x00000001ff207424 */ /* 0x000fe200078e00ff */
[----:B------:R-:W-:-:S15]  /*72c0*/  BSSY.RECONVERGENT B1, `(.L_x_5514) ;  /* 0x0000044000017945 */ /* 0x000fde0003800200 */
        /* <DEDUP_REMOVED lines=35> */
[----:B------:R-:W1:Y:S02]  /*7500*/  DMUL R40, R48, R36 ;  /* 0x0000002430287228 */ /* 0x000e640000000000 */
        /* <DEDUP_REMOVED lines=27> */
[----:B------:R-:W-:-:S07]  /*76c0*/  IMAD.MOV.U32 R39, RZ, RZ, R29 ;  /* 0x000000ffff277224 */ /* 0x000fce00078e001d */
[----:B0-2---:R-:W-:Y:S05]  /*76d0*/  CALL.REL.NOINC `($__internal_8_$__cuda_sm20_div_rn_f64_full) ;  /* 0x0000045000d87944 */ /* 0x005fea0003c00000 */
[----:B------:R-:W-:Y:S02]  /*76e0*/  IMAD.MOV.U32 R48, RZ, RZ, R39 ;  /* 0x000000ffff307224 */ /* 0x000fe400078e0027 */
[----:B------:R-:W-:-:S07]  /*76f0*/  IMAD.MOV.U32 R49, RZ, RZ, R38 ;  /* 0x000000ffff317224 */ /* 0x000fce00078e0026 */
.L_x_5515:
[----:B------:R-:W-:Y:S05]  /*7700*/  BSYNC.RECONVERGENT B1 ;  /* 0x0000000000017941 */ /* 0x000fea0003800200 */
.L_x_5514:
        /* <DEDUP_REMOVED lines=52> */
.L_x_5517:
[----:B------:R-:W-:Y:S05]  /*7a50*/  BSYNC.RECONVERGENT B1 ;  /* 0x0000000000017941 */ /* 0x000fea0003800200 */
.L_x_5516:
[----:B------:R-:W-:Y:S02]  /*7a60*/  IMAD.MOV.U32 R28, RZ, RZ, R38 ;  /* 0x000000ffff1c7224 */ /* 0x000fe400078e0026 */
[----:B------:R-:W-:Y:S01]  /*7a70*/  IMAD.MOV.U32 R29, RZ, RZ, R39 ;  /* 0x000000ffff1d7224 */ /* 0x000fe200078e0027 */
[----:B------:R-:W-:Y:S06]  /*7a80*/  BRA `(.L_x_5518) ;  /* 0x0000002000987947 */ /* 0x000fec0003800000 */
.L_x_5502:
[----:B------:R-:W-:Y:S01]  /*7a90*/  IMAD.MOV.U32 R28, RZ, RZ, 0x652b82fe ;  /* 0x652b82feff1c7424 */ /* 0x000fe200078e00ff */
        /* <DEDUP_REMOVED lines=123> */
.L_x_5520:
[----:B------:R-:W-:Y:S05]  /*8250*/  BSYNC.RECONVERGENT B0 ;  /* 0x0000000000007941 */ /* 0x000fea0003800200 */
.L_x_5519:
        /* <DEDUP_REMOVED lines=47> */
[----:B--23--:R-:W-:Y:S05]  /*8550*/  CALL.REL.NOINC `($_ZN2at6native29vectorized_elementwise_kernelILi2EZZZNS0_15tan_kernel_cudaERNS_18TensorIteratorBaseEENKUlvE_clEvENKUlvE_clEvEUlN3c107complexIdEEE_St5arrayIPcLm2EEEEviT0_T1_$__internal_trig_reduction_slowpathd) ;  /* 0x0000045000b87944 */ /* 0x00cfea0003c00000 */
[----:B------:R-:W-:Y:S02]  /*8560*/  IMAD.MOV.U32 R35, RZ, RZ, R41 ;  /* 0x000000ffff237224 */ /* 0x000fe400078e0029 */
[----:B------:R-:W-:Y:S02]  /*8570*/  IMAD.MOV.U32 R54, RZ, RZ, R42 ;  /* 0x000000ffff367224 */ /* 0x000fe400078e002a */
[----:B------:R-:W-:-:S07]  /*8580*/  IMAD.MOV.U32 R55, RZ, RZ, R43 ;  /* 0x000000ffff377224 */ /* 0x000fce00078e002b */
.L_x_5522:
[----:B------:R-:W-:Y:S05]  /*8590*/  BSYNC.RECONVERGENT B4 ;  /* 0x0000000000047941 */ /* 0x000fea0003800200 */
.L_x_5521:
[----:B------:R-:W0:Y:S01]  /*85a0*/  LDCU.64 UR6, c[0x4][0x170] ;  /* 0x01002e00ff0677ac */ /* 0x000e220008000a00 */
[----:B------:R-:W-:-:S05]  /*85b0*/  IMAD.SHL.U32 R28, R35, 0x40, RZ ;  /* 0x00000040231c7824 */ /* 0x000fca00078e00ff */
[----:B------:R-:W-:-:S04]  /*85c0*/  LOP3.LUT R28, R28, 0x40, RZ, 0xc0, !PT ;  /* 0x000000401c1c7812 */ /* 0x000fc800078ec0ff */
[----:B0-----:R-:W-:-:S05]  /*85d0*/  IADD3 R56, P0, PT, R28, UR6, RZ ;  /* 0x000000061c387c10 */ /* 0x001fca000ff1e0ff */
[----:B------:R-:W-:-:S05]  /*85e0*/  IMAD.X R57, RZ, RZ, UR7, P0 ;  /* 0x00000007ff397e24 */ /* 0x000fca00080e06ff */
[----:B------:R-:W4:Y:S04]  /*85f0*/  LDG.E.128.CONSTANT R28, desc[UR4][R56.64] ;  /* 0x00000004381c7981 */ /* 0x000f28000c1e9d00 */
[----:B------:R-:W5:Y:S04]  /*8600*/  LDG.E.128.CONSTANT R36, desc[UR4][R56.64+0x10] ;  /* 0x0000100438247981 */ /* 0x000f68000c1e9d00 */
[----:B------:R-:W2:Y:S01]  /*8610*/  LDG.E.128.CONSTANT R40, desc[UR4][R56.64+0x20] ;  /* 0x0000200438287981 */ /* 0x000ea2000c1e9d00 */
[----:B------:R-:W-:Y:S01]  /*8620*/  LOP3.LUT R52, R35, 0x1, RZ, 0xc0, !PT ;  /* 0x0000000123347812 */ /* 0x000fe200078ec0ff */
[----:B------:R-:W-:Y:S01]  /*8630*/  IMAD.MOV.U32 R53, RZ, RZ, 0x3da8ff83 ;  /* 0x3da8ff83ff357424 */ /* 0x000fe200078e00ff */
[----:B------:R-:W4:Y:S01]  /*8640*/  DMUL R50, R54, R54 ;  /* 0x0000003636327228 */ /* 0x000f220000000000 */
        /* <DEDUP_REMOVED lines=57> */
[----:B---3--:R-:W-:Y:S05]  /*89e0*/  CALL.REL.NOINC `($_ZN2at6native29vectorized_elementwise_kernelILi2EZZZNS0_15tan_kernel_cudaERNS_18TensorIteratorBaseEENKUlvE_clEvENKUlvE_clEvEUlN3c107complexIdEEE_St5arrayIPcLm2EEEEviT0_T1_$__internal_trig_reduction_slowpathd) ;  /* 0x0000044c00947944 */ /* 0x008fea0003c00000 */
[----:B------:R-:W-:Y:S02]  /*89f0*/  IMAD.MOV.U32 R34, RZ, RZ, R41 ;  /* 0x000000ffff227224 */ /* 0x000fe400078e0029 */
[----:B------:R-:W-:Y:S02]  /*8a00*/  IMAD.MOV.U32 R62, RZ, RZ, R42 ;  /* 0x000000ffff3e7224 */ /* 0x000fe400078e002a */
[----:B------:R-:W-:-:S07]  /*8a10*/  IMAD.MOV.U32 R63, RZ, RZ, R43 ;  /* 0x000000ffff3f7224 */ /* 0x000fce00078e002b */
.L_x_5524:
[----:B------:R-:W-:Y:S05]  /*8a20*/  BSYNC.RECONVERGENT B4 ;  /* 0x0000000000047941 */ /* 0x000fea0003800200 */
.L_x_5523:
        /* <DEDUP_REMOVED lines=86> */
.L_x_5501:
[----:B------:R-:W1:Y:S02]  /*8f90*/  DADD R48, R32, -R32 ;  /* 0x0000000020307229 */ /* 0x000e640000000820 */
[----:B-1----:R-:W-:Y:S02]  /*8fa0*/  IMAD.MOV.U32 R28, RZ, RZ, R48 ;  /* 0x000000ffff1c7224 */ /* 0x002fe400078e0030 */
[----:B------:R-:W-:Y:S01]  /*8fb0*/  IMAD.MOV.U32 R29, RZ, RZ, R49 ;  /* 0x000000ffff1d7224 */ /* 0x000fe200078e0031 */
[----:B------:R-:W-:Y:S06]  /*8fc0*/  BRA `(.L_x_5518) ;  /* 0x0000000c00487947 */ /* 0x000fec0003800000 */
.L_x_5500:
        /* <DEDUP_REMOVED lines=60> */
[----:B0-2---:R-:W-:Y:S05]  /*9390*/  CALL.REL.NOINC `($_ZN2at6native29vectorized_elementwise_kernelILi2EZZZNS0_15tan_kernel_cudaERNS_18TensorIteratorBaseEENKUlvE_clEvENKUlvE_clEvEUlN3c107complexIdEEE_St5arrayIPcLm2EEEEviT0_T1_$__internal_trig_reduction_slowpathd) ;  /* 0x0000044400287944 */ /* 0x005fea0003c00000 */
[----:B------:R-:W-:Y:S02]  /*93a0*/  IMAD.MOV.U32 R35, RZ, RZ, R41 ;  /* 0x000000ffff237224 */ /* 0x000fe400078e0029 */
[----:B------:R-:W-:Y:S02]  /*93b0*/  IMAD.MOV.U32 R50, RZ, RZ, R42 ;  /* 0x000000ffff327224 */ /* 0x000fe400078e002a */
[----:B------:R-:W-:-:S07]  /*93c0*/  IMAD.MOV.U32 R51, RZ, RZ, R43 ;  /* 0x000000ffff337224 */ /* 0x000fce00078e002b */
.L_x_5528:
[----:B------:R-:W-:Y:S05]  /*93d0*/  BSYNC.RECONVERGENT B5 ;  /* 0x0000000000057941 */ /* 0x000fea0003800200 */
.L_x_5527:
[----:B------:R-:W1:Y:S01]  /*93e0*/  LDCU.64 UR6, c[0x4][0x170] ;  /* 0x01002e00ff0677ac */ /* 0x000e620008000a00 */
        /* <DEDUP_REMOVED lines=67> */
[----:B--2---:R-:W-:Y:S05]  /*9820*/  CALL.REL.NOINC `($_ZN2at6native29vectorized_elementwise_kernelILi2EZZZNS0_15tan_kernel_cudaERNS_18TensorIteratorBaseEENKUlvE_clEvENKUlvE_clEvEUlN3c107complexIdEEE_St5arrayIPcLm2EEEEviT0_T1_$__internal_trig_reduction_slowpathd) ;  /* 0x0000044000047944 */ /* 0x004fea0003c00000 */
[----:B------:R-:W-:Y:S01]  /*9830*/  MOV R34, R41 ;  /* 0x0000002900227202 */ /* 0x000fe20000000f00 */
[----:B------:R-:W-:Y:S02]  /*9840*/  IMAD.MOV.U32 R60, RZ, RZ, R42 ;  /* 0x000000ffff3c7224 */ /* 0x000fe400078e002a */
[----:B------:R-:W-:-:S07]  /*9850*/  IMAD.MOV.U32 R61, RZ, RZ, R43 ;  /* 0x000000ffff3d7224 */ /* 0x000fce00078e002b */
.L_x_5530:
[----:B------:R-:W-:Y:S05]  /*9860*/  BSYNC.RECONVERGENT B5 ;  /* 0x0000000000057941 */ /* 0x000fea0003800200 */
.L_x_5529:
        /* <DEDUP_REMOVED lines=14> */
[----:B------:R-:W-:Y:S02]  /*9950*/  FSEL R52, R52, -8.06006814911005101289e+34, P0 ;  /* 0xf9785eba34347808 */ /* 0x000fe40000000000 */
[----:B------:R-:W-:-:S15]  /*9960*/  FSEL R53, -R34, 0.11223486810922622681, P0 ;  /* 0x3de5db6522357808 */ /* 0x000fde0000000100 */
        /* <DEDUP_REMOVED lines=52> */
.L_x_5526:
[----:B------:R-:W-:Y:S05]  /*9cb0*/  BSYNC.RECONVERGENT B4 ;  /* 0x0000000000047941 */ /* 0x000fea0003800200 */
.L_x_5525:
[----:B---3--:R-:W-:Y:S01]  /*9cc0*/  LOP3.LUT R29, RZ, 0x80000000, R33, 0xb8, !PT ;  /* 0x80000000ff1d7812 */ /* 0x008fe200078eb821 */
[----:B------:R-:W-:Y:S02]  /*9cd0*/  VIADD R49, R49, 0xc0000000 ;  /* 0xc000000031317836 */ /* 0x000fe40000000000 */
[----:B------:R-:W-:-:S07]  /*9ce0*/  IMAD.MOV.U32 R28, RZ, RZ, RZ ;  /* 0x000000ffff1c7224 */ /* 0x000fce00078e00ff */
.L_x_5518:
[----:B------:R-:W-:Y:S05]  /*9cf0*/  BSYNC.RECONVERGENT B2 ;  /* 0x0000000000027941 */ /* 0x000fea0003800200 */
.L_x_5499:
[----:B------:R3:W4:Y:S02]  /*9d00*/  DADD R30, -RZ, -R48 ;  /* 0x00000000ff1e7229 */ /* 0x0007240000000930 */
.L_x_5498:
[----:B------:R-:W-:Y:S05]  /*9d10*/  BSYNC.RECONVERGENT B3 ;  /* 0x0000000000037941 */ /* 0x000fea0003800200 */
.L_x_5497:
[----:B------:R-:W-:Y:S01]  /*9d20*/  VIADD R32, R2, 0x100 ;  /* 0x0000010002207836 */ /* 0x000fe20000000000 */
[----:B------:R-:W-:Y:S01]  /*9d30*/  BSSY.RECONVERGENT B3, `(.L_x_5531) ;  /* 0x00004c3000037945 */ /* 0x000fe20003800200 */
[----:B------:R-:W-:-:S03]  /*9d40*/  CS2R R34, SRZ ;  /* 0x0000000000227805 */ /* 0x000fc6000001ff00 */
[----:B------:R-:W-:Y:S02]  /*9d50*/  ISETP.GE.U32.AND P0, PT, R32, R3, PT ;  /* 0x000000032000720c */ /* 0x000fe40003f06070 */
[----:B------:R-:W-:-:S11]  /*9d60*/  CS2R R32, SRZ ;  /* 0x0000000000207805 */ /* 0x000fd6000001ff00 */
        /* <DEDUP_REMOVED lines=54> */
[----:B0-2-4-:R-:W-:Y:S05]  /*a0d0*/  CALL.REL.NOINC `($_ZN2at6native29vectorized_elementwise_kernelILi2EZZZNS0_15tan_kernel_cudaERNS_18TensorIteratorBaseEENKUlvE_clEvENKUlvE_clEvEUlN3c107complexIdEEE_St5arrayIPcLm2EEEEviT0_T1_$__internal_trig_reduction_slowpathd) ;  /* 0x0000043400d87944 */ /* 0x015fea0003c00000 */
.L_x_5538:
[----:B------:R-:W-:Y:S05]  /*a0e0*/  BSYNC.RECONVERGENT B4 ;  /* 0x0000000000047941 */ /* 0x000fea0003800200 */
.L_x_5537:
        /* <DEDUP_REMOVED lines=154> */
.L_x_5540:
[----:B------:R-:W-:Y:S05]  /*aa90*/  BSYNC.RECONVERGENT B0 ;  /* 0x0000000000007941 */ /* 0x000fea0003800200 */
.L_x_5539:
[----:B------:R-:W-:Y:S01]  /*aaa0*/  BSSY.RECONVERGENT B1, `(.L_x_5541) ;  /* 0x0000106000017945 */ /* 0x000fe20003800200 */
[----:B-1-3--:R1:W3:Y:S01]  /*aab0*/  DFMA R32, R34, R34, 1 ;  /* 0x3ff000002220742b */ /* 0x00a2e20000000022 */
[----:B------:R-:W-:Y:S02]  /*aac0*/  IMAD.MOV.U32 R44, RZ, RZ, R48 ;  /* 0x000000ffff2c7224 */ /* 0x000fe400078e0030 */
[----:B------:R-:W-:Y:S01]  /*aad0*/  IMAD.MOV.U32 R45, RZ, RZ, R37 ;  /* 0x000000ffff2d7224 */ /* 0x000fe200078e0025 */
[----:B-1-3--:R-:W-:Y:S06]  /*aae0*/  @!P1 BRA `(.L_x_5542) ;  /* 0x0000000c00289947 */ /* 0x00afec0003800000 */
[----:B------:R-:W-:Y:S01]  /*aaf0*/  IMAD.MOV.U32 R40, RZ, RZ, 0x652b82fe ;  /* 0x652b82feff287424 */ /* 0x000fe200078e00ff */
[----:B------:R-:W-:Y:S01]  /*ab00*/  MOV R41, 0x3ff71547 ;  /* 0x3ff7154700297802 */ /* 0x000fe20000000f00 */
[----:B------:R-:W-:Y:S01]  /*ab10*/  IMAD.SHL.U32 R36, R37, 0x2, RZ ;  /* 0x0000000225247824 */ /* 0x000fe200078e00ff */
[----:B------:R-:W-:Y:S01]  /*ab20*/  UMOV UR6, 0xfefa39ef ;  /* 0xfefa39ef00067882 */ /* 0x000fe20000000000 */
[----:B------:R-:W-:Y:S01]  /*ab30*/  UMOV UR7, 0x3fe62e42 ;  /* 0x3fe62e4200077882 */ /* 0x000fe20000000000 */
[----:B------:R-:W-:Y:S01]  /*ab40*/  IMAD.MOV.U32 R46, RZ, RZ, -0x7142ec33 ;  /* 0x8ebd13cdff2e7424 */ /* 0x000fe200078e00ff */
[----:B------:R-:W-:Y:S01]  /*ab50*/  BSSY.RECONVERGENT B4, `(.L_x_5543) ;  /* 0x00000b8000047945 */ /* 0x000fe20003800200 */
        /* <DEDUP_REMOVED lines=179> */
[----:B0-2-4-:R-:W-:Y:S05]  /*b690*/  CALL.REL.NOINC `($__internal_8_$__cuda_sm20_div_rn_f64_full) ;  /* 0x0000041000e87944 */ /* 0x015fea0003c00000 */
[----:B------:R-:W-:-:S04]  /*b6a0*/  LOP3.LUT R39, R39, R38, RZ, 0x3c, !PT ;  /* 0x0000002627277212 */ /* 0x000fc800078e3cff */
[----:B------:R-:W-:-:S04]  /*b6b0*/  LOP3.LUT R38, R39, R38, RZ, 0x3c, !PT ;  /* 0x0000002627267212 */ /* 0x000fc800078e3cff */
[----:B------:R-:W-:-:S07]  /*b6c0*/  LOP3.LUT R39, R39, R38, RZ, 0x3c, !PT ;  /* 0x0000002627277212 */ /* 0x000fce00078e3cff */
.L_x_5544:
[----:B------:R-:W-:Y:S05]  /*b6d0*/  BSYNC.RECONVERGENT B4 ;  /* 0x0000000000047941 */ /* 0x000fea0003800200 */
.L_x_5543:
        /* <DEDUP_REMOVED lines=11> */
.L_x_5542:
        /* <DEDUP_REMOVED lines=55> */
.L_x_5545:
[----:B------:R-:W-:Y:S05]  /*bb00*/  BSYNC.RECONVERGENT B1 ;  /* 0x0000000000017941 */ /* 0x000fea0003800200 */
.L_x_5541:
[----:B---3--:R-:W-:Y:S01]  /*bb10*/  LOP3.LUT R49, R45, 0x80000000, R49, 0xb8, !PT ;  /* 0x800000002d317812 */ /* 0x008fe200078eb831 */
[----:B------:R-:W-:Y:S01]  /*bb20*/  IMAD.MOV.U32 R48, RZ, RZ, R44 ;  /* 0x000000ffff307224 */ /* 0x000fe200078e002c */
[----:B------:R-:W-:Y:S01]  /*bb30*/  BSSY.RECONVERGENT B1, `(.L_x_5546) ;  /* 0x000003b000017945 */ /* 0x000fe20003800200 */
[----:B------:R-:W-:Y:S02]  /*bb40*/  IMAD.MOV.U32 R40, RZ, RZ, 0x0 ;  /* 0x00000000ff287424 */ /* 0x000fe400078e00ff */
[----:B------:R-:W-:Y:S02]  /*bb50*/  IMAD.MOV.U32 R41, RZ, RZ, 0x3fd80000 ;  /* 0x3fd80000ff297424 */ /* 0x000fe400078e00ff */
        /* <DEDUP_REMOVED lines=28> */
[----:B-1----:R-:W-:Y:S01]  /*bd20*/  IADD3 R41, PT, PT, R47, -0x100000, RZ ;  /* 0xfff000002f297810 */ /* 0x002fe20007ffe0ff */
[----:B------:R-:W-:-:S15]  /*bd30*/  IMAD.MOV.U32 R40, RZ, RZ, R46 ;  /* 0x000000ffff287224 */ /* 0x000fde00078e002e */
[----:B------:R-:W-:-:S15]  /*bd40*/  NOP ;  /* 0x0000000000007918 */ /* 0x000fde0000000000 */
[----:B------:R-:W-:-:S15]  /*bd50*/  NOP ;  /* 0x0000000000007918 */ /* 0x000fde0000000000 */
[----:B------:R-:W-:-:S15]  /*bd60*/  NOP ;  /* 0x0000000000007918 */ /* 0x000fde0000000000 */
[----:B------:R-:W-:-:S01]  /*bd70*/  NOP ;  /* 0x0000000000007918 */ /* 0x000fc20000000000 */
        /* <DEDUP_REMOVED lines=17> */
[----:B------:R-:W-:Y:S02]  /*be90*/  IMAD.MOV.U32 R52, RZ, RZ, R45 ;  /* 0x000000ffff347224 */ /* 0x000fe400078e002d */
[----:B------:R-:W-:-:S07]  /*bea0*/  IMAD.MOV.U32 R51, RZ, RZ, R36 ;  /* 0x000000ffff337224 */ /* 0x000fce00078e0024 */
[----:B0-2-4-:R-:W-:Y:S05]  /*beb0*/  CALL.REL.NOINC `($__internal_9_$__cuda_sm20_dsqrt_rn_f64_mediumpath_v1) ;  /* 0x00000414000c7944 */ /* 0x015fea0003c00000 */
[----:B------:R-:W-:Y:S02]  /*bec0*/  IMAD.MOV.U32 R42, RZ, RZ, R40 ;  /* 0x000000ffff2a7224 */ /* 0x000fe400078e0028 */
[----:B------:R-:W-:-:S07]  /*bed0*/  IMAD.MOV.U32 R43, RZ, RZ, R39 ;  /* 0x000000ffff2b7224 */ /* 0x000fce00078e0027 */
.L_x_5547:
[----:B------:R-:W-:Y:S05]  /*bee0*/  BSYNC.RECONVERGENT B1 ;  /* 0x0000000000017941 */ /* 0x000fea0003800200 */
.L_x_5546:
        /* <DEDUP_REMOVED lines=67> */
[----:B0-2-4-:R-:W-:Y:S05]  /*c320*/  CALL.REL.NOINC `($__internal_8_$__cuda_sm20_div_rn_f64_full) ;  /* 0x0000040400c47944 */ /* 0x015fea0003c00000 */
[----:B------:R-:W-:Y:S02]  /*c330*/  IMAD.MOV.U32 R48, RZ, RZ, R39 ;  /* 0x000000ffff307224 */ /* 0x000fe400078e0027 */
[----:B------:R-:W-:-:S07]  /*c340*/  IMAD.MOV.U32 R49, RZ, RZ, R38 ;  /* 0x000000ffff317224 */ /* 0x000fce00078e0026 */
.L_x_5549:
[----:B------:R-:W-:Y:S05]  /*c350*/  BSYNC.RECONVERGENT B1 ;  /* 0x0000000000017941 */ /* 0x000fea0003800200 */
.L_x_5548:
        /* <DEDUP_REMOVED lines=48> */
[----:B0-2-4-:R-:W-:Y:S05]  /*c660*/  CALL.REL.NOINC `($__internal_8_$__cuda_sm20_div_rn_f64_full) ;  /* 0x0000040000f47944 */ /* 0x015fea0003c00000 */
[----:B------:R-:W-:-:S04]  /*c670*/  LOP3.LUT R39, R39, R38, RZ, 0x3c, !PT ;  /* 0x0000002627277212 */ /* 0x000fc800078e3cff */
[----:B------:R-:W-:-:S04]  /*c680*/  LOP3.LUT R38, R39, R38, RZ, 0x3c, !PT ;  /* 0x0000002627267212 */ /* 0x000fc800078e3cff */
[----:B------:R-:W-:-:S07]  /*c690*/  LOP3.LUT R39, R39, R38, RZ, 0x3c, !PT ;  /* 0x0000002627277212 */ /* 0x000fce00078e3cff */
.L_x_5551:
[----:B------:R-:W-:Y:S05]  /*c6a0*/  BSYNC.RECONVERGENT B1 ;  /* 0x0000000000017941 */ /* 0x000fea0003800200 */
.L_x_5550:
[----:B------:R-:W-:Y:S02]  /*c6b0*/  IMAD.MOV.U32 R32, RZ, RZ, R38 ;  /* 0x000000ffff207224 */ /* 0x000fe400078e0026 */
[----:B------:R-:W-:Y:S01]  /*c6c0*/  IMAD.MOV.U32 R33, RZ, RZ, R39 ;  /* 0x000000ffff217224 */ /* 0x000fe200078e0027 */
[----:B------:R-:W-:Y:S06]  /*c6d0*/  BRA `(.L_x_5552) ;  /* 0x0000002000987947 */ /* 0x000fec0003800000 */
.L_x_5536:
        /* <DEDUP_REMOVED lines=124> */
.L_x_5554:
[----:B------:R-:W-:Y:S05]  /*cea0*/  BSYNC.RECONVERGENT B0 ;  /* 0x0000000000007941 */ /* 0x000fea0003800200 */
.L_x_5553:
        /* <DEDUP_REMOVED lines=47> */
[----:B--234-:R-:W-:Y:S05]  /*d1a0*/  CALL.REL.NOINC `($_ZN2at6native29vectorized_elementwise_kernelILi2EZZZNS0_15tan_kernel_cudaERNS_18TensorIteratorBaseEENKUlvE_clEvENKUlvE_clEvEUlN3c107complexIdEEE_St5arrayIPcLm2EEEEviT0_T1_$__internal_trig_reduction_slowpathd) ;  /* 0x0000040400a47944 */ /* 0x01cfea0003c00000 */
[----:B------:R-:W-:Y:S01]  /*d1b0*/  MOV R47, R41 ;  /* 0x00000029002f7202 */ /* 0x000fe20000000f00 */
[----:B------:R-:W-:Y:S02]  /*d1c0*/  IMAD.MOV.U32 R54, RZ, RZ, R42 ;  /* 0x000000ffff367224 */ /* 0x000fe400078e002a */
[----:B------:R-:W-:-:S07]  /*d1d0*/  IMAD.MOV.U32 R55, RZ, RZ, R43 ;  /* 0x000000ffff377224 */ /* 0x000fce00078e002b */
.L_x_5556:
[----:B------:R-:W-:Y:S05]  /*d1e0*/  BSYNC.RECONVERGENT B4 ;  /* 0x0000000000047941 */ /* 0x000fea0003800200 */
.L_x_5555:
[----:B------:R-:W0:Y:S01]  /*d1f0*/  LDCU.64 UR6, c[0x4][0x170] ;  /* 0x01002e00ff0677ac */ /* 0x000e220008000a00 */
[----:B------:R-:W-:-:S05]  /*d200*/  IMAD.SHL.U32 R32, R47, 0x40, RZ ;  /* 0x000000402f207824 */ /* 0x000fca00078e00ff */
[----:B------:R-:W-:-:S04]  /*d210*/  LOP3.LUT R32, R32, 0x40, RZ, 0xc0, !PT ;  /* 0x0000004020207812 */ /* 0x000fc800078ec0ff */
[----:B0-----:R-:W-:-:S05]  /*d220*/  IADD3 R56, P0, PT, R32, UR6, RZ ;  /* 0x0000000620387c10 */ /* 0x001fca000ff1e0ff */
[----:B------:R-:W-:-:S05]  /*d230*/  IMAD.X R57, RZ, RZ, UR7, P0 ;  /* 0x00000007ff397e24 */ /* 0x000fca00080e06ff */
[----:B------:R-:W5:Y:S04]  /*d240*/  LDG.E.128.CONSTANT R32, desc[UR4][R56.64] ;  /* 0x0000000438207981 */ /* 0x000f68000c1e9d00 */
[----:B------:R-:W2:Y:S04]  /*d250*/  LDG.E.128.CONSTANT R36, desc[UR4][R56.64+0x10] ;  /* 0x0000100438247981 */ /* 0x000ea8000c1e9d00 */
[----:B------:R-:W3:Y:S01]  /*d260*/  LDG.E.128.CONSTANT R40, desc[UR4][R56.64+0x20] ;  /* 0x0000200438287981 */ /* 0x000ee2000c1e9d00 */
[----:B------:R-:W-:Y:S01]  /*d270*/  LOP3.LUT R52, R47, 0x1, RZ, 0xc0, !PT ;  /* 0x000000012f347812 */ /* 0x000fe200078ec0ff */
[----:B------:R-:W-:Y:S01]  /*d280*/  IMAD.MOV.U32 R53, RZ, RZ, 0x3da8ff83 ;  /* 0x3da8ff83ff357424 */ /* 0x000fe200078e00ff */
[----:B------:R-:W5:Y:S01]  /*d290*/  DMUL R50, R54, R54 ;  /* 0x0000003636327228 */ /* 0x000f620000000000 */
        /* <DEDUP_REMOVED lines=57> */
[----:B----4-:R-:W-:Y:S05]  /*d630*/  CALL.REL.NOINC `($_ZN2at6native29vectorized_elementwise_kernelILi2EZZZNS0_15tan_kernel_cudaERNS_18TensorIteratorBaseEENKUlvE_clEvENKUlvE_clEvEUlN3c107complexIdEEE_St5arrayIPcLm2EEEEviT0_T1_$__internal_trig_reduction_slowpathd) ;  /* 0x0000040000807944 */ /* 0x010fea0003c00000 */
[----:B------:R-:W-:Y:S02]  /*d640*/  IMAD.MOV.U32 R46, RZ, RZ, R41 ;  /* 0x000000ffff2e7224 */ /* 0x000fe400078e0029 */
[----:B------:R-:W-:Y:S02]  /*d650*/  IMAD.MOV.U32 R62, RZ, RZ, R42 ;  /* 0x000000ffff3e7224 */ /* 0x000fe400078e002a */
[----:B------:R-:W-:-:S07]  /*d660*/  IMAD.MOV.U32 R63, RZ, RZ, R43 ;  /* 0x000000ffff3f7224 */ /* 0x000fce00078e002b */
.L_x_5558:
[----:B------:R-:W-:Y:S05]  /*d670*/  BSYNC.RECONVERGENT B4 ;  /* 0x0000000000047941 */ /* 0x000fea0003800200 */
.L_x_5557:
        /* <DEDUP_REMOVED lines=86> */
.L_x_5535:
[----:B------:R-:W1:Y:S02]  /*dbe0*/  DADD R48, R44, -R44 ;  /* 0x000000002c307229 */ /* 0x000e64000000082c */
[----:B-1----:R-:W-:Y:S01]  /*dbf0*/  MOV R32, R48 ;  /* 0x0000003000207202 */ /* 0x002fe20000000f00 */
[----:B------:R-:W-:Y:S01]  /*dc00*/  IMAD.MOV.U32 R33, RZ, RZ, R49 ;  /* 0x000000ffff217224 */ /* 0x000fe200078e0031 */
[----:B------:R-:W-:Y:S06]  /*dc10*/  BRA `(.L_x_5552) ;  /* 0x0000000c00487947 */ /* 0x000fec0003800000 */
.L_x_5534:
        /* <DEDUP_REMOVED lines=60> */
[----:B0-2-4-:R-:W-:Y:S05]  /*dfe0*/  CALL.REL.NOINC `($_ZN2at6native29vectorized_elementwise_kernelILi2EZZZNS0_15tan_kernel_cudaERNS_18TensorIteratorBaseEENKUlvE_clEvENKUlvE_clEvEUlN3c107complexIdEEE_St5arrayIPcLm2EEEEviT0_T1_$__internal_trig_reduction_slowpathd) ;  /* 0x000003f800147944 */ /* 0x015fea0003c00000 */
[----:B------:R-:W-:Y:S02]  /*dff0*/  IMAD.MOV.U32 R47, RZ, RZ, R41 ;  /* 0x000000ffff2f7224 */ /* 0x000fe400078e0029 */
[----:B------:R-:W-:Y:S02]  /*e000*/  IMAD.MOV.U32 R50, RZ, RZ, R42 ;  /* 0x000000ffff327224 */ /* 0x000fe400078e002a */
[----:B------:R-:W-:-:S07]  /*e010*/  IMAD.MOV.U32 R51, RZ, RZ, R43 ;  /* 0x000000ffff337224 */ /* 0x000fce00078e002b */
.L_x_5562:
[----:B------:R-:W-:Y:S05]  /*e020*/  BSYNC.RECONVERGENT B5 ;  /* 0x0000000000057941 */ /* 0x000fea0003800200 */
.L_x_5561:
[----:B------:R-:W1:Y:S01]  /*e030*/  LDCU.64 UR6, c[0x4][0x170] ;  /* 0x01002e00ff0677ac */ /* 0x000e620008000a00 */
[----:B------:R-:W-:-:S05]  /*e040*/  IMAD.SHL.U32 R32, R47, 0x40, RZ ;  /* 0x000000402f207824 */ /* 0x000fca00078e00ff */
[----:B------:R-:W-:-:S04]  /*e050*/  LOP3.LUT R32, R32, 0x40, RZ, 0xc0, !PT ;  /* 0x0000004020207812 */ /* 0x000fc800078ec0ff */
[----:B-1----:R-:W-:-:S05]  /*e060*/  IADD3 R56, P0, PT, R32, UR6, RZ ;  /* 0x0000000620387c10 */ /* 0x002fca000ff1e0ff */
        /* <DEDUP_REMOVED lines=30> */
[----:B-1----:R-:W2:-:S15]  /*e250*/  DFMA R32, R52, R32, R38 ;  /* 0x000000203420722b */ /* 0x002e9e0000000026 */
[----:B------:R-:W-:-:S15]  /*e260*/  NOP ;  /* 0x0000000000007918 */ /* 0x000fde0000000000 */
[----:B------:R-:W-:-:S15]  /*e270*/  NOP ;  /* 0x0000000000007918 */ /* 0x000fde0000000000 */
[----:B------:R-:W-:-:S15]  /*e280*/  NOP ;  /* 0x0000000000007918 */ /* 0x000fde0000000000 */
[----:B------:R-:W-:-:S04]  /*e290*/  NOP ;  /* 0x0000000000007918 */ /* 0x000fc80000000000 */
[----:B--2---:R-:W1:-:S15]  /*e2a0*/  DFMA R32, R52, R32, R40 ;  /* 0x000000203420722b */ /* 0x004e5e0000000028 */
        /* <DEDUP_REMOVED lines=32> */
.L_x_5564:
[----:B------:R-:W-:Y:S05]  /*e4b0*/  BSYNC.RECONVERGENT B5 ;  /* 0x0000000000057941 */ /* 0x000fea0003800200 */
.L_x_5563:
        /* <DEDUP_REMOVED lines=68> */
.L_x_5560:
[----:B------:R-:W-:Y:S05]  /*e900*/  BSYNC.RECONVERGENT B4 ;  /* 0x0000000000047941 */ /* 0x000fea0003800200 */
.L_x_5559:
[----:B---3--:R-:W-:Y:S01]  /*e910*/  LOP3.LUT R33, RZ, 0x80000000, R45, 0xb8, !PT ;  /* 0x80000000ff217812 */ /* 0x008fe200078eb82d */
[----:B------:R-:W-:Y:S02]  /*e920*/  VIADD R49, R49, 0xc0000000 ;  /* 0xc000000031317836 */ /* 0x000fe40000000000 */
[----:B------:R-:W-:-:S07]  /*e930*/  IMAD.MOV.U32 R32, RZ, RZ, RZ ;  /* 0x000000ffff207224 */ /* 0x000fce00078e00ff */
.L_x_5552:
[----:B------:R-:W-:Y:S05]  /*e940*/  BSYNC.RECONVERGENT B2 ;  /* 0x0000000000027941 */ /* 0x000fea0003800200 */
.L_x_5533:
[----:B------:R3:W0:Y:S02]  /*e950*/  DADD R34, -RZ, -R48 ;  /* 0x00000000ff227229 */ /* 0x0006240000000930 */
.L_x_5532:
[----:B------:R-:W-:Y:S05]  /*e960*/  BSYNC.RECONVERGENT B3 ;  /* 0x0000000000037941 */ /* 0x000fea0003800200 */
.L_x_5531:
[----:B------:R-:W-:Y:S01]  /*e970*/  VIADD R36, R2, 0x180 ;  /* 0x0000018002247836 */ /* 0x000fe20000000000 */
[----:B------:R-:W-:Y:S01]  /*e980*/  BSSY.RECONVERGENT B3, `(.L_x_5565) ;  /* 0x00004bf000037945 */ /* 0x000fe20003800200 */
[----:B------:R-:W-:Y:S02]  /*e990*/  CS2R R46, SRZ ;  /* 0x00000000002e7805 */ /* 0x000fe4000001ff00 */
[----:B------:R-:W-:Y:S02]  /*e9a0*/  CS2R R44, SRZ ;  /* 0x00000000002c7805 */ /* 0x000fe4000001ff00 */
[----:B------:R-:W-:-:S13]  /*e9b0*/  ISETP.GE.U32.AND P0, PT, R36, R3, PT ;  /* 0x000000032400720c */ /* 0x000fda0003f06070 */
        /* <DEDUP_REMOVED lines=55> */
.L_x_5572:
[----:B------:R-:W-:Y:S05]  /*ed30*/  BSYNC.RECONVERGENT B4 ;  /* 0x0000000000047941 */ /* 0x000fea0003800200 */
.L_x_5571:
        /* <DEDUP_REMOVED lines=154> */
.L_x_5574:
[----:B------:R-:W-:Y:S05]  /*f6e0*/  BSYNC.RECONVERGENT B0 ;  /* 0x0000000000007941 */ /* 0x000fea0003800200 */
.L_x_5573:
        /* <DEDUP_REMOVED lines=195> */
.L_x_5578:
[----:B------:R-:W-:Y:S05]  /*10320*/  BSYNC.RECONVERGENT B4 ;  /* 0x0000000000047941 */ /* 0x000fea0003800200 */
.L_x_5577:
        /* <DEDUP_REMOVED lines=11> */
.L_x_5576:
        /* <DEDUP_REMOVED lines=55> */
.L_x_5579:
[----:B------:R-:W-:Y:S05]  /*10750*/  BSYNC.RECONVERGENT B1 ;  /* 0x0000000000017941 */ /* 0x000fea0003800200 */
.L_x_5575:
        /* <DEDUP_REMOVED lines=51> */
[----:B------:R-:W-:Y:S01]  /*10a90*/  MOV R53, R44 ;  /* 0x0000002c00357202 */ /* 0x000fe20000000f00 */
[----:B------:R-:W-:Y:S01]  /*10aa0*/  IMAD.MOV.U32 R40, RZ, RZ, R38 ;  /* 0x000000ffff287224 */ /* 0x000fe200078e0026 */
[----:B------:R-:W-:Y:S01]  /*10ab0*/  MOV R38, 0x10b00 ;  /* 0x00010b0000267802 */ /* 0x000fe20000000f00 */
[----:B------:R-:W-:Y:S02]  /*10ac0*/  IMAD.MOV.U32 R42, RZ, RZ, R46 ;  /* 0x000000ffff2a7224 */ /* 0x000fe400078e002e */
[----:B------:R-:W-:Y:S02]  /*10ad0*/  IMAD.MOV.U32 R52, RZ, RZ, R45 ;  /* 0x000000ffff347224 */ /* 0x000fe400078e002d */
[----:B------:R-:W-:-:S07]  /*10ae0*/  IMAD.MOV.U32 R51, RZ, RZ, R36 ;  /* 0x000000ffff337224 */ /* 0x000fce00078e0024 */
[----:B0-2-4-:R-:W-:Y:S05]  /*10af0*/  CALL.REL.NOINC `($__internal_9_$__cuda_sm20_dsqrt_rn_f64_mediumpath_v1) ;  /* 0x000003c400fc7944 */ /* 0x015fea0003c00000 */
[----:B------:R-:W-:Y:S02]  /*10b00*/  IMAD.MOV.U32 R42, RZ, RZ, R40 ;  /* 0x000000ffff2a7224 */ /* 0x000fe400078e0028 */
[----:B------:R-:W-:-:S07]  /*10b10*/  IMAD.MOV.U32 R43, RZ, RZ, R39 ;  /* 0x000000ffff2b7224 */ /* 0x000fce00078e0027 */
.L_x_5581:
[----:B------:R-:W-:Y:S05]  /*10b20*/  BSYNC.RECONVERGENT B1 ;  /* 0x0000000000017941 */ /* 0x000fea0003800200 */
.L_x_5580:
        /* <DEDUP_REMOVED lines=70> */
.L_x_5583:
[----:B------:R-:W-:Y:S05]  /*10f90*/  BSYNC.RECONVERGENT B1 ;  /* 0x0000000000017941 */ /* 0x000fea0003800200 */
.L_x_5582:
        /* <DEDUP_REMOVED lines=49> */
[----:B------:R-:W-:Y:S01]  /*112b0*/  IMAD.MOV.U32 R44, RZ, RZ, R39 ;  /* 0x000000ffff2c7224 */ /* 0x000fe200078e0027 */
[----:B------:R-:W-:-:S07]  /*112c0*/  MOV R45, R38 ;  /* 0x00000026002d7202 */ /* 0x000fce0000000f00 */
.L_x_5585:
[----:B------:R-:W-:Y:S05]  /*112d0*/  BSYNC.RECONVERGENT B1 ;  /* 0x0000000000017941 */ /* 0x000fea0003800200 */
.L_x_5584:
[----:B------:R-:W-:Y:S05]  /*112e0*/  BRA `(.L_x_5586) ;  /* 0x0000002000987947 */ /* 0x000fea0003800000 */
.L_x_5570:
        /* <DEDUP_REMOVED lines=109> */
[----:B------:R-:W-:-:S05]  /*119c0*/  @!P1 SHF.R.S32.HI R37, RZ, 0x1, R37 ;  /* 0x00000001ff259819 */ /* 0x000fca0000011425 */
[----:B------:R-:W-:-:S15]  /*119d0*/  @!P1 IMAD.IADD R36, R36, 0x1, -R37 ;  /* 0x0000000124249824 */ /* 0x000fde00078e0a25 */
[----:B------:R-:W-:-:S15]  /*119e0*/  NOP ;  /* 0x0000000000007918 */ /* 0x000fde0000000000 */
[----:B------:R-:W-:-:S13]  /*119f0*/  NOP ;  /* 0x0000000000007918 */ /* 0x000fda0000000000 */
        /* <DEDUP_REMOVED lines=10> */
[----:B------:R1:W3:Y:S02]  /*11aa0*/  @!P1 DMUL R60, R6, R36 ;  /* 0x00000024063c9228 */ /* 0x0002e40000000000 */
.L_x_5588:
[----:B------:R-:W-:Y:S05]  /*11ab0*/  BSYNC.RECONVERGENT B0 ;  /* 0x0000000000007941 */ /* 0x000fea0003800200 */
.L_x_5587:
        /* <DEDUP_REMOVED lines=48> */
[----:B------:R-:W-:Y:S02]  /*11dc0*/  IMAD.MOV.U32 R7, RZ, RZ, R41 ;  /* 0x000000ffff077224 */ /* 0x000fe400078e0029 */
[----:B------:R-:W-:Y:S02]  /*11dd0*/  IMAD.MOV.U32 R54, RZ, RZ, R42 ;  /* 0x000000ffff367224 */ /* 0x000fe400078e002a */
[----:B------:R-:W-:-:S07]  /*11de0*/  IMAD.MOV.U32 R55, RZ, RZ, R43 ;  /* 0x000000ffff377224 */ /* 0x000fce00078e002b */
.L_x_5590:
[----:B------:R-:W-:Y:S05]  /*11df0*/  BSYNC.RECONVERGENT B4 ;  /* 0x0000000000047941 */ /* 0x000fea0003800200 */
.L_x_5589:
[----:B------:R-:W0:Y:S01]  /*11e00*/  LDCU.64 UR6, c[0x4][0x170] ;  /* 0x01002e00ff0677ac */ /* 0x000e220008000a00 */
[----:B------:R-:W-:-:S04]  /*11e10*/  SHF.L.U32 R36, R7, 0x6, RZ ;  /* 0x0000000607247819 */ /* 0x000fc800000006ff */
        /* <DEDUP_REMOVED lines=70> */
.L_x_5592:
[----:B------:R-:W-:Y:S05]  /*12280*/  BSYNC.RECONVERGENT B4 ;  /* 0x0000000000047941 */ /* 0x000fea0003800200 */
.L_x_5591:
        /* <DEDUP_REMOVED lines=86> */
.L_x_5569:
[----:B------:R-:W1:Y:S02]  /*127f0*/  DADD R48, R4, -R4 ;  /* 0x0000000004307229 */ /* 0x000e640000000804 */
[----:B-1----:R-:W-:Y:S02]  /*12800*/  IMAD.MOV.U32 R44, RZ, RZ, R48 ;  /* 0x000000ffff2c7224 */ /* 0x002fe400078e0030 */
[----:B------:R-:W-:Y:S01]  /*12810*/  IMAD.MOV.U32 R45, RZ, RZ, R49 ;  /* 0x000000ffff2d7224 */ /* 0x000fe200078e0031 */
[----:B------:R-:W-:Y:S06]  /*12820*/  BRA `(.L_x_5586) ;  /* 0x0000000c00487947 */ /* 0x000fec0003800000 */
.L_x_5568:
        /* <DEDUP_REMOVED lines=54> */
[----:B-1----:R-:W-:Y:S01]  /*12b90*/  MOV R50, R60 ;  /* 0x0000003c00327202 */ /* 0x002fe20000000f00 */
        /* <DEDUP_REMOVED lines=9> */
.L_x_5596:
[----:B------:R-:W-:Y:S05]  /*12c30*/  BSYNC.RECONVERGENT B5 ;  /* 0x0000000000057941 */ /* 0x000fea0003800200 */
.L_x_5595:
        /* <DEDUP_REMOVED lines=72> */
.L_x_5598:
[----:B------:R-:W-:Y:S05]  /*130c0*/  BSYNC.RECONVERGENT B5 ;  /* 0x0000000000057941 */ /* 0x000fea0003800200 */
.L_x_5597:
        /* <DEDUP_REMOVED lines=68> */
.L_x_5594:
[----:B------:R-:W-:Y:S05]  /*13510*/  BSYNC.RECONVERGENT B4 ;  /* 0x0000000000047941 */ /* 0x000fea0003800200 */
.L_x_5593:
[----:B---3--:R-:W-:Y:S01]  /*13520*/  LOP3.LUT R45, RZ, 0x80000000, R5, 0xb8, !PT ;  /* 0x80000000ff2d7812 */ /* 0x008fe200078eb805 */
[----:B------:R-:W-:Y:S02]  /*13530*/  VIADD R49, R49, 0xc0000000 ;  /* 0xc000000031317836 */ /* 0x000fe40000000000 */
[----:B------:R-:W-:-:S07]  /*13540*/  IMAD.MOV.U32 R44, RZ, RZ, RZ ;  /* 0x000000ffff2c7224 */ /* 0x000fce00078e00ff */
.L_x_5586:
[----:B------:R-:W-:Y:S05]  /*13550*/  BSYNC.RECONVERGENT B2 ;  /* 0x0000000000027941 */ /* 0x000fea0003800200 */
.L_x_5567:
[----:B------:R3:W0:Y:S02]  /*13560*/  DADD R46, -RZ, -R48 ;  /* 0x00000000ff2e7229 */ /* 0x0006240000000930 */
.L_x_5566:
[----:B------:R-:W-:Y:S05]  /*13570*/  BSYNC.RECONVERGENT B3 ;  /* 0x0000000000037941 */ /* 0x000fea0003800200 */
.L_x_5565:
        /* <DEDUP_REMOVED lines=60> */
.L_x_5606:
[----:B------:R-:W-:Y:S05]  /*13940*/  BSYNC.RECONVERGENT B4 ;  /* 0x0000000000047941 */ /* 0x000fea0003800200 */
.L_x_5605:
        /* <DEDUP_REMOVED lines=154> */
.L_x_5608:
[----:B------:R-:W-:Y:S05]  /*142f0*/  BSYNC.RECONVERGENT B0 ;  /* 0x0000000000007941 */ /* 0x000fea0003800200 */
.L_x_5607:
        /* <DEDUP_REMOVED lines=195> */
.L_x_5612:
[----:B------:R-:W-:Y:S05]  /*14f30*/  BSYNC.RECONVERGENT B4 ;  /* 0x0000000000047941 */ /* 0x000fea0003800200 */
.L_x_5611:
        /* <DEDUP_REMOVED lines=11> */
.L_x_5610:
        /* <DEDUP_REMOVED lines=55> */
.L_x_5613:
[----:B------:R-:W-:Y:S05]  /*15360*/  BSYNC.RECONVERGENT B1 ;  /* 0x0000000000017941 */ /* 0x000fea0003800200 */
.L_x_5609:
        /* <DEDUP_REMOVED lines=59> */
.L_x_5615:
[----:B------:R-:W-:Y:S05]  /*15720*/  BSYNC.RECONVERGENT B1 ;  /* 0x0000000000017941 */ /* 0x000fea0003800200 */
.L_x_5614:
        /* <DEDUP_REMOVED lines=70> */
.L_x_5617:
[----:B------:R-:W-:Y:S05]  /*15b90*/  BSYNC.RECONVERGENT B1 ;  /* 0x0000000000017941 */ /* 0x000fea0003800200 */
.L_x_5616:
        /* <DEDUP_REMOVED lines=52> */
.L_x_5619:
[----:B------:R-:W-:Y:S05]  /*15ee0*/  BSYNC.RECONVERGENT B1 ;  /* 0x0000000000017941 */ /* 0x000fea0003800200 */
.L_x_5618:
[----:B------:R-:W-:Y:S02]  /*15ef0*/  IMAD.MOV.U32 R4, RZ, RZ, R38 ;  /* 0x000000ffff047224 */ /* 0x000fe400078e0026 */
[----:B------:R-:W-:Y:S01]  /*15f00*/  IMAD.MOV.U32 R5, RZ, RZ, R39 ;  /* 0x000000ffff057224 */ /* 0x000fe200078e0027 */
[----:B------:R-:W-:Y:S06]  /*15f10*/  BRA `(.L_x_5620) ;  /* 0x0000002000987947 */ /* 0x000fec0003800000 */
.L_x_5604:
[----:B------:R-:W-:Y:S01]  /*15f20*/  MOV R4, 0x652b82fe ;  /* 0x652b82fe00047802 */ /* 0x000fe20000000f00 */
[----:B------:R-:W-:Y:S01]  /*15f30*/  IMAD.MOV.U32 R5, RZ, RZ, 0x3ff71547 ;  /* 0x3ff71547ff057424 */ /* 0x000fe200078e00ff */
[----:B------:R-:W-:Y:S01]  /*15f40*/  UMOV UR6, 0xfefa39ef ;  /* 0xfefa39ef00067882 */ /* 0x000fe20000000000 */
        /* <DEDUP_REMOVED lines=121> */
.L_x_5622:
[----:B------:R-:W-:Y:S05]  /*166e0*/  BSYNC.RECONVERGENT B0 ;  /* 0x0000000000007941 */ /* 0x000fea0003800200 */
.L_x_5621:
        /* <DEDUP_REMOVED lines=51> */
.L_x_5624:
[----:B------:R-:W-:Y:S05]  /*16a20*/  BSYNC.RECONVERGENT B4 ;  /* 0x0000000000047941 */ /* 0x000fea0003800200 */
.L_x_5623:
        /* <DEDUP_REMOVED lines=72> */
.L_x_5626:
[----:B------:R-:W-:Y:S05]  /*16eb0*/  BSYNC.RECONVERGENT B4 ;  /* 0x0000000000047941 */ /* 0x000fea0003800200 */
.L_x_5625:
        /* <DEDUP_REMOVED lines=86> */
.L_x_5603:
[----:B------:R-:W1:Y:S02]  /*17420*/  DADD R48, R8, -R8 ;  /* 0x0000000008307229 */ /* 0x000e640000000808 */
[----:B-1----:R-:W-:Y:S02]  /*17430*/  IMAD.MOV.U32 R4, RZ, RZ, R48 ;  /* 0x000000ffff047224 */ /* 0x002fe400078e0030 */
[----:B------:R-:W-:Y:S01]  /*17440*/  IMAD.MOV.U32 R5, RZ, RZ, R49 ;  /* 0x000000ffff057224 */ /* 0x000fe200078e0031 */
[----:B------:R-:W-:Y:S06]  /*17450*/  BRA `(.L_x_5620) ;  /* 0x0000000c00487947 */ /* 0x000fec0003800000 */
.L_x_5602:
        /* <DEDUP_REMOVED lines=64> */
.L_x_5630:
[----:B------:R-:W-:Y:S05]  /*17860*/  BSYNC.RECONVERGENT B5 ;  /* 0x0000000000057941 */ /* 0x000fea0003800200 */
.L_x_5629:
        /* <DEDUP_REMOVED lines=72> */
.L_x_5632:
[----:B------:R-:W-:Y:S05]  /*17cf0*/  BSYNC.RECONVERGENT B5 ;  /* 0x0000000000057941 */ /* 0x000fea0003800200 */
.L_x_5631:
        /* <DEDUP_REMOVED lines=68> */
.L_x_5628:
[----:B------:R-:W-:Y:S05]  /*18140*/  BSYNC.RECONVERGENT B4 ;  /* 0x0000000000047941 */ /* 0x000fea0003800200 */
.L_x_5627:
[----:B---3--:R-:W-:Y:S01]  /*18150*/  LOP3.LUT R5, RZ, 0x80000000, R9, 0xb8, !PT ;  /* 0x80000000ff057812 */ /* 0x008fe200078eb809 */
[----:B------:R-:W-:Y:S02]  /*18160*/  VIADD R49, R49, 0xc0000000 ;  /* 0xc000000031317836 */ /* 0x000fe40000000000 */
[----:B------:R-:W-:-:S07]  /*18170*/  IMAD.MOV.U32 R4, RZ, RZ, RZ ;  /* 0x000000ffff047224 */ /* 0x000fce00078e00ff */
.L_x_5620:
[----:B------:R-:W-:Y:S05]  /*18180*/  BSYNC.RECONVERGENT B2 ;  /* 0x0000000000027941 */ /* 0x000fea0003800200 */
.L_x_5601:
[----:B------:R3:W0:Y:S02]  /*18190*/  DADD R6, -RZ, -R48 ;  /* 0x00000000ff067229 */ /* 0x0006240000000930 */
.L_x_5600:
[----:B------:R-:W-:Y:S05]  /*181a0*/  BSYNC.RECONVERGENT B3 ;  /* 0x0000000000037941 */ /* 0x000fea0003800200 */
.L_x_5599:
        /* <DEDUP_REMOVED lines=60> */
.L_x_5640:
[----:B------:R-:W-:Y:S05]  /*18570*/  BSYNC.RECONVERGENT B4 ;  /* 0x0000000000047941 */ /* 0x000fea0003800200 */
.L_x_5639:
        /* <DEDUP_REMOVED lines=154> */
.L_x_5642:
[----:B------:R-:W-:Y:S05]  /*18f20*/  BSYNC.RECONVERGENT B0 ;  /* 0x0000000000007941 */ /* 0x000fea0003800200 */
.L_x_5641:
        /* <DEDUP_REMOVED lines=195> */
.L_x_5646:
[----:B------:R-:W-:Y:S05]  /*19b60*/  BSYNC.RECONVERGENT B4 ;  /* 0x0000000000047941 */ /* 0x000fea0003800200 */
.L_x_5645:
        /* <DEDUP_REMOVED lines=11> */
.L_x_5644:
        /* <DEDUP_REMOVED lines=55> */
.L_x_5647:
[----:B------:R-:W-:Y:S05]  /*19f90*/  BSYNC.RECONVERGENT B1 ;  /* 0x0000000000017941 */ /* 0x000fea0003800200 */
.L_x_5643:
        /* <DEDUP_REMOVED lines=55> */
[----:B------:R-:W-:-:S07]  /*1a310*/  IMAD.MOV.U32 R51, RZ, RZ, R12 ;  /* 0x000000ffff337224 */ /* 0x000fce00078e000c */
[----:B0-2-4-:R-:W-:Y:S05]  /*1a320*/  CALL.REL.NOINC `($__internal_9_$__cuda_sm20_dsqrt_rn_f64_mediumpath_v1) ;  /* 0x0000032c00f07944 */ /* 0x015fea0003c00000 */
[----:B------:R-:W-:Y:S02]  /*1a330*/  IMAD.MOV.U32 R36, RZ, RZ, R40 ;  /* 0x000000ffff247224 */ /* 0x000fe400078e0028 */
[----:B------:R-:W-:-:S07]  /*1a340*/  IMAD.MOV.U32 R37, RZ, RZ, R39 ;  /* 0x000000ffff257224 */ /* 0x000fce00078e0027 */
.L_x_5649:
[----:B------:R-:W-:Y:S05]  /*1a350*/  BSYNC.RECONVERGENT B1 ;  /* 0x0000000000017941 */ /* 0x000fea0003800200 */
.L_x_5648:
        /* <DEDUP_REMOVED lines=70> */
.L_x_5651:
[----:B------:R-:W-:Y:S05]  /*1a7c0*/  BSYNC.RECONVERGENT B1 ;  /* 0x0000000000017941 */ /* 0x000fea0003800200 */
.L_x_5650:
        /* <DEDUP_REMOVED lines=52> */
.L_x_5653:
[----:B------:R-:W-:Y:S05]  /*1ab10*/  BSYNC.RECONVERGENT B1 ;  /* 0x0000000000017941 */ /* 0x000fea0003800200 */
.L_x_5652:
[----:B------:R-:W-:Y:S01]  /*1ab20*/  MOV R8, R38 ;  /* 0x0000002600087202 */ /* 0x000fe20000000f00 */
[----:B------:R-:W-:Y:S01]  /*1ab30*/  IMAD.MOV.U32 R9, RZ, RZ, R39 ;  /* 0x000000ffff097224 */ /* 0x000fe200078e0027 */
[----:B------:R-:W-:Y:S06]  /*1ab40*/  BRA `(.L_x_5654) ;  /* 0x0000002000987947 */ /* 0x000fec0003800000 */
.L_x_5638:
        /* <DEDUP_REMOVED lines=124> */
.L_x_5656:
[----:B------:R-:W-:Y:S05]  /*1b310*/  BSYNC.RECONVERGENT B0 ;  /* 0x0000000000007941 */ /* 0x000fea0003800200 */
.L_x_5655:
        /* <DEDUP_REMOVED lines=48> */
[----:B------:R-:W-:Y:S01]  /*1b620*/  IMAD.MOV.U32 R15, RZ, RZ, R41 ;  /* 0x000000ffff0f7224 */ /* 0x000fe200078e0029 */
[----:B------:R-:W-:Y:S01]  /*1b630*/  MOV R54, R42 ;  /* 0x0000002a00367202 */ /* 0x000fe20000000f00 */
[----:B------:R-:W-:-:S07]  /*1b640*/  IMAD.MOV.U32 R55, RZ, RZ, R43 ;  /* 0x000000ffff377224 */ /* 0x000fce00078e002b */
.L_x_5658:
[----:B------:R-:W-:Y:S05]  /*1b650*/  BSYNC.RECONVERGENT B4 ;  /* 0x0000000000047941 */ /* 0x000fea0003800200 */
.L_x_5657:
        /* <DEDUP_REMOVED lines=72> */
.L_x_5660:
[----:B------:R-:W-:Y:S05]  /*1bae0*/  BSYNC.RECONVERGENT B4 ;  /* 0x0000000000047941 */ /* 0x000fea0003800200 */
.L_x_5659:
        /* <DEDUP_REMOVED lines=86> */
.L_x_5637:
[----:B------:R-:W1:Y:S02]  /*1c050*/  DADD R48, R12, -R12 ;  /* 0x000000000c307229 */ /* 0x000e64000000080c */
[----:B-1----:R-:W-:Y:S01]  /*1c060*/  MOV R8, R48 ;  /* 0x0000003000087202 */ /* 0x002fe20000000f00 */
[----:B------:R-:W-:Y:S01]  /*1c070*/  IMAD.MOV.U32 R9, RZ, RZ, R49 ;  /* 0x000000ffff097224 */ /* 0x000fe200078e0031 */
[----:B------:R-:W-:Y:S06]  /*1c080*/  BRA `(.L_x_5654) ;  /* 0x0000000c00487947 */ /* 0x000fec0003800000 */
.L_x_5636:
        /* <DEDUP_REMOVED lines=64> */
.L_x_5664:
[----:B------:R-:W-:Y:S05]  /*1c490*/  BSYNC.RECONVERGENT B5 ;  /* 0x0000000000057941 */ /* 0x000fea0003800200 */
.L_x_5663:
        /* <DEDUP_REMOVED lines=69> */
[----:B------:R-:W-:Y:S01]  /*1c8f0*/  IMAD.MOV.U32 R14, RZ, RZ, R41 ;  /* 0x000000ffff0e7224 */ /* 0x000fe200078e0029 */
[----:B------:R-:W-:Y:S01]  /*1c900*/  MOV R61, R43 ;  /* 0x0000002b003d7202 */ /* 0x000fe20000000f00 */
[----:B------:R-:W-:-:S07]  /*1c910*/  IMAD.MOV.U32 R60, RZ, RZ, R42 ;  /* 0x000000ffff3c7224 */ /* 0x000fce00078e002a */
.L_x_5666:
[----:B------:R-:W-:Y:S05]  /*1c920*/  BSYNC.RECONVERGENT B5 ;  /* 0x0000000000057941 */ /* 0x000fea0003800200 */
.L_x_5665:
        /* <DEDUP_REMOVED lines=68> */
.L_x_5662:
[----:B------:R-:W-:Y:S05]  /*1cd70*/  BSYNC.RECONVERGENT B4 ;  /* 0x0000000000047941 */ /* 0x000fea0003800200 */
.L_x_5661:
[----:B---3--:R-:W-:Y:S01]  /*1cd80*/  LOP3.LUT R9, RZ, 0x80000000, R13, 0xb8, !PT ;  /* 0x80000000ff097812 */ /* 0x008fe200078eb80d */
[----:B------:R-:W-:Y:S02]  /*1cd90*/  VIADD R49, R49, 0xc0000000 ;  /* 0xc000000031317836 */ /* 0x000fe40000000000 */
[----:B------:R-:W-:-:S07]  /*1cda0*/  IMAD.MOV.U32 R8, RZ, RZ, RZ ;  /* 0x000000ffff087224 */ /* 0x000fce00078e00ff */
.L_x_5654:
[----:B------:R-:W-:Y:S05]  /*1cdb0*/  BSYNC.RECONVERGENT B2 ;  /* 0x0000000000027941 */ /* 0x000fea0003800200 */
.L_x_5635:
[----:B------:R3:W0:Y:S02]  /*1cdc0*/  DADD R10, -RZ, -R48 ;  /* 0x00000000ff0a7229 */ /* 0x0006240000000930 */
.L_x_5634:
[----:B------:R-:W-:Y:S05]  /*1cdd0*/  BSYNC.RECONVERGENT B3 ;  /* 0x0000000000037941 */ /* 0x000fea0003800200 */
.L_x_5633:
        /* <DEDUP_REMOVED lines=60> */
.L_x_5674:
[----:B------:R-:W-:Y:S05]  /*1d1a0*/  BSYNC.RECONVERGENT B4 ;  /* 0x0000000000047941 */ /* 0x000fea0003800200 */
.L_x_5673:
        /* <DEDUP_REMOVED lines=154> */
.L_x_5676:
[----:B------:R-:W-:Y:S05]  /*1db50*/  BSYNC.RECONVERGENT B0 ;  /* 0x0000000000007941 */ /* 0x000fea0003800200 */
.L_x_5675:
[----:B------:R-:W-:Y:S01]  /*1db60*/  BSSY.RECONVERGENT B1, `(.L_x_5677) ;  /* 0x0000106000017945 */ /* 0x000fe20003800200 */
[----:B-1-3--:R1:W3:Y:S01]  /*1db70*/  DFMA R12, R14, R14, 1 ;  /* 0x3ff000000e0c742b */ /* 0x00a2e2000000000e */
[----:B------:R-:W-:Y:S02]  /*1db80*/  IMAD.MOV.U32 R18, RZ, RZ, R48 ;  /* 0x000000ffff127224 */ /* 0x000fe400078e0030 */
[----:B------:R-:W-:Y:S01]  /*1db90*/  IMAD.MOV.U32 R19, RZ, RZ, R17 ;  /* 0x000000ffff137224 */ /* 0x000fe200078e0011 */
[----:B-1-3--:R-:W-:Y:S06]  /*1dba0*/  @!P1 BRA `(.L_x_5678) ;  /* 0x0000000c00289947 */ /* 0x00afec0003800000 */
[----:B------:R-:W-:Y:S01]  /*1dbb0*/  IMAD.MOV.U32 R38, RZ, RZ, 0x652b82fe ;  /* 0x652b82feff267424 */ /* 0x000fe200078e00ff */
[----:B------:R-:W-:Y:S01]  /*1dbc0*/  SHF.L.U32 R16, R17, 0x1, RZ ;  /* 0x0000000111107819 */ /* 0x000fe200000006ff */
[----:B------:R-:W-:Y:S01]  /*1dbd0*/  IMAD.MOV.U32 R39, RZ, RZ, 0x3ff71547 ;  /* 0x3ff71547ff277424 */ /* 0x000fe200078e00ff */
[----:B------:R-:W-:Y:S01]  /*1dbe0*/  UMOV UR6, 0xfefa39ef ;  /* 0xfefa39ef00067882 */ /* 0x000fe20000000000 */
[----:B------:R-:W-:Y:S01]  /*1dbf0*/  UMOV UR7, 0x3fe62e42 ;  /* 0x3fe62e4200077882 */ /* 0x000fe20000000000 */
[C---:B------:R-:W-:Y:S01]  /*1dc00*/  ISETP.GE.U32.AND P0, PT, R16.reuse, 0x7fb3e647, PT ;  /* 0x7fb3e6471000780c */ /* 0x040fe20003f06070 */
[----:B------:R-:W-:Y:S01]  /*1dc10*/  IMAD.MOV.U32 R42, RZ, RZ, -0x7142ec33 ;  /* 0x8ebd13cdff2a7424 */ /* 0x000fe200078e00ff */
[----:B------:R-:W-:Y:S01]  /*1dc20*/  ISETP.NE.AND P1, PT, R16, RZ, PT ;  /* 0x000000ff1000720c */ /* 0x000fe20003f25270 */
[----:B------:R-:W1:Y:S01]  /*1dc30*/  DFMA R38, R18, R38, 6.75539944105574400000e+15 ;  /* 0x433800001226742b */ /* 0x000e620000000026 */
[----:B------:R-:W-:Y:S01]  /*1dc40*/  IMAD.MOV.U32 R43, RZ, RZ, 0x3e5af86d ;  /* 0x3e5af86dff2b7424 */ /* 0x000fe200078e00ff */
[----:B------:R-:W-:-:S15]  /*1dc50*/  BSSY.RECONVERGENT B4, `(.L_x_5679) ;  /* 0x00000b4000047945 */ /* 0x000fde0003800200 */
[----:B------:R-:W-:-:S15]  /*1dc60*/  NOP ;  /* 0x0000000000007918 */ /* 0x000fde0000000000 */
[----:B------:R-:W-:-:S15]  /*1dc70*/  NOP ;  /* 0x0000000000007918 */ /* 0x000fde0000000000 */
[----:B------:R-:W-:-:S15]  /*1dc80*/  NOP ;  /* 0x0000000000007918 */ /* 0x000fde0000000000 */
[----:B------:R-:W-:-:S02]  /*1dc90*/  NOP ;  /* 0x0000000000007918 */ /* 0x000fc40000000000 */
        /* <DEDUP_REMOVED lines=175> */
.L_x_5680:
[----:B------:R-:W-:Y:S05]  /*1e790*/  BSYNC.RECONVERGENT B4 ;  /* 0x0000000000047941 */ /* 0x000fea0003800200 */
.L_x_5679:
        /* <DEDUP_REMOVED lines=11> */
.L_x_5678:
        /* <DEDUP_REMOVED lines=55> */
.L_x_5681:
[----:B------:R-:W-:Y:S05]  /*1ebc0*/  BSYNC.RECONVERGENT B1 ;  /* 0x0000000000017941 */ /* 0x000fea0003800200 */
.L_x_5677:
        /* <DEDUP_REMOVED lines=60> */
.L_x_5683:
[----:B------:R-:W-:Y:S05]  /*1ef90*/  BSYNC.RECONVERGENT B1 ;  /* 0x0000000000017941 */ /* 0x000fea0003800200 */
.L_x_5682:
        /* <DEDUP_REMOVED lines=70> */
.L_x_5685:
[----:B------:R-:W-:Y:S05]  /*1f400*/  BSYNC.RECONVERGENT B1 ;  /* 0x0000000000017941 */ /* 0x000fea0003800200 */
.L_x_5684:
        /* <DEDUP_REMOVED lines=52> */
.L_x_5687:
[----:B------:R-:W-:Y:S05]  /*1f750*/  BSYNC.RECONVERGENT B1 ;  /* 0x0000000000017941 */ /* 0x000fea0003800200 */
.L_x_5686:
[----:B------:R-:W-:Y:S02]  /*1f760*/  IMAD.MOV.U32 R12, RZ, RZ, R38 ;  /* 0x000000ffff0c7224 */ /* 0x000fe400078e0026 */
[----:B------:R-:W-:Y:S01]  /*1f770*/  IMAD.MOV.U32 R13, RZ, RZ, R39 ;  /* 0x000000ffff0d7224 */ /* 0x000fe200078e0027 */
[----:B------:R-:W-:Y:S06]  /*1f780*/  BRA `(.L_x_5688) ;  /* 0x0000002000987947 */ /* 0x000fec0003800000 */
.L_x_5672:
        /* <DEDUP_REMOVED lines=124> */
.L_x_5690:
[----:B------:R-:W-:Y:S05]  /*1ff50*/  BSYNC.RECONVERGENT B0 ;  /* 0x0000000000007941 */ /* 0x000fea0003800200 */
.L_x_5689:
        /* <DEDUP_REMOVED lines=47> */
[----:B--234-:R-:W-:Y:S05]  /*20250*/  CALL.REL.NOINC `($_ZN2at6native29vectorized_elementwise_kernelILi2EZZZNS0_15tan_kernel_cudaERNS_18TensorIteratorBaseEENKUlvE_clEvENKUlvE_clEvEUlN3c107complexIdEEE_St5arrayIPcLm2EEEEviT0_T1_$__internal_trig_reduction_slowpathd) ;  /* 0x000002d400787944 */ /* 0x01cfea0003c00000 */
[----:B------:R-:W-:Y:S02]  /*20260*/  IMAD.MOV.U32 R19, RZ, RZ, R41 ;  /* 0x000000ffff137224 */ /* 0x000fe400078e0029 */
[----:B------:R-:W-:Y:S02]  /*20270*/  IMAD.MOV.U32 R54, RZ, RZ, R42 ;  /* 0x000000ffff367224 */ /* 0x000fe400078e002a */
[----:B------:R-:W-:-:S07]  /*20280*/  IMAD.MOV.U32 R55, RZ, RZ, R43 ;  /* 0x000000ffff377224 */ /* 0x000fce00078e002b */
.L_x_5692:
[----:B------:R-:W-:Y:S05]  /*20290*/  BSYNC.RECONVERGENT B4 ;  /* 0x0000000000047941 */ /* 0x000fea0003800200 */
.L_x_5691:
        /* <DEDUP_REMOVED lines=72> */
.L_x_5694:
[----:B------:R-:W-:Y:S05]  /*20720*/  BSYNC.RECONVERGENT B4 ;  /* 0x0000000000047941 */ /* 0x000fea0003800200 */
.L_x_5693:
        /* <DEDUP_REMOVED lines=84> */
[----:B0-----:R3:W0:Y:S02]  /*20c70*/  DMUL R12, R64, R60 ;  /* 0x0000003c400c7228 */ /* 0x0016240000000000 */
[----:B0--3--:R-:W-:Y:S05]  /*20c80*/  BRA `(.L_x_5688) ;  /* 0x0000000c00587947 */ /* 0x009fea0003800000 */
.L_x_5671:
[----:B------:R-:W1:Y:S02]  /*20c90*/  DADD R48, R16, -R16 ;  /* 0x0000000010307229 */ /* 0x000e640000000810 */
[----:B-1----:R-:W-:Y:S02]  /*20ca0*/  IMAD.MOV.U32 R12, RZ, RZ, R48 ;  /* 0x000000ffff0c7224 */ /* 0x002fe400078e0030 */
[----:B------:R-:W-:Y:S01]  /*20cb0*/  IMAD.MOV.U32 R13, RZ, RZ, R49 ;  /* 0x000000ffff0d7224 */ /* 0x000fe200078e0031 */
[----:B------:R-:W-:Y:S06]  /*20cc0*/  BRA `(.L_x_5688) ;  /* 0x0000000c00487947 */ /* 0x000fec0003800000 */
.L_x_5670:
        /* <DEDUP_REMOVED lines=64> */
.L_x_5698:
[----:B------:R-:W-:Y:S05]  /*210d0*/  BSYNC.RECONVERGENT B5 ;  /* 0x0000000000057941 */ /* 0x000fea0003800200 */
.L_x_5697:
        /* <DEDUP_REMOVED lines=69> */
[----:B------:R-:W-:Y:S01]  /*21530*/  MOV R18, R41 ;  /* 0x0000002900127202 */ /* 0x000fe20000000f00 */
[----:B------:R-:W-:Y:S02]  /*21540*/  IMAD.MOV.U32 R60, RZ, RZ, R42 ;  /* 0x000000ffff3c7224 */ /* 0x000fe400078e002a */
[----:B------:R-:W-:-:S07]  /*21550*/  IMAD.MOV.U32 R61, RZ, RZ, R43 ;  /* 0x000000ffff3d7224 */ /* 0x000fce00078e002b */
.L_x_5700:
[----:B------:R-:W-:Y:S05]  /*21560*/  BSYNC.RECONVERGENT B5 ;  /* 0x0000000000057941 */ /* 0x000fea0003800200 */
.L_x_5699:
        /* <DEDUP_REMOVED lines=68> */
.L_x_5696:
[----:B------:R-:W-:Y:S05]  /*219b0*/  BSYNC.RECONVERGENT B4 ;  /* 0x0000000000047941 */ /* 0x000fea0003800200 */
.L_x_5695:
[----:B---3--:R-:W-:Y:S01]  /*219c0*/  LOP3.LUT R13, RZ, 0x80000000, R17, 0xb8, !PT ;  /* 0x80000000ff0d7812 */ /* 0x008fe200078eb811 */
[----:B------:R-:W-:Y:S02]  /*219d0*/  VIADD R49, R49, 0xc0000000 ;  /* 0xc000000031317836 */ /* 0x000fe40000000000 */
[----:B------:R-:W-:-:S07]  /*219e0*/  IMAD.MOV.U32 R12, RZ, RZ, RZ ;  /* 0x000000ffff0c7224 */ /* 0x000fce00078e00ff */
.L_x_5688:
[----:B------:R-:W-:Y:S05]  /*219f0*/  BSYNC.RECONVERGENT B2 ;  /* 0x0000000000027941 */ /* 0x000fea0003800200 */
.L_x_5669:
[----:B------:R3:W0:Y:S02]  /*21a00*/  DADD R14, -RZ, -R48 ;  /* 0x00000000ff0e7229 */ /* 0x0006240000000930 */
.L_x_5668:
[----:B------:R-:W-:Y:S05]  /*21a10*/  BSYNC.RECONVERGENT B3 ;  /* 0x0000000000037941 */ /* 0x000fea0003800200 */
.L_x_5667:
[----:B------:R-:W-:Y:S01]  /*21a20*/  VIADD R2, R2, 0x380 ;  /* 0x0000038002027836 */ /* 0x000fe20000000000 */
[----:B------:R-:W-:Y:S01]  /*21a30*/  BSSY.RECONVERGENT B3, `(.L_x_5701) ;  /* 0x00004c1000037945 */ /* 0x000fe20003800200 */
[----:B------:R-:W-:Y:S02]  /*21a40*/  CS2R R50, SRZ ;  /* 0x0000000000327805 */ /* 0x000fe4000001ff00 */
[----:B-1-3--:R-:W-:Y:S02]  /*21a50*/  CS2R R48, SRZ ;  /* 0x0000000000307805 */ /* 0x00afe4000001ff00 */
[----:B------:R-:W-:-:S13]  /*21a60*/  ISETP.GE.U32.AND P0, PT, R2, R3, PT ;  /* 0x000000030200720c */ /* 0x000fda0003f06070 */
        /* <DEDUP_REMOVED lines=55> */
.L_x_5708:
[----:B------:R-:W-:Y:S05]  /*21de0*/  BSYNC.RECONVERGENT B4 ;  /* 0x0000000000047941 */ /* 0x000fea0003800200 */
.L_x_5707:
        /* <DEDUP_REMOVED lines=154> */
.L_x_5710:
[----:B------:R-:W-:Y:S05]  /*22790*/  BSYNC.RECONVERGENT B0 ;  /* 0x0000000000007941 */ /* 0x000fea0003800200 */
.L_x_5709:
[----:B------:R-:W-:Y:S01]  /*227a0*/  BSSY.RECONVERGENT B1, `(.L_x_5711) ;  /* 0x0000106000017945 */ /* 0x000fe20003800200 */
[----:B-1-3--:R1:W3:Y:S01]  /*227b0*/  DFMA R16, R18, R18, 1 ;  /* 0x3ff000001210742b */ /* 0x00a2e20000000012 */
[----:B------:R-:W-:Y:S02]  /*227c0*/  IMAD.MOV.U32 R22, RZ, RZ, R60 ;  /* 0x000000ffff167224 */ /* 0x000fe400078e003c */
[----:B------:R-:W-:Y:S01]  /*227d0*/  IMAD.MOV.U32 R23, RZ, RZ, R21 ;  /* 0x000000ffff177224 */ /* 0x000fe200078e0015 */
[----:B-1-3--:R-:W-:Y:S06]  /*227e0*/  @!P1 BRA `(.L_x_5712) ;  /* 0x0000000c00289947 */ /* 0x00afec0003800000 */
[----:B------:R-:W-:Y:S01]  /*227f0*/  MOV R38, 0x652b82fe ;  /* 0x652b82fe00267802 */ /* 0x000fe20000000f00 */
[----:B------:R-:W-:Y:S01]  /*22800*/  IMAD.MOV.U32 R39, RZ, RZ, 0x3ff71547 ;  /* 0x3ff71547ff277424 */ /* 0x000fe200078e00ff */
[----:B------:R-:W-:Y:S01]  /*22810*/  UMOV UR6, 0xfefa39ef ;  /* 0xfefa39ef00067882 */ /* 0x000fe20000000000 */
[----:B------:R-:W-:Y:S01]  /*22820*/  IMAD.SHL.U32 R2, R21, 0x2, RZ ;  /* 0x0000000215027824 */ /* 0x000fe200078e00ff */
        /* <DEDUP_REMOVED lines=186> */
.L_x_5714:
[----:B------:R-:W-:Y:S05]  /*233d0*/  BSYNC.RECONVERGENT B4 ;  /* 0x0000000000047941 */ /* 0x000fea0003800200 */
.L_x_5713:
        /* <DEDUP_REMOVED lines=11> */
.L_x_5712:
        /* <DEDUP_REMOVED lines=55> */
.L_x_5715:
[----:B------:R-:W-:Y:S05]  /*23800*/  BSYNC.RECONVERGENT B1 ;  /* 0x0000000000017941 */ /* 0x000fea0003800200 */
.L_x_5711:
[----:B---3--:R-:W-:Y:S01]  /*23810*/  LOP3.LUT R61, R23, 0x80000000, R61, 0xb8, !PT ;  /* 0x80000000173d7812 */ /* 0x008fe200078eb83d */
[----:B------:R-:W-:Y:S01]  /*23820*/  IMAD.MOV.U32 R60, RZ, RZ, R22 ;  /* 0x000000ffff3c7224 */ /* 0x000fe200078e0016 */
[----:B------:R-:W-:Y:S01]  /*23830*/  MOV R38, 0x0 ;  /* 0x0000000000267802 */ /* 0x000fe20000000f00 */
[----:B------:R-:W-:Y:S01]  /*23840*/  IMAD.MOV.U32 R39, RZ, RZ, 0x3fd80000 ;  /* 0x3fd80000ff277424 */ /* 0x000fe200078e00ff */
[----:B------:R-:W-:Y:S03]  /*23850*/  BSSY.RECONVERGENT B1, `(.L_x_5716) ;  /* 0x0000037000017945 */ /* 0x000fe60003800200 */
        /* <DEDUP_REMOVED lines=54> */
.L_x_5717:
[----:B------:R-:W-:Y:S05]  /*23bc0*/  BSYNC.RECONVERGENT B1 ;  /* 0x0000000000017941 */ /* 0x000fea0003800200 */
.L_x_5716:
        /* <DEDUP_REMOVED lines=70> */
.L_x_5719:
[----:B------:R-:W-:Y:S05]  /*24030*/  BSYNC.RECONVERGENT B1 ;  /* 0x0000000000017941 */ /* 0x000fea0003800200 */
.L_x_5718:
        /* <DEDUP_REMOVED lines=45> */
[----:B------:R-:W-:Y:S01]  /*24310*/  MOV R40, 0x24350 ;  /* 0x0002435000287802 */ /* 0x000fe20000000f00 */
[----:B------:R-:W-:Y:S02]  /*24320*/  IMAD.MOV.U32 R38, RZ, RZ, R16 ;  /* 0x000000ffff267224 */ /* 0x000fe400078e0010 */
[----:B------:R-:W-:-:S07]  /*24330*/  IMAD.MOV.U32 R39, RZ, RZ, R17 ;  /* 0x000000ffff277224 */ /* 0x000fce00078e0011 */
[----:B0-2-4-:R-:W-:Y:S05]  /*24340*/  CALL.REL.NOINC `($__internal_8_$__cuda_sm20_div_rn_f64_full) ;  /* 0x0000028400bc7944 */ /* 0x015fea0003c00000 */
[----:B------:R-:W-:-:S04]  /*24350*/  LOP3.LUT R39, R39, R38, RZ, 0x3c, !PT ;  /* 0x0000002627277212 */ /* 0x000fc800078e3cff */
[----:B------:R-:W-:-:S04]  /*24360*/  LOP3.LUT R38, R39, R38, RZ, 0x3c, !PT ;  /* 0x0000002627267212 */ /* 0x000fc800078e3cff */
[----:B------:R-:W-:-:S07]  /*24370*/  LOP3.LUT R39, R39, R38, RZ, 0x3c, !PT ;  /* 0x0000002627277212 */ /* 0x000fce00078e3cff */
.L_x_5721:
[----:B------:R-:W-:Y:S05]  /*24380*/  BSYNC.RECONVERGENT B1 ;  /* 0x0000000000017941 */ /* 0x000fea0003800200 */
.L_x_5720:
[----:B------:R-:W-:Y:S02]  /*24390*/  IMAD.MOV.U32 R48, RZ, RZ, R38 ;  /* 0x000000ffff307224 */ /* 0x000fe400078e0026 */
[----:B------:R-:W-:Y:S01]  /*243a0*/  IMAD.MOV.U32 R49, RZ, RZ, R39 ;  /* 0x000000ffff317224 */ /* 0x000fe200078e0027 */
[----:B------:R-:W-:Y:S06]  /*243b0*/  BRA `(.L_x_5722) ;  /* 0x0000002000987947 */ /* 0x000fec0003800000 */
.L_x_5706:
        /* <DEDUP_REMOVED lines=124> */
.L_x_5724:
[----:B------:R-:W-:Y:S05]  /*24b80*/  BSYNC.RECONVERGENT B0 ;  /* 0x0000000000007941 */ /* 0x000fea0003800200 */
.L_x_5723:
        /* <DEDUP_REMOVED lines=14> */
[----:B-----5:R-:W5:Y:S01]  /*24c70*/  F2I.F64 R54, R54 ;  /* 0x0000003600367311 */ /* 0x020f620000301100 */
[----:B------:R-:W-:Y:S01]  /*24c80*/  UMOV UR7, 0x3ff921fb ;  /* 0x3ff921fb00077882 */ /* 0x000fe20000000000 */
[----:B-----5:R-:W-:-:S15]  /*24c90*/  IMAD.MOV.U32 R2, RZ, RZ, R54 ;  /* 0x000000ffff027224 */ /* 0x020fde00078e0036 */
[----:B------:R-:W-:-:S15]  /*24ca0*/  NOP ;  /* 0x0000000000007918 */ /* 0x000fde0000000000 */
[----:B------:R-:W-:-:S15]  /*24cb0*/  NOP ;  /* 0x0000000000007918 */ /* 0x000fde0000000000 */
[----:B------:R-:W-:-:S15]  /*24cc0*/  NOP ;  /* 0x0000000000007918 */ /* 0x000fde0000000000 */
[----:B------:R-:W-:-:S02]  /*24cd0*/  NOP ;  /* 0x0000000000007918 */ /* 0x000fc40000000000 */
[----:B0-----:R-:W1:-:S15]  /*24ce0*/  I2F.F64 R62, R54 ;  /* 0x00000036003e7312 */ /* 0x001e5e0000201c00 */
[----:B------:R-:W-:-:S15]  /*24cf0*/  NOP ;  /* 0x0000000000007918 */ /* 0x000fde0000000000 */
[----:B------:R-:W-:-:S15]  /*24d00*/  NOP ;  /* 0x0000000000007918 */ /* 0x000fde0000000000 */
[----:B------:R-:W-:-:S15]  /*24d10*/  NOP ;  /* 0x0000000000007918 */ /* 0x000fde0000000000 */
[----:B------:R-:W-:-:S04]  /*24d20*/  NOP ;  /* 0x0000000000007918 */ /* 0x000fc80000000000 */
        /* <DEDUP_REMOVED lines=25> */
.L_x_5726:
[----:B------:R-:W-:Y:S05]  /*24ec0*/  BSYNC.RECONVERGENT B4 ;  /* 0x0000000000047941 */ /* 0x000fea0003800200 */
.L_x_5725:
        /* <DEDUP_REMOVED lines=72> */
.L_x_5728:
[----:B------:R-:W-:Y:S05]  /*25350*/  BSYNC.RECONVERGENT B4 ;  /* 0x0000000000047941 */ /* 0x000fea0003800200 */
.L_x_5727:
        /* <DEDUP_REMOVED lines=11> */
[----:B------:R-:W-:Y:S01]  /*25410*/  MOV R52, 0x20fd8164 ;  /* 0x20fd816400347802 */ /* 0x000fe20000000f00 */
[----:B------:R-:W-:Y:S01]  /*25420*/  IMAD.MOV.U32 R60, RZ, RZ, RZ ;  /* 0x000000ffff3c7224 */ /* 0x000fe200078e00ff */
        /* <DEDUP_REMOVED lines=73> */
.L_x_5705:
[----:B------:R-:W1:Y:S02]  /*258c0*/  DADD R60, R20, -R20 ;  /* 0x00000000143c7229 */ /* 0x000e640000000814 */
[----:B-1----:R-:W-:Y:S02]  /*258d0*/  IMAD.MOV.U32 R48, RZ, RZ, R60 ;  /* 0x000000ffff307224 */ /* 0x002fe400078e003c */
[----:B------:R-:W-:Y:S01]  /*258e0*/  IMAD.MOV.U32 R49, RZ, RZ, R61 ;  /* 0x000000ffff317224 */ /* 0x000fe200078e003d */
[----:B------:R-:W-:Y:S06]  /*258f0*/  BRA `(.L_x_5722) ;  /* 0x0000000c00487947 */ /* 0x000fec0003800000 */
.L_x_5704:
        /* <DEDUP_REMOVED lines=64> */
.L_x_5732:
[----:B------:R-:W-:Y:S05]  /*25d00*/  BSYNC.RECONVERGENT B5 ;  /* 0x0000000000057941 */ /* 0x000fea0003800200 */
.L_x_5731:
        /* <DEDUP_REMOVED lines=65> */
[----:B------:R-:W-:Y:S01]  /*26120*/  MOV R40, R20 ;  /* 0x0000001400287202 */ /* 0x000fe20000000f00 */
[----:B------:R-:W-:Y:S01]  /*26130*/  IMAD.MOV.U32 R57, RZ, RZ, R21 ;  /* 0x000000ffff397224 */ /* 0x000fe200078e0015 */
[----:B------:R-:W-:-:S07]  /*26140*/  MOV R56, 0x26160 ;  /* 0x0002616000387802 */ /* 0x000fce0000000f00 */
[----:B----4-:R-:W-:Y:S05]  /*26150*/  CALL.REL.NOINC `($_ZN2at6native29vectorized_elementwise_kernelILi2EZZZNS0_15tan_kernel_cudaERNS_18TensorIteratorBaseEENKUlvE_clEvENKUlvE_clEvEUlN3c107complexIdEEE_St5arrayIPcLm2EEEEviT0_T1_$__internal_trig_reduction_slowpathd) ;  /* 0x0000027400b87944 */ /* 0x010fea0003c00000 */
[----:B------:R-:W-:Y:S02]  /*26160*/  IMAD.MOV.U32 R2, RZ, RZ, R41 ;  /* 0x000000ffff027224 */ /* 0x000fe400078e0029 */
[----:B------:R-:W-:Y:S02]  /*26170*/  IMAD.MOV.U32 R48, RZ, RZ, R42 ;  /* 0x000000ffff307224 */ /* 0x000fe400078e002a */
[----:B------:R-:W-:-:S07]  /*26180*/  IMAD.MOV.U32 R49, RZ, RZ, R43 ;  /* 0x000000ffff317224 */ /* 0x000fce00078e002b */
.L_x_5734:
[----:B------:R-:W-:Y:S05]  /*26190*/  BSYNC.RECONVERGENT B5 ;  /* 0x0000000000057941 */ /* 0x000fea0003800200 */
.L_x_5733:
        /* <DEDUP_REMOVED lines=68> */
.L_x_5730:
[----:B------:R-:W-:Y:S05]  /*265e0*/  BSYNC.RECONVERGENT B4 ;  /* 0x0000000000047941 */ /* 0x000fea0003800200 */
.L_x_5729:
[----:B---3--:R-:W-:Y:S01]  /*265f0*/  LOP3.LUT R49, RZ, 0x80000000, R21, 0xb8, !PT ;  /* 0x80000000ff317812 */ /* 0x008fe200078eb815 */
[----:B------:R-:W-:Y:S02]  /*26600*/  VIADD R61, R61, 0xc0000000 ;  /* 0xc00000003d3d7836 */ /* 0x000fe40000000000 */
[----:B------:R-:W-:-:S07]  /*26610*/  IMAD.MOV.U32 R48, RZ, RZ, RZ ;  /* 0x000000ffff307224 */ /* 0x000fce00078e00ff */
.L_x_5722:
[----:B------:R-:W-:Y:S05]  /*26620*/  BSYNC.RECONVERGENT B2 ;  /* 0x0000000000027941 */ /* 0x000fea0003800200 */
.L_x_5703:
[----:B------:R3:W0:Y:S02]  /*26630*/  DADD R50, -RZ, -R60 ;  /* 0x00000000ff327229 */ /* 0x000624000000093c */
.L_x_5702:
[----:B------:R-:W-:Y:S05]  /*26640*/  BSYNC.RECONVERGENT B3 ;  /* 0x0000000000037941 */ /* 0x000fea0003800200 */
.L_x_5701:
[----:B------:R-:W5:Y:S01]  /*26650*/  S2R R2, SR_TID.X ;  /* 0x0000000000027919 */ /* 0x000f620000002100 */
[----:B------:R-:W-:Y:S04]  /*26660*/  BSSY.RECONVERGENT B0, `(.L_x_5735) ;  /* 0x0000034000007945 */ /* 0x000fe80003800200 */
[----:B------:R-:W-:Y:S01]  /*26670*/  BSSY.RELIABLE B1, `(.L_x_5736) ;  /* 0x000002c000017945 */ /* 0x000fe20003800100 */
[----:B-----5:R-:W-:-:S13]  /*26680*/  ISETP.GE.U32.AND P0, PT, R2, R3, PT ;  /* 0x000000030200720c */ /* 0x020fda0003f06070 */
[----:B------:R-:W5:Y:S01]  /*26690*/  @!P0 LDC.64 R16, c[0x0][0x388] ;  /* 0x0000e200ff108b82 */ /* 0x000f620000000a00 */
[----:B------:R-:W-:Y:S02]  /*266a0*/  @!P0 IMAD.IADD R19, R0, 0x1, R2 ;  /* 0x0000000100138824 */ /* 0x000fe400078e0202 */
[----:B------:R-:W-:-:S04]  /*266b0*/  @!P0 VIADD R18, R2, 0x80 ;  /* 0x0000008002128836 */ /* 0x000fc80000000000 */
[----:B------:R-:W-:Y:S02]  /*266c0*/  @!P0 IMAD.MOV.U32 R2, RZ, RZ, R18 ;  /* 0x000000ffff028224 */ /* 0x000fe400078e0012 */
[----:B-----5:R-:W-:-:S05]  /*266d0*/  @!P0 IMAD.WIDE.U32 R16, R19, 0x10, R16 ;  /* 0x0000001013108825 */ /* 0x020fca00078e0010 */
[----:B--2---:R2:W-:Y:S01]  /*266e0*/  @!P0 STG.E.128 desc[UR4][R16.64], R24 ;  /* 0x0000001810008986 */ /* 0x0045e2000c101d04 */
[----:B------:R-:W-:-:S13]  /*266f0*/  ISETP.GE.U32.AND P0, PT, R2, R3, PT ;  /* 0x000000030200720c */ /* 0x000fda0003f06070 */
[----:B------:R-:W-:Y:S05]  /*26700*/  @P0 BRA `(.L_x_5737) ;  /* 0x0000000000300947 */ /* 0x000fea0003800000 */
[----:B--2---:R-:W2:Y:S01]  /*26710*/  LDC.64 R16, c[0x0][0x388] ;  /* 0x0000e200ff107b82 */ /* 0x004ea20000000a00 */
[----:B------:R-:W-:Y:S02]  /*26720*/  IMAD.IADD R19, R0, 0x1, R2 ;  /* 0x0000000100137824 */ /* 0x000fe400078e0202 */
[----:B------:R-:W-:-:S05]  /*26730*/  VIADD R2, R2, 0x80 ;  /* 0x0000008002027836 */ /* 0x000fca0000000000 */
[----:B------:R-:W-:Y:S01]  /*26740*/  ISETP.GE.U32.AND P0, PT, R2, R3, PT ;  /* 0x000000030200720c */ /* 0x000fe20003f06070 */
[----:B--2---:R-:W-:-:S05]  /*26750*/  IMAD.WIDE.U32 R16, R19, 0x10, R16 ;  /* 0x0000001013107825 */ /* 0x004fca00078e0010 */
[----:B----4-:R2:W-:Y:S07]  /*26760*/  STG.E.128 desc[UR4][R16.64], R28 ;  /* 0x0000001c10007986 */ /* 0x0105ee000c101d04 */
[----:B------:R-:W-:Y:S05]  /*26770*/  @P0 BRA `(.L_x_5738) ;  /* 0x0000000000300947 */ /* 0x000fea0003800000 */
[----:B--2---:R-:W2:Y:S01]  /*26780*/  LDC.64 R16, c[0x0][0x388] ;  /* 0x0000e200ff107b82 */ /* 0x004ea20000000a00 */
[----:B------:R-:W-:Y:S01]  /*26790*/  IMAD.IADD R19, R0, 0x1, R2 ;  /* 0x0000000100137824 */ /* 0x000fe200078e0202 */
[----:B------:R-:W-:-:S03]  /*267a0*/  IADD3 R2, PT, PT, R2, 0x80, RZ ;  /* 0x0000008002027810 */ /* 0x000fc60007ffe0ff */
[----:B--2---:R-:W-:-:S05]  /*267b0*/  IMAD.WIDE.U32 R16, R19, 0x10, R16 ;  /* 0x0000001013107825 */ /* 0x004fca00078e0010 */
[----:B0-----:R0:W-:Y:S02]  /*267c0*/  STG.E.128 desc[UR4][R16.64], R32 ;  /* 0x0000002010007986 */ /* 0x0011e4000c101d04 */
.L_x_5737:
[----:B------:R-:W-:-:S13]  /*267d0*/  ISETP.GE.U32.AND P0, PT, R2, R3, PT ;  /* 0x000000030200720c */ /* 0x000fda0003f06070 */
[----:B------:R-:W-:Y:S05]  /*267e0*/  @P0 BRA `(.L_x_5739) ;  /* 0x0000000000300947 */ /* 0x000fea0003800000 */
[----:B0-2---:R-:W0:Y:S01]  /*267f0*/  LDC.64 R16, c[0x0][0x388] ;  /* 0x0000e200ff107b82 */ /* 0x005e220000000a00 */
[----:B------:R-:W-:Y:S02]  /*26800*/  IMAD.IADD R19, R0, 0x1, R2 ;  /* 0x0000000100137824 */ /* 0x000fe400078e0202 */
[----:B------:R-:W-:Y:S02]  /*26810*/  VIADD R2, R2, 0x80 ;  /* 0x0000008002027836 */ /* 0x000fe40000000000 */
[----:B0-----:R-:W-:-:S05]  /*26820*/  IMAD.WIDE.U32 R16, R19, 0x10, R16 ;  /* 0x0000001013107825 */ /* 0x001fca00078e0010 */
[----:B------:R0:W-:Y:S02]  /*26830*/  STG.E.128 desc[UR4][R16.64], R44 ;  /* 0x0000002c10007986 */ /* 0x0001e4000c101d04 */
.L_x_5738:
[----:B------:R-:W-:-:S13]  /*26840*/  ISETP.GE.U32.AND P0, PT, R2, R3, PT ;  /* 0x000000030200720c */ /* 0x000fda0003f06070 */
[----:B------:R-:W-:Y:S05]  /*26850*/  @P0 BRA `(.L_x_5740) ;  /* 0x0000000000340947 */ /* 0x000fea0003800000 */
[----:B0-2---:R-:W0:Y:S01]  /*26860*/  LDC.64 R16, c[0x0][0x388] ;  /* 0x0000e200ff107b82 */ /* 0x005e220000000a00 */
[----:B------:R-:W-:Y:S02]  /*26870*/  IMAD.IADD R19, R0, 0x1, R2 ;  /* 0x0000000100137824 */ /* 0x000fe400078e0202 */
[----:B------:R-:W-:Y:S02]  /*26880*/  VIADD R2, R2, 0x80 ;  /* 0x0000008002027836 */ /* 0x000fe40000000000 */
[----:B0-----:R-:W-:-:S05]  /*26890*/  IMAD.WIDE.U32 R16, R19, 0x10, R16 ;  /* 0x0000001013107825 */ /* 0x001fca00078e0010 */
[----:B------:R0:W-:Y:S02]  /*268a0*/  STG.E.128 desc[UR4][R16.64], R4 ;  /* 0x0000000410007986 */ /* 0x0001e4000c101d04 */
.L_x_5739:
[----:B------:R-:W-:-:S13]  /*268b0*/  ISETP.GE.U32.AND P0, PT, R2, R3, PT ;  /* 0x000000030200720c */ /* 0x000fda0003f06070 */
[----:B------:R-:W-:Y:S05]  /*268c0*/  @P0 BREAK.RELIABLE B1 ;  /* 0x0000000000010942 */ /* 0x000fea0003800100 */
[----:B------:R-:W-:Y:S05]  /*268d0*/  @P0 BRA `(.L_x_5741) ;  /* 0x0000000000300947 */ /* 0x000fea0003800000 */
[----:B0-----:R-:W0:Y:S01]  /*268e0*/  LDC.64 R4, c[0x0][0x388] ;  /* 0x0000e200ff047b82 */ /* 0x001e220000000a00 */
[----:B------:R-:W-:Y:S02]  /*268f0*/  IMAD.IADD R7, R0, 0x1, R2 ;  /* 0x0000000100077824 */ /* 0x000fe400078e0202 */
[----:B------:R-:W-:Y:S02]  /*26900*/  VIADD R2, R2, 0x80 ;  /* 0x0000008002027836 */ /* 0x000fe40000000000 */
[----:B0-----:R-:W-:-:S05]  /*26910*/  IMAD.WIDE.U32 R4, R7, 0x10, R4 ;  /* 0x0000001007047825 */ /* 0x001fca00078e0004 */
[----:B------:R0:W-:Y:S02]  /*26920*/  STG.E.128 desc[UR4][R4.64], R8 ;  /* 0x0000000804007986 */ /* 0x0001e4000c101d04 */
.L_x_5740:
[----:B------:R-:W-:Y:S05]  /*26930*/  BSYNC.RELIABLE B1 ;  /* 0x0000000000017941 */ /* 0x000fea0003800100 */
.L_x_5736:
[----:B------:R-:W-:-:S13]  /*26940*/  ISETP.GE.U32.AND P0, PT, R2, R3, PT ;  /* 0x000000030200720c */ /* 0x000fda0003f06070 */
[----:B0-----:R-:W0:Y:S01]  /*26950*/  @!P0 LDC.64 R4, c[0x0][0x388] ;  /* 0x0000e200ff048b82 */ /* 0x001e220000000a00 */
[----:B------:R-:W-:Y:S02]  /*26960*/  @!P0 IMAD.IADD R7, R0, 0x1, R2 ;  /* 0x0000000100078824 */ /* 0x000fe400078e0202 */
[----:B------:R-:W-:Y:S02]  /*26970*/  @!P0 VIADD R2, R2, 0x80 ;  /* 0x0000008002028836 */ /* 0x000fe40000000000 */
[----:B0-----:R-:W-:-:S05]  /*26980*/  @!P0 IMAD.WIDE.U32 R4, R7, 0x10, R4 ;  /* 0x0000001007048825 */ /* 0x001fca00078e0004 */
[----:B------:R0:W-:Y:S02]  /*26990*/  @!P0 STG.E.128 desc[UR4][R4.64], R12 ;  /* 0x0000000c04008986 */ /* 0x0001e4000c101d04 */
.L_x_5741:
[----:B------:R-:W-:Y:S05]  /*269a0*/  BSYNC.RECONVERGENT B0 ;  /* 0x0000000000007941 */ /* 0x000fea0003800200 */
.L_x_5735:
[----:B------:R-:W-:Y:S05]  /*269b0*/  WARPSYNC.ALL ;  /* 0x0000000000007948 */ /* 0x000fea0003800000 */
[----:B------:R-:W-:-:S13]  /*269c0*/  ISETP.GE.U32.AND P0, PT, R2, R3, PT ;  /* 0x000000030200720c */ /* 0x000fda0003f06070 */
[----:B------:R-:W-:Y:S05]  /*269d0*/  @P0 EXIT ;  /* 0x000000000000094d */ /* 0x000fea0003800000 */
[----:B0-----:R-:W0:Y:S01]  /*269e0*/  LDC.64 R4, c[0x0][0x388] ;  /* 0x0000e200ff047b82 */ /* 0x001e220000000a00 */
[----:B------:R-:W-:-:S04]  /*269f0*/  IMAD.IADD R3, R0, 0x1, R2 ;  /* 0x0000000100037824 */ /* 0x000fc800078e0202 */
[----:B0-----:R-:W-:-:S05]  /*26a00*/  IMAD.WIDE.U32 R2, R3, 0x10, R4 ;  /* 0x0000001003027825 */ /* 0x001fca00078e0004 */
[----:B------:R-:W-:Y:S01]  /*26a10*/  STG.E.128 desc[UR4][R2.64], R48 ;  /* 0x0000003002007986 */ /* 0x000fe2000c101d04 */
[----:B------:R-:W-:Y:S05]  /*26a20*/  EXIT ;  /* 0x000000000000794d */ /* 0x000fea0003800000 */
.L_x_5463:
[----:B------:R-:W0:Y:S01]  /*26a30*/  S2R R5, SR_TID.X ;  /* 0x0000000000057919 */ /* 0x000e220000002100 */
[----:B------:R-:W1:Y:S02]  /*26a40*/  LDC.64 R2, c[0x0][0x390] ;  /* 0x0000e400ff027b82 */ /* 0x000e640000000a00 */
[----:B-1----:R-:W-:-:S04]  /*26a50*/  IMAD.WIDE.U32 R2, R0, 0x10, R2 ;  /* 0x0000001000027825 */ /* 0x002fc800078e0002 */
[----:B0-----:R-:W-:-:S05]  /*26a60*/  IMAD.WIDE.U32 R2, R5, 0x20, R2 ;  /* 0x0000002005027825 */ /* 0x001fca00078e0002 */
[----:B------:R-:W2:Y:S04]  /*26a70*/  LDG.E.ENL2.256 R44, R4, desc[UR4][R2.64] ;  /* 0xfe0000040204797e */ /* 0x000ea8000812192c */
[----:B------:R0:W5:Y:S04]  /*26a80*/  LDG.E.ENL2.256 R28, R32, desc[UR4][R2.64+0x1000] ;  /* 0xfe0080040220797e */ /* 0x000168000812191c */
[----:B------:R0:W5:Y:S04]  /*26a90*/  LDG.E.ENL2.256 R20, R24, desc[UR4][R2.64+0x2000] ;  /* 0xfe0100040218797e */ /* 0x0001680008121914 */
[----:B------:R0:W5:Y:S01]  /*26aa0*/  LDG.E.ENL2.256 R12, R16, desc[UR4][R2.64+0x3000] ;  /* 0xfe0180040210797e */ /* 0x000162000812190c */
[----:B------:R-:W-:Y:S01]  /*26ab0*/  BSSY.RECONVERGENT B2, `(.L_x_5742) ;  /* 0x00004ba000027945 */ /* 0x000fe20003800200 */
[----:B--2---:R-:W1:Y:S02]  /*26ac0*/  DADD R10, -RZ, -R6 ;  /* 0x00000000ff0a7229 */ /* 0x004e640000000906 */
[----:B-1----:R-:W-:-:S04]  /*26ad0*/  LOP3.LUT R36, R11, 0x7fffffff, RZ, 0xc0, !PT ;  /* 0x7fffffff0b247812 */ /* 0x002fc800078ec0ff */
[----:B------:R-:W-:-:S13]  /*26ae0*/  ISETP.GE.U32.AND P0, PT, R36, 0x7ff00000, PT ;  /* 0x7ff000002400780c */ /* 0x000fda0003f06070 */
[----:B0-----:R-:W-:Y:S05]  /*26af0*/  @!P0 BRA `(.L_x_5743) ;  /* 0x0000000c004c8947 */ /* 0x001fea0003800000 */
        /* <DEDUP_REMOVED lines=60> */
[----:B-----5:R-:W-:Y:S05]  /*26ec0*/  CALL.REL.NOINC `($_ZN2at6native29vectorized_elementwise_kernelILi2EZZZNS0_15tan_kernel_cudaERNS_18TensorIteratorBaseEENKUlvE_clEvENKUlvE_clEvEUlN3c107complexIdEEE_St5arrayIPcLm2EEEEviT0_T1_$__internal_trig_reduction_slowpathd) ;  /* 0x00000268005c7944 */ /* 0x020fea0003c00000 */
[----:B------:R-:W-:Y:S02]  /*26ed0*/  IMAD.MOV.U32 R3, RZ, RZ, R41 ;  /* 0x000000ffff037224 */ /* 0x000fe400078e0029 */
[----:B------:R-:W-:Y:S02]  /*26ee0*/  IMAD.MOV.U32 R8, RZ, RZ, R42 ;  /* 0x000000ffff087224 */ /* 0x000fe400078e002a */
[----:B------:R-:W-:-:S07]  /*26ef0*/  IMAD.MOV.U32 R9, RZ, RZ, R43 ;  /* 0x000000ffff097224 */ /* 0x000fce00078e002b */
.L_x_5748:
[----:B------:R-:W-:Y:S05]  /*26f00*/  BSYNC.RECONVERGENT B4 ;  /* 0x0000000000047941 */ /* 0x000fea0003800200 */
.L_x_5747:
        /* <DEDUP_REMOVED lines=72> */
.L_x_5750:
[----:B------:R-:W-:Y:S05]  /*27390*/  BSYNC.RECONVERGENT B4 ;  /* 0x0000000000047941 */ /* 0x000fea0003800200 */
.L_x_5749:
        /* <DEDUP_REMOVED lines=68> */
.L_x_5746:
[----:B------:R-:W-:Y:S05]  /*277e0*/  BSYNC.RECONVERGENT B3 ;  /* 0x0000000000037941 */ /* 0x000fea0003800200 */
.L_x_5745:
[----:B------:R-:W-:Y:S01]  /*277f0*/  VIADD R11, R11, 0xc0000000 ;  /* 0xc00000000b0b7836 */ /* 0x000fe20000000000 */
[----:B01----:R-:W-:Y:S01]  /*27800*/  LOP3.LUT R9, RZ, 0x80000000, R5, 0xb8, !PT ;  /* 0x80000000ff097812 */ /* 0x003fe200078eb805 */
[----:B------:R-:W-:Y:S01]  /*27810*/  IMAD.MOV.U32 R8, RZ, RZ, RZ ;  /* 0x000000ffff087224 */ /* 0x000fe200078e00ff */
[----:B------:R-:W-:Y:S06]  /*27820*/  BRA `(.L_x_5744) ;  /* 0x0000003c00887947 */ /* 0x000fec0003800000 */
.L_x_5743:
        /* <DEDUP_REMOVED lines=11> */
[----:B------:R-:W-:Y:S01]  /*278e0*/  MOV R2, 0x652b82fe ;  /* 0x652b82fe00027802 */ /* 0x000fe20000000f00 */
[----:B------:R-:W-:Y:S01]  /*278f0*/  IMAD.MOV.U32 R3, RZ, RZ, 0x3ff71547 ;  /* 0x3ff71547ff037424 */ /* 0x000fe200078e00ff */
[----:B------:R-:W-:Y:S01]  /*27900*/  UMOV UR6, 0xfefa39ef ;  /* 0xfefa39ef00067882 */ /* 0x000fe20000000000 */
        /* <DEDUP_REMOVED lines=121> */
.L_x_5753:
[----:B------:R-:W-:Y:S05]  /*280a0*/  BSYNC.RECONVERGENT B0 ;  /* 0x0000000000007941 */ /* 0x000fea0003800200 */
.L_x_5752:
        /* <DEDUP_REMOVED lines=47> */
[----:B-1---5:R-:W-:Y:S05]  /*283a0*/  CALL.REL.NOINC `($_ZN2at6native29vectorized_elementwise_kernelILi2EZZZNS0_15tan_kernel_cudaERNS_18TensorIteratorBaseEENKUlvE_clEvENKUlvE_clEvEUlN3c107complexIdEEE_St5arrayIPcLm2EEEEviT0_T1_$__internal_trig_reduction_slowpathd) ;  /* 0x0000025400247944 */ /* 0x022fea0003c00000 */
[----:B------:R-:W-:Y:S02]  /*283b0*/  IMAD.MOV.U32 R3, RZ, RZ, R41 ;  /* 0x000000ffff037224 */ /* 0x000fe400078e0029 */
[----:B------:R-:W-:Y:S02]  /*283c0*/  IMAD.MOV.U32 R6, RZ, RZ, R42 ;  /* 0x000000ffff067224 */ /* 0x000fe400078e002a */
[----:B------:R-:W-:-:S07]  /*283d0*/  IMAD.MOV.U32 R7, RZ, RZ, R43 ;  /* 0x000000ffff077224 */ /* 0x000fce00078e002b */
.L_x_5755:
[----:B------:R-:W-:Y:S05]  /*283e0*/  BSYNC.RECONVERGENT B3 ;  /* 0x0000000000037941 */ /* 0x000fea0003800200 */
.L_x_5754:
        /* <DEDUP_REMOVED lines=72> */
.L_x_5757:
[----:B------:R-:W-:Y:S05]  /*28870*/  BSYNC.RECONVERGENT B3 ;  /* 0x0000000000037941 */ /* 0x000fea0003800200 */
.L_x_5756:
        /* <DEDUP_REMOVED lines=12> */
[----:B------:R-:W-:Y:S01]  /*28940*/  IMAD.MOV.U32 R10, RZ, RZ, RZ ;  /* 0x000000ffff0a7224 */ /* 0x000fe200078e00ff */
[----:B------:R-:W-:Y:S01]  /*28950*/  ISETP.NE.U32.AND P0, PT, R2, 0x1, PT ;  /* 0x000000010200780c */ /* 0x000fe20003f05070 */
[----:B------:R-:W-:-:S03]  /*28960*/  IMAD.MOV.U32 R2, RZ, RZ, 0x3da8ff83 ;  /* 0x3da8ff83ff027424 */ /* 0x000fc600078e00ff */
        /* <DEDUP_REMOVED lines=71> */
.L_x_5751:
        /* <DEDUP_REMOVED lines=44> */
[----:B-----5:R-:W-:Y:S05]  /*290a0*/  CALL.REL.NOINC `($_ZN2at6native29vectorized_elementwise_kernelILi2EZZZNS0_15tan_kernel_cudaERNS_18TensorIteratorBaseEENKUlvE_clEvENKUlvE_clEvEUlN3c107complexIdEEE_St5arrayIPcLm2EEEEviT0_T1_$__internal_trig_reduction_slowpathd) ;  /* 0x0000024400e47944 */ /* 0x020fea0003c00000 */
.L_x_5759:
[----:B------:R-:W-:Y:S05]  /*290b0*/  BSYNC.RECONVERGENT B3 ;  /* 0x0000000000037941 */ /* 0x000fea0003800200 */
.L_x_5758:
[----:B------:R-:W-:Y:S01]  /*290c0*/  MOV R4, 0x5b27ebb1 ;  /* 0x5b27ebb100047802 */ /* 0x000fe20000000f00 */
[----:B------:R-:W-:Y:S01]  /*290d0*/  IMAD.MOV.U32 R5, RZ, RZ, 0x3ef9757c ;  /* 0x3ef9757cff057424 */ /* 0x000fe200078e00ff */
[----:B------:R-:W-:Y:S01]  /*290e0*/  UMOV UR6, 0x2799bcb9 ;  /* 0x2799bcb900067882 */ /* 0x000fe20000000000 */
        /* <DEDUP_REMOVED lines=151> */
.L_x_5761:
[----:B------:R-:W-:Y:S05]  /*29a60*/  BSYNC.RECONVERGENT B0 ;  /* 0x0000000000007941 */ /* 0x000fea0003800200 */
.L_x_5760:
        /* <DEDUP_REMOVED lines=61> */
.L_x_5763:
        /* <DEDUP_REMOVED lines=186> */
[----:B-----5:R-:W-:Y:S05]  /*2a9e0*/  CALL.REL.NOINC `($__internal_8_$__cuda_sm20_div_rn_f64_full) ;  /* 0x0000022000147944 */ /* 0x020fea0003c00000 */
[----:B------:R-:W-:-:S04]  /*2a9f0*/  LOP3.LUT R39, R39, R38, RZ, 0x3c, !PT ;  /* 0x0000002627277212 */ /* 0x000fc800078e3cff */
[----:B------:R-:W-:-:S04]  /*2aa00*/  LOP3.LUT R38, R39, R38, RZ, 0x3c, !PT ;  /* 0x0000002627267212 */ /* 0x000fc800078e3cff */
[----:B------:R-:W-:-:S07]  /*2aa10*/  LOP3.LUT R39, R39, R38, RZ, 0x3c, !PT ;  /* 0x0000002627277212 */ /* 0x000fce00078e3cff */
.L_x_5766:
[----:B------:R-:W-:Y:S05]  /*2aa20*/  BSYNC.RECONVERGENT B3 ;  /* 0x0000000000037941 */ /* 0x000fea0003800200 */
.L_x_5765:
        /* <DEDUP_REMOVED lines=10> */
.L_x_5764:
[----:B------:R-:W-:Y:S05]  /*2aad0*/  BSYNC.RECONVERGENT B1 ;  /* 0x0000000000017941 */ /* 0x000fea0003800200 */
.L_x_5762:
        /* <DEDUP_REMOVED lines=56> */
[----:B-----5:R-:W-:Y:S05]  /*2ae60*/  CALL.REL.NOINC `($__internal_9_$__cuda_sm20_dsqrt_rn_f64_mediumpath_v1) ;  /* 0x0000022400207944 */ /* 0x020fea0003c00000 */
[----:B------:R-:W-:Y:S02]  /*2ae70*/  IMAD.MOV.U32 R36, RZ, RZ, R40 ;  /* 0x000000ffff247224 */ /* 0x000fe400078e0028 */
[----:B------:R-:W-:-:S07]  /*2ae80*/  IMAD.MOV.U32 R37, RZ, RZ, R39 ;  /* 0x000000ffff257224 */ /* 0x000fce00078e0027 */
.L_x_5768:
[----:B------:R-:W-:Y:S05]  /*2ae90*/  BSYNC.RECONVERGENT B1 ;  /* 0x0000000000017941 */ /* 0x000fea0003800200 */
.L_x_5767:
        /* <DEDUP_REMOVED lines=66> */
[----:B------:R-:W-:-:S07]  /*2b2c0*/  MOV R40, 0x2b2e0 ;  /* 0x0002b2e000287802 */ /* 0x000fce0000000f00 */
[----:B-----5:R-:W-:Y:S05]  /*2b2d0*/  CALL.REL.NOINC `($__internal_8_$__cuda_sm20_div_rn_f64_full) ;  /* 0x0000021400d87944 */ /* 0x020fea0003c00000 */
[----:B------:R-:W-:Y:S02]  /*2b2e0*/  IMAD.MOV.U32 R10, RZ, RZ, R39 ;  /* 0x000000ffff0a7224 */ /* 0x000fe400078e0027 */
[----:B------:R-:W-:-:S07]  /*2b2f0*/  IMAD.MOV.U32 R11, RZ, RZ, R38 ;  /* 0x000000ffff0b7224 */ /* 0x000fce00078e0026 */
.L_x_5770:
[----:B------:R-:W-:Y:S05]  /*2b300*/  BSYNC.RECONVERGENT B1 ;  /* 0x0000000000017941 */ /* 0x000fea0003800200 */
.L_x_5769:
        /* <DEDUP_REMOVED lines=48> */
[----:B-----5:R-:W-:Y:S05]  /*2b610*/  CALL.REL.NOINC `($__internal_8_$__cuda_sm20_div_rn_f64_full) ;  /* 0x0000021400087944 */ /* 0x020fea0003c00000 */
[----:B------:R-:W-:Y:S02]  /*2b620*/  IMAD.MOV.U32 R8, RZ, RZ, R39 ;  /* 0x000000ffff087224 */ /* 0x000fe400078e0027 */
[----:B------:R-:W-:-:S07]  /*2b630*/  IMAD.MOV.U32 R9, RZ, RZ, R38 ;  /* 0x000000ffff097224 */ /* 0x000fce00078e0026 */
.L_x_5771:
[----:B------:R-:W-:Y:S05]  /*2b640*/  BSYNC.RECONVERGENT B1 ;  /* 0x0000000000017941 */ /* 0x000fea0003800200 */
.L_x_5744:
[----:B------:R-:W-:Y:S05]  /*2b650*/  BSYNC.RECONVERGENT B2 ;  /* 0x0000000000027941 */ /* 0x000fea0003800200 */
.L_x_5742:
[----:B------:R-:W0:Y:S01]  /*2b660*/  DADD R48, -RZ, -R46 ;  /* 0x00000000ff307229 */ /* 0x000e22000000092e */
[----:B------:R-:W-:Y:S01]  /*2b670*/  BSSY.RECONVERGENT B2, `(.L_x_5772) ;  /* 0x00004bc000027945 */ /* 0x000fe20003800200 */
[----:B0-----:R-:W-:Y:S01]  /*2b680*/  LOP3.LUT R2, R49, 0x7fffffff, RZ, 0xc0, !PT ;  /* 0x7fffffff31027812 */ /* 0x001fe200078ec0ff */
[----:B------:R-:W-:Y:S02]  /*2b690*/  IMAD.MOV.U32 R6, RZ, RZ, R48 ;  /* 0x000000ffff067224 */ /* 0x000fe400078e0030 */
[----:B------:R-:W-:Y:S01]  /*2b6a0*/  IMAD.MOV.U32 R7, RZ, RZ, R49 ;  /* 0x000000ffff077224 */ /* 0x000fe200078e0031 */
        /* <DEDUP_REMOVED lines=51> */
.L_x_5777:
[----:B------:R-:W-:Y:S05]  /*2b9e0*/  BSYNC.RECONVERGENT B3 ;  /* 0x0000000000037941 */ /* 0x000fea0003800200 */
.L_x_5776:
        /* <DEDUP_REMOVED lines=154> */
.L_x_5779:
[----:B------:R-:W-:Y:S05]  /*2c390*/  BSYNC.RECONVERGENT B0 ;  /* 0x0000000000007941 */ /* 0x000fea0003800200 */
.L_x_5778:
[----:B------:R-:W-:Y:S01]  /*2c3a0*/  BSSY.RECONVERGENT B1, `(.L_x_5780) ;  /* 0x0000106000017945 */ /* 0x000fe20003800200 */
[----:B01----:R0:W1:Y:S01]  /*2c3b0*/  DFMA R2, R4, R4, 1 ;  /* 0x3ff000000402742b */ /* 0x0030620000000004 */
[----:B------:R-:W-:Y:S01]  /*2c3c0*/  MOV R44, R6 ;  /* 0x00000006002c7202 */ /* 0x000fe20000000f00 */
[----:B------:R-:W-:Y:S01]  /*2c3d0*/  IMAD.MOV.U32 R45, RZ, RZ, R37 ;  /* 0x000000ffff2d7224 */ /* 0x000fe200078e0025 */
[----:B01----:R-:W-:Y:S06]  /*2c3e0*/  @!P1 BRA `(.L_x_5781) ;  /* 0x0000000c00289947 */ /* 0x003fec0003800000 */
        /* <DEDUP_REMOVED lines=187> */
[----:B------:R-:W-:-:S04]  /*2cfa0*/  LOP3.LUT R39, R39, R38, RZ, 0x3c, !PT ;  /* 0x0000002627277212 */ /* 0x000fc800078e3cff */
[----:B------:R-:W-:-:S04]  /*2cfb0*/  LOP3.LUT R38, R39, R38, RZ, 0x3c, !PT ;  /* 0x0000002627267212 */ /* 0x000fc800078e3cff */
[----:B------:R-:W-:-:S07]  /*2cfc0*/  LOP3.LUT R39, R39, R38, RZ, 0x3c, !PT ;  /* 0x0000002627277212 */ /* 0x000fce00078e3cff */
.L_x_5783:
[----:B------:R-:W-:Y:S05]  /*2cfd0*/  BSYNC.RECONVERGENT B3 ;  /* 0x0000000000037941 */ /* 0x000fea0003800200 */
.L_x_5782:
        /* <DEDUP_REMOVED lines=11> */
.L_x_5781:
        /* <DEDUP_REMOVED lines=55> */
.L_x_5784:
[----:B------:R-:W-:Y:S05]  /*2d400*/  BSYNC.RECONVERGENT B1 ;  /* 0x0000000000017941 */ /* 0x000fea0003800200 */
.L_x_5780:
[----:B-1----:R-:W-:Y:S01]  /*2d410*/  LOP3.LUT R7, R45, 0x80000000, R7, 0xb8, !PT ;  /* 0x800000002d077812 */ /* 0x002fe200078eb807 */
[----:B------:R-:W-:Y:S01]  /*2d420*/  IMAD.MOV.U32 R40, RZ, RZ, 0x0 ;  /* 0x00000000ff287424 */ /* 0x000fe200078e00ff */
[----:B------:R-:W-:Y:S01]  /*2d430*/  MOV R6, R44 ;  /* 0x0000002c00067202 */ /* 0x000fe20000000f00 */
[----:B------:R-:W-:Y:S01]  /*2d440*/  IMAD.MOV.U32 R41, RZ, RZ, 0x3fd80000 ;  /* 0x3fd80000ff297424 */ /* 0x000fe200078e00ff */
[----:B------:R-:W-:Y:S04]  /*2d450*/  BSSY.RECONVERGENT B1, `(.L_x_5785) ;  /* 0x0000038000017945 */ /* 0x000fe80003800200 */
[----:B------:R-:W1:Y:S02]  /*2d460*/  DFMA R44, R6, R6, 1 ;  /* 0x3ff00000062c742b */ /* 0x000e640000000006 */
[----:B-1----:R-:W0:Y:S01]  /*2d470*/  MUFU.RSQ64H R37, R45 ;  /* 0x0000002d00257308 */ /* 0x002e220000001c00 */
        /* <DEDUP_REMOVED lines=48> */
[----:B------:R-:W-:Y:S02]  /*2d780*/  IMAD.MOV.U32 R52, RZ, RZ, R45 ;  /* 0x000000ffff347224 */ /* 0x000fe400078e002d */
[----:B------:R-:W-:-:S07]  /*2d790*/  IMAD.MOV.U32 R51, RZ, RZ, R36 ;  /* 0x000000ffff337224 */ /* 0x000fce00078e0024 */
[----:B-----5:R-:W-:Y:S05]  /*2d7a0*/  CALL.REL.NOINC `($__internal_9_$__cuda_sm20_dsqrt_rn_f64_mediumpath_v1) ;  /* 0x000001f800d07944 */ /* 0x020fea0003c00000 */
[----:B------:R-:W-:Y:S02]  /*2d7b0*/  IMAD.MOV.U32 R42, RZ, RZ, R40 ;  /* 0x000000ffff2a7224 */ /* 0x000fe400078e0028 */
[----:B------:R-:W-:-:S07]  /*2d7c0*/  IMAD.MOV.U32 R43, RZ, RZ, R39 ;  /* 0x000000ffff2b7224 */ /* 0x000fce00078e0027 */
.L_x_5786:
[----:B------:R-:W-:Y:S05]  /*2d7d0*/  BSYNC.RECONVERGENT B1 ;  /* 0x0000000000017941 */ /* 0x000fea0003800200 */
.L_x_5785:
        /* <DEDUP_REMOVED lines=66> */
[----:B-----5:R-:W-:Y:S05]  /*2dc00*/  CALL.REL.NOINC `($__internal_8_$__cuda_sm20_div_rn_f64_full) ;  /* 0x000001ec008c7944 */ /* 0x020fea0003c00000 */
[----:B------:R-:W-:Y:S01]  /*2dc10*/  MOV R6, R39 ;  /* 0x0000002700067202 */ /* 0x000fe20000000f00 */
[----:B------:R-:W-:-:S07]  /*2dc20*/  IMAD.MOV.U32 R7, RZ, RZ, R38 ;  /* 0x000000ffff077224 */ /* 0x000fce00078e0026 */
.L_x_5788:
[----:B------:R-:W-:Y:S05]  /*2dc30*/  BSYNC.RECONVERGENT B1 ;  /* 0x0000000000017941 */ /* 0x000fea0003800200 */
.L_x_5787:
        /* <DEDUP_REMOVED lines=52> */
.L_x_5790:
[----:B------:R-:W-:Y:S05]  /*2df80*/  BSYNC.RECONVERGENT B1 ;  /* 0x0000000000017941 */ /* 0x000fea0003800200 */
.L_x_5789:
[----:B------:R-:W-:Y:S02]  /*2df90*/  IMAD.MOV.U32 R4, RZ, RZ, R38 ;  /* 0x000000ffff047224 */ /* 0x000fe400078e0026 */
[----:B------:R-:W-:Y:S01]  /*2dfa0*/  IMAD.MOV.U32 R5, RZ, RZ, R39 ;  /* 0x000000ffff057224 */ /* 0x000fe200078e0027 */
[----:B------:R-:W-:Y:S06]  /*2dfb0*/  BRA `(.L_x_5791) ;  /* 0x00000020009c7947 */ /* 0x000fec0003800000 */
.L_x_5775:
        /* <DEDUP_REMOVED lines=124> */
.L_x_5793:
[----:B------:R-:W-:Y:S05]  /*2e780*/  BSYNC.RECONVERGENT B0 ;  /* 0x0000000000007941 */ /* 0x000fea0003800200 */
.L_x_5792:
        /* <DEDUP_REMOVED lines=51> */
.L_x_5795:
[----:B------:R-:W-:Y:S05]  /*2eac0*/  BSYNC.RECONVERGENT B3 ;  /* 0x0000000000037941 */ /* 0x000fea0003800200 */
.L_x_5794:
        /* <DEDUP_REMOVED lines=72> */
.L_x_5797:
[----:B------:R-:W-:Y:S05]  /*2ef50*/  BSYNC.RECONVERGENT B3 ;  /* 0x0000000000037941 */ /* 0x000fea0003800200 */
.L_x_5796:
        /* <DEDUP_REMOVED lines=86> */
.L_x_5774:
[----:B------:R-:W0:Y:S02]  /*2f4c0*/  DADD R6, R44, -R44 ;  /* 0x000000002c067229 */ /* 0x000e24000000082c */
[----:B0-----:R-:W-:Y:S02]  /*2f4d0*/  IMAD.MOV.U32 R4, RZ, RZ, R6 ;  /* 0x000000ffff047224 */ /* 0x001fe400078e0006 */
[----:B------:R-:W-:Y:S01]  /*2f4e0*/  IMAD.MOV.U32 R5, RZ, RZ, R7 ;  /* 0x000000ffff057224 */ /* 0x000fe200078e0007 */
[----:B------:R-:W-:Y:S06]  /*2f4f0*/  BRA `(.L_x_5791) ;  /* 0x0000000c004c7947 */ /* 0x000fec0003800000 */
.L_x_5773:
        /* <DEDUP_REMOVED lines=64> */
.L_x_5801:
[----:B------:R-:W-:Y:S05]  /*2f900*/  BSYNC.RECONVERGENT B4 ;  /* 0x0000000000047941 */ /* 0x000fea0003800200 */
.L_x_5800:
        /* <DEDUP_REMOVED lines=72> */
.L_x_5803:
[----:B------:R-:W-:Y:S05]  /*2fd90*/  BSYNC.RECONVERGENT B4 ;  /* 0x0000000000047941 */ /* 0x000fea0003800200 */
.L_x_5802:
        /* <DEDUP_REMOVED lines=68> */
.L_x_5799:
[----:B------:R-:W-:Y:S05]  /*301e0*/  BSYNC.RECONVERGENT B3 ;  /* 0x0000000000037941 */ /* 0x000fea0003800200 */
.L_x_5798:
[----:B-1----:R-:W-:Y:S01]  /*301f0*/  LOP3.LUT R5, RZ, 0x80000000, R45, 0xb8, !PT ;  /* 0x80000000ff057812 */ /* 0x002fe200078eb82d */
[----:B------:R-:W-:Y:S02]  /*30200*/  VIADD R7, R49, 0xc0000000 ;  /* 0xc000000031077836 */ /* 0x000fe40000000000 */
[----:B------:R-:W-:Y:S02]  /*30210*/  IMAD.MOV.U32 R6, RZ, RZ, R48 ;  /* 0x000000ffff067224 */ /* 0x000fe400078e0030 */
[----:B------:R-:W-:-:S07]  /*30220*/  IMAD.MOV.U32 R4, RZ, RZ, RZ ;  /* 0x000000ffff047224 */ /* 0x000fce00078e00ff */
.L_x_5791:
[----:B------:R-:W-:Y:S05]  /*30230*/  BSYNC.RECONVERGENT B2 ;  /* 0x0000000000027941 */ /* 0x000fea0003800200 */
.L_x_5772:
[----:B-----5:R-:W1:Y:S01]  /*30240*/  DADD R48, -RZ, -R34 ;  /* 0x00000000ff307229 */ /* 0x020e620000000922 */
[----:B------:R-:W-:Y:S01]  /*30250*/  BSSY.RECONVERGENT B2, `(.L_x_5804) ;  /* 0x00004b9000027945 */ /* 0x000fe20003800200 */
[----:B-1----:R-:W-:Y:S01]  /*30260*/  LOP3.LUT R36, R49, 0x7fffffff, RZ, 0xc0, !PT ;  /* 0x7fffffff31247812 */ /* 0x002fe200078ec0ff */
[----:B------:R-:W-:Y:S02]  /*30270*/  IMAD.MOV.U32 R2, RZ, RZ, R48 ;  /* 0x000000ffff027224 */ /* 0x000fe400078e0030 */
[----:B------:R-:W-:Y:S01]  /*30280*/  IMAD.MOV.U32 R3, RZ, RZ, R49 ;  /* 0x000000ffff037224 */ /* 0x000fe200078e0031 */
        /* <DEDUP_REMOVED lines=47> */
[----:B------:R-:W-:Y:S01]  /*30580*/  MOV R40, R32 ;  /* 0x0000002000287202 */ /* 0x000fe20000000f00 */
[----:B------:R-:W-:Y:S01]  /*30590*/  IMAD.MOV.U32 R57, RZ, RZ, R33 ;  /* 0x000000ffff397224 */ /* 0x000fe200078e0021 */
[----:B------:R-:W-:-:S07]  /*305a0*/  MOV R56, 0x305c0 ;  /* 0x000305c000387802 */ /* 0x000fce0000000f00 */
[----:B0-----:R-:W-:Y:S05]  /*305b0*/  CALL.REL.NOINC `($_ZN2at6native29vectorized_elementwise_kernelILi2EZZZNS0_15tan_kernel_cudaERNS_18TensorIteratorBaseEENKUlvE_clEvENKUlvE_clEvEUlN3c107complexIdEEE_St5arrayIPcLm2EEEEviT0_T1_$__internal_trig_reduction_slowpathd) ;  /* 0x000001d000a07944 */ /* 0x001fea0003c00000 */
.L_x_5809:
[----:B------:R-:W-:Y:S05]  /*305c0*/  BSYNC.RECONVERGENT B3 ;  /* 0x0000000000037941 */ /* 0x000fea0003800200 */
.L_x_5808:
        /* <DEDUP_REMOVED lines=154> */
.L_x_5811:
[----:B------:R-:W-:Y:S05]  /*30f70*/  BSYNC.RECONVERGENT B0 ;  /* 0x0000000000007941 */ /* 0x000fea0003800200 */
.L_x_5810:
[----:B------:R-:W-:Y:S01]  /*30f80*/  BSSY.RECONVERGENT B1, `(.L_x_5812) ;  /* 0x0000106000017945 */ /* 0x000fe20003800200 */
[----:B-12---:R1:W2:Y:S01]  /*30f90*/  DFMA R32, R34, R34, 1 ;  /* 0x3ff000002220742b */ /* 0x0062a20000000022 */
        /* <DEDUP_REMOVED lines=125> */
[----:B-1----:R-:W-:Y:S02]  /*31770*/  IMAD.MOV.U32 R42, RZ, RZ, 0x0 ;  /* 0x00000000ff2a7424 */ /* 0x002fe400078e00ff */
[----:B------:R-:W-:-:S15]  /*31780*/  IMAD.MOV.U32 R43, RZ, RZ, 0x3ff00000 ;  /* 0x3ff00000ff2b7424 */ /* 0x000fde00078e00ff */
[----:B------:R-:W-:-:S15]  /*31790*/  NOP ;  /* 0x0000000000007918 */ /* 0x000fde0000000000 */
[----:B------:R-:W-:-:S15]  /*317a0*/  NOP ;  /* 0x0000000000007918 */ /* 0x000fde0000000000 */
[----:B------:R-:W-:-:S15]  /*317b0*/  NOP ;  /* 0x0000000000007918 */ /* 0x000fde0000000000 */
        /* <DEDUP_REMOVED lines=59> */
[----:B0-----:R-:W-:Y:S05]  /*31b70*/  CALL.REL.NOINC `($__internal_8_$__cuda_sm20_div_rn_f64_full) ;  /* 0x000001ac00b07944 */ /* 0x001fea0003c00000 */
[----:B------:R-:W-:-:S04]  /*31b80*/  LOP3.LUT R39, R39, R38, RZ, 0x3c, !PT ;  /* 0x0000002627277212 */ /* 0x000fc800078e3cff */
[----:B------:R-:W-:-:S04]  /*31b90*/  LOP3.LUT R38, R39, R38, RZ, 0x3c, !PT ;  /* 0x0000002627267212 */ /* 0x000fc800078e3cff */
[----:B------:R-:W-:-:S07]  /*31ba0*/  LOP3.LUT R39, R39, R38, RZ, 0x3c, !PT ;  /* 0x0000002627277212 */ /* 0x000fce00078e3cff */
.L_x_5815:
[----:B------:R-:W-:Y:S05]  /*31bb0*/  BSYNC.RECONVERGENT B3 ;  /* 0x0000000000037941 */ /* 0x000fea0003800200 */
.L_x_5814:
        /* <DEDUP_REMOVED lines=11> */
.L_x_5813:
        /* <DEDUP_REMOVED lines=55> */
.L_x_5816:
[----:B------:R-:W-:Y:S05]  /*31fe0*/  BSYNC.RECONVERGENT B1 ;  /* 0x0000000000017941 */ /* 0x000fea0003800200 */
.L_x_5812:
[----:B--2---:R-:W-:Y:S01]  /*31ff0*/  LOP3.LUT R3, R45, 0x80000000, R3, 0xb8, !PT ;  /* 0x800000002d037812 */ /* 0x004fe200078eb803 */
[----:B------:R-:W-:Y:S01]  /*32000*/  IMAD.MOV.U32 R2, RZ, RZ, R44 ;  /* 0x000000ffff027224 */ /* 0x000fe200078e002c */
[----:B------:R-:W-:Y:S01]  /*32010*/  BSSY.RECONVERGENT B1, `(.L_x_5817) ;  /* 0x000003a000017945 */ /* 0x000fe20003800200 */
[----:B------:R-:W-:Y:S02]  /*32020*/  IMAD.MOV.U32 R40, RZ, RZ, 0x0 ;  /* 0x00000000ff287424 */ /* 0x000fe400078e00ff */
[----:B------:R-:W-:Y:S02]  /*32030*/  IMAD.MOV.U32 R41, RZ, RZ, 0x3fd80000 ;  /* 0x3fd80000ff297424 */ /* 0x000fe400078e00ff */
        /* <DEDUP_REMOVED lines=45> */
[----:B------:R-:W-:Y:S02]  /*32310*/  IMAD.MOV.U32 R43, RZ, RZ, R51 ;  /* 0x000000ffff2b7224 */ /* 0x000fe400078e0033 */
[----:B------:R-:W-:Y:S01]  /*32320*/  IMAD.MOV.U32 R40, RZ, RZ, R38 ;  /* 0x000000ffff287224 */ /* 0x000fe200078e0026 */
[----:B------:R-:W-:Y:S01]  /*32330*/  MOV R38, 0x32390 ;  /* 0x0003239000267802 */ /* 0x000fe20000000f00 */
[----:B------:R-:W-:Y:S02]  /*32340*/  IMAD.MOV.U32 R42, RZ, RZ, R46 ;  /* 0x000000ffff2a7224 */ /* 0x000fe400078e002e */
[----:B------:R-:W-:Y:S02]  /*32350*/  IMAD.MOV.U32 R53, RZ, RZ, R44 ;  /* 0x000000ffff357224 */ /* 0x000fe400078e002c */
[----:B------:R-:W-:Y:S02]  /*32360*/  IMAD.MOV.U32 R52, RZ, RZ, R45 ;  /* 0x000000ffff347224 */ /* 0x000fe400078e002d */
[----:B------:R-:W-:-:S07]  /*32370*/  IMAD.MOV.U32 R51, RZ, RZ, R36 ;  /* 0x000000ffff337224 */ /* 0x000fce00078e0024 */
[----:B0-----:R-:W-:Y:S05]  /*32380*/  CALL.REL.NOINC `($__internal_9_$__cuda_sm20_dsqrt_rn_f64_mediumpath_v1) ;  /* 0x000001ac00d87944 */ /* 0x001fea0003c00000 */
[----:B------:R-:W-:Y:S01]  /*32390*/  IMAD.MOV.U32 R42, RZ, RZ, R40 ;  /* 0x000000ffff2a7224 */ /* 0x000fe200078e0028 */
[----:B------:R-:W-:-:S07]  /*323a0*/  MOV R43, R39 ;  /* 0x00000027002b7202 */ /* 0x000fce0000000f00 */
.L_x_5818:
[----:B------:R-:W-:Y:S05]  /*323b0*/  BSYNC.RECONVERGENT B1 ;  /* 0x0000000000017941 */ /* 0x000fea0003800200 */
.L_x_5817:
[----:B------:R-:W-:Y:S01]  /*323c0*/  DMUL R42, R32, R42 ;  /* 0x0000002a202a7228 */ /* 0x000fe20000000000 */
        /* <DEDUP_REMOVED lines=15> */
[----:B------:R1:W2:Y:S02]  /*324c0*/  DMUL R42, R2, R42 ;  /* 0x0000002a022a7228 */ /* 0x0002a40000000000 */
        /* <DEDUP_REMOVED lines=49> */
[----:B0-----:R-:W-:Y:S05]  /*327e0*/  CALL.REL.NOINC `($__internal_8_$__cuda_sm20_div_rn_f64_full) ;  /* 0x000001a000947944 */ /* 0x001fea0003c00000 */
[----:B------:R-:W-:Y:S02]  /*327f0*/  IMAD.MOV.U32 R2, RZ, RZ, R39 ;  /* 0x000000ffff027224 */ /* 0x000fe400078e0027 */
[----:B------:R-:W-:-:S07]  /*32800*/  IMAD.MOV.U32 R3, RZ, RZ, R38 ;  /* 0x000000ffff037224 */ /* 0x000fce00078e0026 */
.L_x_5820:
[----:B------:R-:W-:Y:S05]  /*32810*/  BSYNC.RECONVERGENT B1 ;  /* 0x0000000000017941 */ /* 0x000fea0003800200 */
.L_x_5819:
        /* <DEDUP_REMOVED lines=48> */
[----:B0-----:R-:W-:Y:S05]  /*32b20*/  CALL.REL.NOINC `($__internal_8_$__cuda_sm20_div_rn_f64_full) ;  /* 0x0000019c00c47944 */ /* 0x001fea0003c00000 */
[----:B------:R-:W-:Y:S02]  /*32b30*/  IMAD.MOV.U32 R36, RZ, RZ, R39 ;  /* 0x000000ffff247224 */ /* 0x000fe400078e0027 */
[----:B------:R-:W-:-:S07]  /*32b40*/  IMAD.MOV.U32 R37, RZ, RZ, R38 ;  /* 0x000000ffff257224 */ /* 0x000fce00078e0026 */
.L_x_5822:
[----:B------:R-:W-:Y:S05]  /*32b50*/  BSYNC.RECONVERGENT B1 ;  /* 0x0000000000017941 */ /* 0x000fea0003800200 */
.L_x_5821:
[----:B------:R-:W-:Y:S05]  /*32b60*/  BRA `(.L_x_5823) ;  /* 0x00000020009c7947 */ /* 0x000fea0003800000 */
.L_x_5807:
        /* <DEDUP_REMOVED lines=31> */
[----:B------:R-:W-:Y:S01]  /*32d60*/  UMOV UR7, 0x3e5ade15 ;  /* 0x3e5ade1500077882 */ /* 0x000fe20000000000 */
[----:B------:R-:W-:-:S15]  /*32d70*/  IMAD.MOV.U32 R43, RZ, RZ, 0x3e928af3 ;  /* 0x3e928af3ff2b7424 */ /* 0x000fde00078e00ff */
        /* <DEDUP_REMOVED lines=69> */
[----:B-1----:R-:W0:Y:S02]  /*331d0*/  DFMA R42, R40, R42, 1 ;  /* 0x3ff00000282a742b */ /* 0x002e24000000002a */
        /* <DEDUP_REMOVED lines=8> */
[----:B------:R-:W-:-:S15]  /*33260*/  @!P1 IMAD R43, R37, 0x100000, R43 ;  /* 0x00100000252b9824 */ /* 0x000fde00078e022b */
[----:B------:R-:W-:-:S15]  /*33270*/  NOP ;  /* 0x0000000000007918 */ /* 0x000fde0000000000 */
[----:B------:R-:W-:-:S11]  /*33280*/  NOP ;  /* 0x0000000000007918 */ /* 0x000fd60000000000 */
[----:B------:R-:W0:Y:S02]  /*33290*/  DADD R34, -|R34|, +INF ;  /* 0x7ff0000022227429 */ /* 0x000e240000000300 */
[----:B0-----:R-:W-:Y:S01]  /*332a0*/  FSEL R60, R34, RZ, !P0 ;  /* 0x000000ff223c7208 */ /* 0x001fe20004000000 */
[----:B------:R-:W-:Y:S01]  /*332b0*/  @!P1 IMAD.MOV.U32 R34, RZ, RZ, RZ ;  /* 0x000000ffff229224 */ /* 0x000fe200078e00ff */
[----:B------:R-:W-:Y:S02]  /*332c0*/  FSEL R61, R35, RZ, !P0 ;  /* 0x000000ff233d7208 */ /* 0x000fe40004000000 */
[----:B------:R-:W-:-:S15]  /*332d0*/  @!P1 LEA R35, R36, 0x3ff00000, 0x14 ;  /* 0x3ff0000024239811 */ /* 0x000fde00078ea0ff */
[----:B------:R-:W-:-:S15]  /*332e0*/  NOP ;  /* 0x0000000000007918 */ /* 0x000fde0000000000 */
[----:B------:R-:W-:-:S15]  /*332f0*/  NOP ;  /* 0x0000000000007918 */ /* 0x000fde0000000000 */
[----:B------:R-:W-:-:S13]  /*33300*/  NOP ;  /* 0x0000000000007918 */ /* 0x000fda0000000000 */
[----:B------:R0:W1:Y:S02]  /*33310*/  @!P1 DMUL R60, R42, R34 ;  /* 0x000000222a3c9228 */ /* 0x0000640000000000 */
.L_x_5825:
[----:B------:R-:W-:Y:S05]  /*33320*/  BSYNC.RECONVERGENT B0 ;  /* 0x0000000000007941 */ /* 0x000fea0003800200 */
.L_x_5824:
        /* <DEDUP_REMOVED lines=16> */
[----:B--2---:R-:W-:-:S15]  /*33430*/  IMAD.MOV.U32 R48, RZ, RZ, R49 ;  /* 0x000000ffff307224 */ /* 0x004fde00078e0031 */
        /* <DEDUP_REMOVED lines=34> */
.L_x_5827:
[----:B------:R-:W-:Y:S05]  /*33660*/  BSYNC.RECONVERGENT B3 ;  /* 0x0000000000037941 */ /* 0x000fea0003800200 */
.L_x_5826:
        /* <DEDUP_REMOVED lines=66> */
[----:B------:R-:W-:Y:S02]  /*33a90*/  MOV R57, R33 ;  /* 0x0000002100397202 */ /* 0x000fe40000000f00 */
[----:B------:R-:W-:-:S07]  /*33aa0*/  MOV R56, 0x33ac0 ;  /* 0x00033ac000387802 */ /* 0x000fce0000000f00 */
[----:B-1----:R-:W-:Y:S05]  /*33ab0*/  CALL.REL.NOINC `($_ZN2at6native29vectorized_elementwise_kernelILi2EZZZNS0_15tan_kernel_cudaERNS_18TensorIteratorBaseEENKUlvE_clEvENKUlvE_clEvEUlN3c107complexIdEEE_St5arrayIPcLm2EEEEviT0_T1_$__internal_trig_reduction_slowpathd) ;  /* 0x0000019c00607944 */ /* 0x002fea0003c00000 */
[----:B------:R-:W-:Y:S02]  /*33ac0*/  IMAD.MOV.U32 R48, RZ, RZ, R41 ;  /* 0x000000ffff307224 */ /* 0x000fe400078e0029 */
[----:B------:R-:W-:Y:S02]  /*33ad0*/  IMAD.MOV.U32 R62, RZ, RZ, R42 ;  /* 0x000000ffff3e7224 */ /* 0x000fe400078e002a */
[----:B------:R-:W-:-:S07]  /*33ae0*/  IMAD.MOV.U32 R63, RZ, RZ, R43 ;  /* 0x000000ffff3f7224 */ /* 0x000fce00078e002b */
.L_x_5829:
[----:B------:R-:W-:Y:S05]  /*33af0*/  BSYNC.RECONVERGENT B3 ;  /* 0x0000000000037941 */ /* 0x000fea0003800200 */
.L_x_5828:
        /* <DEDUP_REMOVED lines=85> */
[----:B0-----:R2:W3:Y:S02]  /*34050*/  DMUL R36, R44, R60 ;  /* 0x0000003c2c247228 */ /* 0x0014e40000000000 */
[----:B--23--:R-:W-:Y:S05]  /*34060*/  BRA `(.L_x_5823) ;  /* 0x0000000c005c7947 */ /* 0x00cfea0003800000 */
.L_x_5806:
[----:B------:R-:W1:Y:S02]  /*34070*/  DADD R2, R32, -R32 ;  /* 0x0000000020027229 */ /* 0x000e640000000820 */
[----:B-1----:R-:W-:Y:S02]  /*34080*/  IMAD.MOV.U32 R36, RZ, RZ, R2 ;  /* 0x000000ffff247224 */ /* 0x002fe400078e0002 */
[----:B------:R-:W-:Y:S01]  /*34090*/  IMAD.MOV.U32 R37, RZ, RZ, R3 ;  /* 0x000000ffff257224 */ /* 0x000fe200078e0003 */
[----:B------:R-:W-:Y:S06]  /*340a0*/  BRA `(.L_x_5823) ;  /* 0x0000000c004c7947 */ /* 0x000fec0003800000 */
.L_x_5805:
        /* <DEDUP_REMOVED lines=61> */
[----:B------:R-:W-:Y:S01]  /*34480*/  MOV R3, R41 ;  /* 0x0000002900037202 */ /* 0x000fe20000000f00 */
[----:B------:R-:W-:Y:S02]  /*34490*/  IMAD.MOV.U32 R34, RZ, RZ, R42 ;  /* 0x000000ffff227224 */ /* 0x000fe400078e002a */
[----:B------:R-:W-:-:S07]  /*344a0*/  IMAD.MOV.U32 R35, RZ, RZ, R43 ;  /* 0x000000ffff237224 */ /* 0x000fce00078e002b */
.L_x_5833:
[----:B------:R-:W-:Y:S05]  /*344b0*/  BSYNC.RECONVERGENT B4 ;  /* 0x0000000000047941 */ /* 0x000fea0003800200 */
.L_x_5832:
        /* <DEDUP_REMOVED lines=72> */
.L_x_5835:
[----:B------:R-:W-:Y:S05]  /*34940*/  BSYNC.RECONVERGENT B4 ;  /* 0x0000000000047941 */ /* 0x000fea0003800200 */
.L_x_5834:
        /* <DEDUP_REMOVED lines=67> */
[----:B------:R1:W2:Y:S02]  /*34d80*/  DMUL R32, R44, R32 ;  /* 0x000000202c207228 */ /* 0x0002a40000000000 */
.L_x_5831:
[----:B------:R-:W-:Y:S05]  /*34d90*/  BSYNC.RECONVERGENT B3 ;  /* 0x0000000000037941 */ /* 0x000fea0003800200 */
.L_x_5830:
[----:B--2---:R-:W-:Y:S01]  /*34da0*/  LOP3.LUT R37, RZ, 0x80000000, R33, 0xb8, !PT ;  /* 0x80000000ff257812 */ /* 0x004fe200078eb821 */
[----:B------:R-:W-:Y:S01]  /*34db0*/  VIADD R3, R49, 0xc0000000 ;  /* 0xc000000031037836 */ /* 0x000fe20000000000 */
[----:B------:R-:W-:Y:S01]  /*34dc0*/  MOV R2, R48 ;  /* 0x0000003000027202 */ /* 0x000fe20000000f00 */
[----:B------:R-:W-:-:S07]  /*34dd0*/  IMAD.MOV.U32 R36, RZ, RZ, RZ ;  /* 0x000000ffff247224 */ /* 0x000fce00078e00ff */
.L_x_5823:
[----:B------:R-:W-:Y:S05]  /*34de0*/  BSYNC.RECONVERGENT B2 ;  /* 0x0000000000027941 */ /* 0x000fea0003800200 */
.L_x_5804:
[----:B0-----:R-:W0:Y:S01]  /*34df0*/  DADD R60, -RZ, -R30 ;  /* 0x00000000ff3c7229 */ /* 0x001e22000000091e */
        /* <DEDUP_REMOVED lines=54> */
[----:B-1----:R-:W-:Y:S05]  /*35160*/  CALL.REL.NOINC `($_ZN2at6native29vectorized_elementwise_kernelILi2EZZZNS0_15tan_kernel_cudaERNS_18TensorIteratorBaseEENKUlvE_clEvENKUlvE_clEvEUlN3c107complexIdEEE_St5arrayIPcLm2EEEEviT0_T1_$__internal_trig_reduction_slowpathd) ;  /* 0x0000018400b47944 */ /* 0x002fea0003c00000 */
.L_x_5841:
[----:B------:R-:W-:Y:S05]  /*35170*/  BSYNC.RECONVERGENT B3 ;  /* 0x0000000000037941 */ /* 0x000fea0003800200 */
.L_x_5840:
        /* <DEDUP_REMOVED lines=154> */
.L_x_5843:
[----:B------:R-:W-:Y:S05]  /*35b20*/  BSYNC.RECONVERGENT B0 ;  /* 0x0000000000007941 */ /* 0x000fea0003800200 */
.L_x_5842:
[----:B------:R-:W-:Y:S01]  /*35b30*/  BSSY.RECONVERGENT B1, `(.L_x_5844) ;  /* 0x0000107000017945 */ /* 0x000fe20003800200 */
[----:B0-2---:R0:W2:Y:S01]  /*35b40*/  DFMA R28, R30, R30, 1 ;  /* 0x3ff000001e1c742b */ /* 0x0050a2000000001e */
[----:B------:R-:W-:Y:S02]  /*35b50*/  IMAD.MOV.U32 R34, RZ, RZ, R48 ;  /* 0x000000ffff227224 */ /* 0x000fe400078e0030 */
[----:B------:R-:W-:Y:S01]  /*35b60*/  IMAD.MOV.U32 R35, RZ, RZ, R33 ;  /* 0x000000ffff237224 */ /* 0x000fe200078e0021 */
[----:B0-2---:R-:W-:Y:S06]  /*35b70*/  @!P1 BRA `(.L_x_5845) ;  /* 0x0000000c002c9947 */ /* 0x005fec0003800000 */
[----:B------:R-:W-:Y:S01]  /*35b80*/  IMAD.MOV.U32 R40, RZ, RZ, 0x652b82fe ;  /* 0x652b82feff287424 */ /* 0x000fe200078e00ff */
[----:B------:R-:W-:Y:S01]  /*35b90*/  UMOV UR6, 0xfefa39ef ;  /* 0xfefa39ef00067882 */ /* 0x000fe20000000000 */
[----:B------:R-:W-:Y:S01]  /*35ba0*/  IMAD.MOV.U32 R41, RZ, RZ, 0x3ff71547 ;  /* 0x3ff71547ff297424 */ /* 0x000fe200078e00ff */
[----:B------:R-:W-:Y:S01]  /*35bb0*/  UMOV UR7, 0x3fe62e42 ;  /* 0x3fe62e4200077882 */ /* 0x000fe20000000000 */
[----:B------:R-:W-:Y:S01]  /*35bc0*/  IMAD.SHL.U32 R32, R33, 0x2, RZ ;  /* 0x0000000221207824 */ /* 0x000fe200078e00ff */
[----:B------:R-:W-:Y:S01]  /*35bd0*/  BSSY.RECONVERGENT B3, `(.L_x_5846) ;  /* 0x00000ba000037945 */ /* 0x000fe20003800200 */
[----:B-1----:R-:W-:Y:S02]  /*35be0*/  IMAD.MOV.U32 R44, RZ, RZ, -0x7142ec33 ;  /* 0x8ebd13cdff2c7424 */ /* 0x002fe400078e00ff */
        /* <DEDUP_REMOVED lines=184> */
.L_x_5847:
[----:B------:R-:W-:Y:S05]  /*36770*/  BSYNC.RECONVERGENT B3 ;  /* 0x0000000000037941 */ /* 0x000fea0003800200 */
.L_x_5846:
        /* <DEDUP_REMOVED lines=11> */
.L_x_5845:
        /* <DEDUP_REMOVED lines=55> */
.L_x_5848:
[----:B------:R-:W-:Y:S05]  /*36ba0*/  BSYNC.RECONVERGENT B1 ;  /* 0x0000000000017941 */ /* 0x000fea0003800200 */
.L_x_5844:
[----:B--2---:R-:W-:Y:S01]  /*36bb0*/  LOP3.LUT R49, R35, 0x80000000, R49, 0xb8, !PT ;  /* 0x8000000023317812 */ /* 0x004fe200078eb831 */
[----:B------:R-:W-:Y:S01]  /*36bc0*/  IMAD.MOV.U32 R48, RZ, RZ, R34 ;  /* 0x000000ffff307224 */ /* 0x000fe200078e0022 */
[----:B------:R-:W-:Y:S01]  /*36bd0*/  BSSY.RECONVERGENT B1, `(.L_x_5849) ;  /* 0x000003a000017945 */ /* 0x000fe20003800200 */
[----:B------:R-:W-:Y:S02]  /*36be0*/  IMAD.MOV.U32 R40, RZ, RZ, 0x0 ;  /* 0x00000000ff287424 */ /* 0x000fe400078e00ff */
[----:B------:R-:W-:Y:S02]  /*36bf0*/  IMAD.MOV.U32 R41, RZ, RZ, 0x3fd80000 ;  /* 0x3fd80000ff297424 */ /* 0x000fe400078e00ff */
[----:B------:R-:W2:Y:S02]  /*36c00*/  DFMA R34, R48, R48, 1 ;  /* 0x3ff000003022742b */ /* 0x000ea40000000030 */
[----:B--2---:R-:W0:Y:S01]  /*36c10*/  MUFU.RSQ64H R33, R35 ;  /* 0x0000002300217308 */ /* 0x004e220000001c00 */
        /* <DEDUP_REMOVED lines=25> */
[----:B-1----:R-:W0:Y:S02]  /*36db0*/  DFMA R44, R40, R38, R32 ;  /* 0x00000026282c722b */ /* 0x002e240000000020 */
        /* <DEDUP_REMOVED lines=17> */
[----:B------:R-:W-:Y:S01]  /*36ed0*/  MOV R43, R51 ;  /* 0x00000033002b7202 */ /* 0x000fe20000000f00 */
[----:B------:R-:W-:Y:S01]  /*36ee0*/  IMAD.MOV.U32 R40, RZ, RZ, R38 ;  /* 0x000000ffff287224 */ /* 0x000fe200078e0026 */
[----:B------:R-:W-:Y:S01]  /*36ef0*/  MOV R38, 0x36f50 ;  /* 0x00036f5000267802 */ /* 0x000fe20000000f00 */
[----:B------:R-:W-:Y:S02]  /*36f00*/  IMAD.MOV.U32 R42, RZ, RZ, R44 ;  /* 0x000000ffff2a7224 */ /* 0x000fe400078e002c */
[----:B------:R-:W-:Y:S02]  /*36f10*/  IMAD.MOV.U32 R53, RZ, RZ, R34 ;  /* 0x000000ffff357224 */ /* 0x000fe400078e0022 */
[----:B------:R-:W-:Y:S02]  /*36f20*/  IMAD.MOV.U32 R52, RZ, RZ, R35 ;  /* 0x000000ffff347224 */ /* 0x000fe400078e0023 */
[----:B------:R-:W-:-:S07]  /*36f30*/  IMAD.MOV.U32 R51, RZ, RZ, R32 ;  /* 0x000000ffff337224 */ /* 0x000fce00078e0020 */
[----:B------:R-:W-:Y:S05]  /*36f40*/  CALL.REL.NOINC `($__internal_9_$__cuda_sm20_dsqrt_rn_f64_mediumpath_v1) ;  /* 0x0000016000e87944 */ /* 0x000fea0003c00000 */
[----:B------:R-:W-:Y:S02]  /*36f50*/  IMAD.MOV.U32 R42, RZ, RZ, R40 ;  /* 0x000000ffff2a7224 */ /* 0x000fe400078e0028 */
[----:B------:R-:W-:-:S07]  /*36f60*/  IMAD.MOV.U32 R43, RZ, RZ, R39 ;  /* 0x000000ffff2b7224 */ /* 0x000fce00078e0027 */
.L_x_5850:
[----:B------:R-:W-:Y:S05]  /*36f70*/  BSYNC.RECONVERGENT B1 ;  /* 0x0000000000017941 */ /* 0x000fea0003800200 */
.L_x_5849:
        /* <DEDUP_REMOVED lines=70> */
.L_x_5852:
[----:B------:R-:W-:Y:S05]  /*373e0*/  BSYNC.RECONVERGENT B1 ;  /* 0x0000000000017941 */ /* 0x000fea0003800200 */
.L_x_5851:
        /* <DEDUP_REMOVED lines=49> */
[----:B------:R-:W-:Y:S02]  /*37700*/  IMAD.MOV.U32 R32, RZ, RZ, R39 ;  /* 0x000000ffff207224 */ /* 0x000fe400078e0027 */
[----:B------:R-:W-:-:S07]  /*37710*/  IMAD.MOV.U32 R33, RZ, RZ, R38 ;  /* 0x000000ffff217224 */ /* 0x000fce00078e0026 */
.L_x_5854:
[----:B------:R-:W-:Y:S05]  /*37720*/  BSYNC.RECONVERGENT B1 ;  /* 0x0000000000017941 */ /* 0x000fea0003800200 */
.L_x_5853:
[----:B------:R-:W-:Y:S05]  /*37730*/  BRA `(.L_x_5855) ;  /* 0x0000002000987947 */ /* 0x000fea0003800000 */
.L_x_5839:
[----:B------:R-:W-:Y:S01]  /*37740*/  MOV R32, 0x652b82fe ;  /* 0x652b82fe00207802 */ /* 0x000fe20000000f00 */
        /* <DEDUP_REMOVED lines=27> */
[----:B0-----:R0:W2:Y:S01]  /*37900*/  DFMA R38, R38, -UR6, R40 ;  /* 0x8000000626267c2b */ /* 0x0010a20008000028 */
[----:B------:R-:W-:Y:S01]  /*37910*/  UMOV UR6, 0x69ce2bdf ;  /* 0x69ce2bdf00067882 */ /* 0x000fe20000000000 */
[----:B0-----:R-:W-:Y:S01]  /*37920*/  IMAD.MOV.U32 R40, RZ, RZ, -0x35dec16 ;  /* 0xfca213eaff287424 */ /* 0x001fe200078e00ff */
[----:B------:R-:W-:Y:S01]  /*37930*/  UMOV UR7, 0x3e5ade15 ;  /* 0x3e5ade1500077882 */ /* 0x000fe20000000000 */
[----:B------:R-:W-:-:S15]  /*37940*/  IMAD.MOV.U32 R41, RZ, RZ, 0x3e928af3 ;  /* 0x3e928af3ff297424 */ /* 0x000fde00078e00ff */
[----:B------:R-:W-:-:S15]  /*37950*/  NOP ;  /* 0x0000000000007918 */ /* 0x000fde0000000000 */
[----:B------:R-:W-:-:S15]  /*37960*/  NOP ;  /* 0x0000000000007918 */ /* 0x000fde0000000000 */
[----:B------:R-:W-:-:S15]  /*37970*/  NOP ;  /* 0x0000000000007918 */ /* 0x000fde0000000000 */
[----:B--2---:R-:W0:Y:S01]  /*37980*/  DFMA R40, R38, UR6, R40 ;  /* 0x0000000626287c2b */ /* 0x004e220008000028 */
        /* <DEDUP_REMOVED lines=85> */
[----:B------:R0:W2:Y:S02]  /*37ee0*/  @!P1 DMUL R60, R40, R30 ;  /* 0x0000001e283c9228 */ /* 0x0000a40000000000 */
.L_x_5857:
[----:B------:R-:W-:Y:S05]  /*37ef0*/  BSYNC.RECONVERGENT B0 ;  /* 0x0000000000007941 */ /* 0x000fea0003800200 */
.L_x_5856:
        /* <DEDUP_REMOVED lines=14> */
[----:B---3--:R-:W3:Y:S01]  /*37fe0*/  F2I.F64 R38, R38 ;  /* 0x0000002600267311 */ /* 0x008ee20000301100 */
[----:B------:R-:W-:Y:S01]  /*37ff0*/  UMOV UR7, 0x3ff921fb ;  /* 0x3ff921fb00077882 */ /* 0x000fe20000000000 */
[----:B---3--:R-:W-:-:S15]  /*38000*/  IMAD.MOV.U32 R59, RZ, RZ, R38 ;  /* 0x000000ffff3b7224 */ /* 0x008fde00078e0026 */
        /* <DEDUP_REMOVED lines=30> */
[----:B-12---:R-:W-:Y:S05]  /*381f0*/  CALL.REL.NOINC `($_ZN2at6native29vectorized_elementwise_kernelILi2EZZZNS0_15tan_kernel_cudaERNS_18TensorIteratorBaseEENKUlvE_clEvENKUlvE_clEvEUlN3c107complexIdEEE_St5arrayIPcLm2EEEEviT0_T1_$__internal_trig_reduction_slowpathd) ;  /* 0x0000015400907944 */ /* 0x006fea0003c00000 */
[----:B------:R-:W-:Y:S02]  /*38200*/  IMAD.MOV.U32 R38, RZ, RZ, R41 ;  /* 0x000000ffff267224 */ /* 0x000fe400078e0029 */
[----:B------:R-:W-:Y:S02]  /*38210*/  IMAD.MOV.U32 R30, RZ, RZ, R42 ;  /* 0x000000ffff1e7224 */ /* 0x000fe400078e002a */
[----:B------:R-:W-:-:S07]  /*38220*/  IMAD.MOV.U32 R31, RZ, RZ, R43 ;  /* 0x000000ffff1f7224 */ /* 0x000fce00078e002b */
.L_x_5859:
[----:B------:R-:W-:Y:S05]  /*38230*/  BSYNC.RECONVERGENT B3 ;  /* 0x0000000000037941 */ /* 0x000fea0003800200 */
.L_x_5858:
[----:B------:R-:W0:Y:S01]  /*38240*/  LDCU.64 UR6, c[0x4][0x170] ;  /* 0x01002e00ff0677ac */ /* 0x000e220008000a00 */
[----:B------:R-:W-:-:S05]  /*38250*/  IMAD.SHL.U32 R32, R38, 0x40, RZ ;  /* 0x0000004026207824 */ /* 0x000fca00078e00ff */
[----:B------:R-:W-:-:S04]  /*38260*/  LOP3.LUT R32, R32, 0x40, RZ, 0xc0, !PT ;  /* 0x0000004020207812 */ /* 0x000fc800078ec0ff */
[----:B0-----:R-:W-:-:S04]  /*38270*/  IADD3 R54, P0, PT, R32, UR6, RZ ;  /* 0x0000000620367c10 */ /* 0x001fc8000ff1e0ff */
[----:B------:R-:W-:-:S05]  /*38280*/  IADD3.X R55, PT, PT, RZ, UR7, RZ, P0, !PT ;  /* 0x00000007ff377c10 */ /* 0x000fca00087fe4ff */
[----:B------:R-:W3:Y:S04]  /*38290*/  LDG.E.128.CONSTANT R32, desc[UR4][R54.64] ;  /* 0x0000000436207981 */ /* 0x000ee8000c1e9d00 */
[----:B------:R-:W4:Y:S04]  /*382a0*/  LDG.E.128.CONSTANT R40, desc[UR4][R54.64+0x10] ;  /* 0x0000100436287981 */ /* 0x000f28000c1e9d00 */
[----:B-1----:R-:W5:Y:S01]  /*382b0*/  LDG.E.128.CONSTANT R44, desc[UR4][R54.64+0x20] ;  /* 0x00002004362c7981 */ /* 0x002f62000c1e9d00 */
        /* <DEDUP_REMOVED lines=61> */
[----:B------:R-:W-:Y:S02]  /*38690*/  IMAD.MOV.U32 R59, RZ, RZ, R41 ;  /* 0x000000ffff3b7224 */ /* 0x000fe400078e0029 */
[----:B------:R-:W-:Y:S02]  /*386a0*/  IMAD.MOV.U32 R62, RZ, RZ, R42 ;  /* 0x000000ffff3e7224 */ /* 0x000fe400078e002a */
[----:B------:R-:W-:-:S07]  /*386b0*/  IMAD.MOV.U32 R63, RZ, RZ, R43 ;  /* 0x000000ffff3f7224 */ /* 0x000fce00078e002b */
.L_x_5861:
[----:B------:R-:W-:Y:S05]  /*386c0*/  BSYNC.RECONVERGENT B3 ;  /* 0x0000000000037941 */ /* 0x000fea0003800200 */
.L_x_5860:
        /* <DEDUP_REMOVED lines=13> */
[----:B------:R-:W-:-:S04]  /*387a0*/  ISETP.NE.U32.AND P0, PT, R59, 0x1, PT ;  /* 0x000000013b00780c */ /* 0x000fc80003f05070 */
        /* <DEDUP_REMOVED lines=59> */
[----:B------:R0:W2:Y:S02]  /*38b60*/  DMUL R44, R44, R28 ;  /* 0x0000001c2c2c7228 */ /* 0x0000a40000000000 */
[----:B0-----:R-:W-:-:S05]  /*38b70*/  IMAD.MOV.U32 R29, RZ, RZ, 0x3ff00000 ;  /* 0x3ff00000ff1d7424 */ /* 0x001fca00078e00ff */
[----:B------:R-:W-:-:S15]  /*38b80*/  LOP3.LUT R49, R29, 0x80000000, R49, 0xb8, !PT ;  /* 0x800000001d317812 */ /* 0x000fde00078eb831 */
[----:B------:R-:W-:-:S15]  /*38b90*/  NOP ;  /* 0x0000000000007918 */ /* 0x000fde0000000000 */
[----:B------:R-:W-:-:S15]  /*38ba0*/  NOP ;  /* 0x0000000000007918 */ /* 0x000fde0000000000 */
[----:B------:R-:W-:-:S12]  /*38bb0*/  NOP ;  /* 0x0000000000007918 */ /* 0x000fd80000000000 */
[----:B--2---:R-:W0:-:S15]  /*38bc0*/  DMUL R44, R44, R60 ;  /* 0x0000003c2c2c7228 */ /* 0x004e1e0000000000 */
[----:B------:R-:W-:-:S15]  /*38bd0*/  NOP ;  /* 0x0000000000007918 */ /* 0x000fde0000000000 */
[----:B------:R-:W-:-:S15]  /*38be0*/  NOP ;  /* 0x0000000000007918 */ /* 0x000fde0000000000 */
[----:B------:R-:W-:-:S15]  /*38bf0*/  NOP ;  /* 0x0000000000007918 */ /* 0x000fde0000000000 */
[----:B------:R-:W-:-:S04]  /*38c00*/  NOP ;  /* 0x0000000000007918 */ /* 0x000fc80000000000 */
[----:B0-----:R2:W3:Y:S02]  /*38c10*/  DMUL R32, R44, R60 ;  /* 0x0000003c2c207228 */ /* 0x0014e40000000000 */
[----:B--23--:R-:W-:Y:S05]  /*38c20*/  BRA `(.L_x_5855) ;  /* 0x0000000c005c7947 */ /* 0x00cfea0003800000 */
.L_x_5838:
[----:B------:R-:W0:Y:S02]  /*38c30*/  DADD R48, R28, -R28 ;  /* 0x000000001c307229 */ /* 0x000e24000000081c */
[----:B0-----:R-:W-:Y:S02]  /*38c40*/  IMAD.MOV.U32 R32, RZ, RZ, R48 ;  /* 0x000000ffff207224 */ /* 0x001fe400078e0030 */
[----:B------:R-:W-:Y:S01]  /*38c50*/  IMAD.MOV.U32 R33, RZ, RZ, R49 ;  /* 0x000000ffff217224 */ /* 0x000fe200078e0031 */
[----:B------:R-:W-:Y:S06]  /*38c60*/  BRA `(.L_x_5855) ;  /* 0x0000000c004c7947 */ /* 0x000fec0003800000 */
.L_x_5837:
        /* <DEDUP_REMOVED lines=64> */
.L_x_5865:
[----:B------:R-:W-:Y:S05]  /*39070*/  BSYNC.RECONVERGENT B4 ;  /* 0x0000000000047941 */ /* 0x000fea0003800200 */
.L_x_5864:
[----:B------:R-:W0:Y:S01]  /*39080*/  LDCU.64 UR6, c[0x4][0x170] ;  /* 0x01002e00ff0677ac */ /* 0x000e220008000a00 */
[----:B------:R-:W-:-:S05]  /*39090*/  IMAD.SHL.U32 R32, R38, 0x40, RZ ;  /* 0x0000004026207824 */ /* 0x000fca00078e00ff */
[----:B------:R-:W-:-:S04]  /*390a0*/  LOP3.LUT R32, R32, 0x40, RZ, 0xc0, !PT ;  /* 0x0000004020207812 */ /* 0x000fc800078ec0ff */
[----:B0-----:R-:W-:-:S05]  /*390b0*/  IADD3 R52, P0, PT, R32, UR6, RZ ;  /* 0x0000000620347c10 */ /* 0x001fca000ff1e0ff */
[----:B------:R-:W-:-:S05]  /*390c0*/  IMAD.X R53, RZ, RZ, UR7, P0 ;  /* 0x00000007ff357e24 */ /* 0x000fca00080e06ff */
[----:B------:R-:W2:Y:S04]  /*390d0*/  LDG.E.128.CONSTANT R32, desc[UR4][R52.64] ;  /* 0x0000000434207981 */ /* 0x000ea8000c1e9d00 */
[----:B------:R-:W3:Y:S04]  /*390e0*/  LDG.E.128.CONSTANT R40, desc[UR4][R52.64+0x10] ;  /* 0x0000100434287981 */ /* 0x000ee8000c1e9d00 */
[----:B-1----:R-:W4:Y:S01]  /*390f0*/  LDG.E.128.CONSTANT R44, desc[UR4][R52.64+0x20] ;  /* 0x00002004342c7981 */ /* 0x002f22000c1e9d00 */
        /* <DEDUP_REMOVED lines=64> */
.L_x_5867:
[----:B------:R-:W-:Y:S05]  /*39500*/  BSYNC.RECONVERGENT B4 ;  /* 0x0000000000047941 */ /* 0x000fea0003800200 */
.L_x_5866:
        /* <DEDUP_REMOVED lines=68> */
.L_x_5863:
[----:B------:R-:W-:Y:S05]  /*39950*/  BSYNC.RECONVERGENT B3 ;  /* 0x0000000000037941 */ /* 0x000fea0003800200 */
.L_x_5862:
[----:B--2---:R-:W-:Y:S01]  /*39960*/  LOP3.LUT R33, RZ, 0x80000000, R29, 0xb8, !PT ;  /* 0x80000000ff217812 */ /* 0x004fe200078eb81d */
[----:B------:R-:W-:Y:S02]  /*39970*/  VIADD R49, R61, 0xc0000000 ;  /* 0xc00000003d317836 */ /* 0x000fe40000000000 */
[----:B------:R-:W-:Y:S02]  /*39980*/  IMAD.MOV.U32 R48, RZ, RZ, R60 ;  /* 0x000000ffff307224 */ /* 0x000fe400078e003c */
[----:B------:R-:W-:-:S07]  /*39990*/  IMAD.MOV.U32 R32, RZ, RZ, RZ ;  /* 0x000000ffff207224 */ /* 0x000fce00078e00ff */
.L_x_5855:
[----:B------:R-:W-:Y:S05]  /*399a0*/  BSYNC.RECONVERGENT B2 ;  /* 0x0000000000027941 */ /* 0x000fea0003800200 */
.L_x_5836:
[----:B------:R-:W2:Y:S01]  /*399b0*/  DADD R60, -RZ, -R26 ;  /* 0x00000000ff3c7229 */ /* 0x000ea2000000091a */
[----:B------:R-:W-:Y:S01]  /*399c0*/  BSSY.RECONVERGENT B2, `(.L_x_5868) ;  /* 0x00004b5000027945 */ /* 0x000fe20003800200 */
[----:B--2---:R-:W-:-:S04]  /*399d0*/  LOP3.LUT R28, R61, 0x7fffffff, RZ, 0xc0, !PT ;  /* 0x7fffffff3d1c7812 */ /* 0x004fc800078ec0ff */
[----:B------:R-:W-:-:S13]  /*399e0*/  ISETP.GT.U32.AND P0, PT, R28, 0x7fefffff, PT ;  /* 0x7fefffff1c00780c */ /* 0x000fda0003f04070 */
[----:B------:R-:W-:Y:S05]  /*399f0*/  @P0 BRA `(.L_x_5869) ;  /* 0x0000003c007c0947 */ /* 0x000fea0003800000 */
[----:B------:R-:W2:Y:S02]  /*39a00*/  DSETP.NE.AND P0, PT, |R24|, +INF , PT ;  /* 0x7ff000001800742a */ /* 0x000ea40003f05200 */
        /* <DEDUP_REMOVED lines=18> */
[----:B------:R-:W-:-:S15]  /*39b30*/  UMOV UR7, 0x3ff921fb ;  /* 0x3ff921fb00077882 */ /* 0x000fde0000000000 */
[----:B------:R-:W-:-:S15]  /*39b40*/  NOP ;  /* 0x0000000000007918 */ /* 0x000fde0000000000 */
[----:B------:R-:W-:-:S15]  /*39b50*/  NOP ;  /* 0x0000000000007918 */ /* 0x000fde0000000000 */
[----:B------:R-:W-:-:S15]  /*39b60*/  NOP ;  /* 0x0000000000007918 */ /* 0x000fde0000000000 */
[----:B------:R-:W-:-:S03]  /*39b70*/  NOP ;  /* 0x0000000000007918 */ /* 0x000fc60000000000 */
[----:B--2---:R-:W2:-:S15]  /*39b80*/  I2F.F64 R42, R41 ;  /* 0x00000029002a7312 */ /* 0x004e9e0000201c00 */
[----:B------:R-:W-:-:S15]  /*39b90*/  NOP ;  /* 0x0000000000007918 */ /* 0x000fde0000000000 */
[----:B------:R-:W-:-:S15]  /*39ba0*/  NOP ;  /* 0x0000000000007918 */ /* 0x000fde0000000000 */
[----:B------:R-:W-:-:S15]  /*39bb0*/  NOP ;  /* 0x0000000000007918 */ /* 0x000fde0000000000 */
[----:B------:R-:W-:-:S04]  /*39bc0*/  NOP ;  /* 0x0000000000007918 */ /* 0x000fc80000000000 */
[----:B--2---:R-:W2:Y:S01]  /*39bd0*/  DFMA R28, R42, -UR6, R24 ;  /* 0x800000062a1c7c2b */ /* 0x004ea20008000018 */
[----:B------:R-:W-:Y:S01]  /*39be0*/  UMOV UR6, 0x33145c00 ;  /* 0x33145c0000067882 */ /* 0x000fe20000000000 */
[----:B------:R-:W-:-:S15]  /*39bf0*/  UMOV UR7, 0x3c91a626 ;  /* 0x3c91a62600077882 */ /* 0x000fde0000000000 */
[----:B------:R-:W-:-:S15]  /*39c00*/  NOP ;  /* 0x0000000000007918 */ /* 0x000fde0000000000 */
[----:B------:R-:W-:-:S15]  /*39c10*/  NOP ;  /* 0x0000000000007918 */ /* 0x000fde0000000000 */
[----:B------:R-:W-:-:S15]  /*39c20*/  NOP ;  /* 0x0000000000007918 */ /* 0x000fde0000000000 */
[----:B------:R-:W-:-:S02]  /*39c30*/  NOP ;  /* 0x0000000000007918 */ /* 0x000fc40000000000 */
[----:B--2---:R-:W2:Y:S01]  /*39c40*/  DFMA R28, R42, -UR6, R28 ;  /* 0x800000062a1c7c2b */ /* 0x004ea2000800001c */
[----:B------:R-:W-:Y:S01]  /*39c50*/  UMOV UR6, 0x252049c0 ;  /* 0x252049c000067882 */ /* 0x000fe20000000000 */
[----:B------:R-:W-:-:S15]  /*39c60*/  UMOV UR7, 0x397b839a ;  /* 0x397b839a00077882 */ /* 0x000fde0000000000 */
[----:B------:R-:W-:-:S15]  /*39c70*/  NOP ;  /* 0x0000000000007918 */ /* 0x000fde0000000000 */
[----:B------:R-:W-:-:S15]  /*39c80*/  NOP ;  /* 0x0000000000007918 */ /* 0x000fde0000000000 */
[----:B------:R-:W-:-:S15]  /*39c90*/  NOP ;  /* 0x0000000000007918 */ /* 0x000fde0000000000 */
[----:B------:R-:W-:-:S02]  /*39ca0*/  NOP ;  /* 0x0000000000007918 */ /* 0x000fc40000000000 */
[----:B--2---:R2:W3:Y:S02]  /*39cb0*/  DFMA R42, R42, -UR6, R28 ;  /* 0x800000062a2a7c2b */ /* 0x0044e4000800001c */
[----:B--23--:R-:W-:Y:S05]  /*39cc0*/  @!P0 BRA `(.L_x_5873) ;  /* 0x0000000000108947 */ /* 0x00cfea0003800000 */
[----:B------:R-:W-:Y:S01]  /*39cd0*/  IMAD.MOV.U32 R40, RZ, RZ, R24 ;  /* 0x000000ffff287224 */ /* 0x000fe200078e0018 */
[----:B------:R-:W-:Y:S01]  /*39ce0*/  MOV R56, 0x39d10 ;  /* 0x00039d1000387802 */ /* 0x000fe20000000f00 */
[----:B------:R-:W-:-:S07]  /*39cf0*/  IMAD.MOV.U32 R57, RZ, RZ, R25 ;  /* 0x000000ffff397224 */ /* 0x000fce00078e0019 */
[----:B01----:R-:W-:Y:S05]  /*39d00*/  CALL.REL.NOINC `($_ZN2at6native29vectorized_elementwise_kernelILi2EZZZNS0_15tan_kernel_cudaERNS_18TensorIteratorBaseEENKUlvE_clEvENKUlvE_clEvEUlN3c107complexIdEEE_St5arrayIPcLm2EEEEviT0_T1_$__internal_trig_reduction_slowpathd) ;  /* 0x0000013800cc7944 */ /* 0x003fea0003c00000 */
.L_x_5873:
[----:B------:R-:W-:Y:S05]  /*39d10*/  BSYNC.RECONVERGENT B3 ;  /* 0x0000000000037941 */ /* 0x000fea0003800200 */
.L_x_5872:
[----:B------:R-:W-:Y:S01]  /*39d20*/  IMAD.MOV.U32 R26, RZ, RZ, 0x5b27ebb1 ;  /* 0x5b27ebb1ff1a7424 */ /* 0x000fe200078e00ff */
[----:B------:R-:W-:Y:S01]  /*39d30*/  UMOV UR6, 0x2799bcb9 ;  /* 0x2799bcb900067882 */ /* 0x000fe20000000000 */
[----:B------:R-:W-:Y:S01]  /*39d40*/  IMAD.MOV.U32 R27, RZ, RZ, 0x3ef9757c ;  /* 0x3ef9757cff1b7424 */ /* 0x000fe200078e00ff */
[----:B------:R-:W-:Y:S01]  /*39d50*/  UMOV UR7, 0x3ee48dac ;  /* 0x3ee48dac00077882 */ /* 0x000fe20000000000 */
[----:B------:R-:W2:Y:S01]  /*39d60*/  DMUL R24, R42, R42 ;  /* 0x0000002a2a187228 */ /* 0x000ea20000000000 */
        /* <DEDUP_REMOVED lines=8> */
[----:B--2---:R-:W2:Y:S01]  /*39df0*/  DFMA R26, R24, UR6, -R26 ;  /* 0x00000006181a7c2b */ /* 0x004ea2000800081a */
[----:B------:R-:W-:Y:S01]  /*39e00*/  UMOV UR6, 0xfd91e04 ;  /* 0x0fd91e0400067882 */ /* 0x000fe20000000000 */
[----:B------:R-:W-:-:S15]  /*39e10*/  UMOV UR7, 0x3f0980e9 ;  /* 0x3f0980e900077882 */ /* 0x000fde0000000000 */
[----:B------:R-:W-:-:S15]  /*39e20*/  NOP ;  /* 0x0000000000007918 */ /* 0x000fde0000000000 */
[----:B------:R-:W-:-:S15]  /*39e30*/  NOP ;  /* 0x0000000000007918 */ /* 0x000fde0000000000 */
[----:B------:R-:W-:-:S15]  /*39e40*/  NOP ;  /* 0x0000000000007918 */ /* 0x000fde0000000000 */
[----:B------:R-:W-:-:S02]  /*39e50*/  NOP ;  /* 0x0000000000007918 */ /* 0x000fc40000000000 */
[----:B--2---:R-:W2:Y:S01]  /*39e60*/  DFMA R26, R24, R26, UR6 ;  /* 0x00000006181a7e2b */ /* 0x004ea2000800001a */
[----:B------:R-:W-:Y:S01]  /*39e70*/  UMOV UR6, 0x417d7e1d ;  /* 0x417d7e1d00067882 */ /* 0x000fe20000000000 */
[----:B------:R-:W-:-:S15]  /*39e80*/  UMOV UR7, 0x3efae2b0 ;  /* 0x3efae2b000077882 */ /* 0x000fde0000000000 */
[----:B------:R-:W-:-:S15]  /*39e90*/  NOP ;  /* 0x0000000000007918 */ /* 0x000fde0000000000 */
[----:B------:R-:W-:-:S15]  /*39ea0*/  NOP ;  /* 0x0000000000007918 */ /* 0x000fde0000000000 */
[----:B------:R-:W-:-:S15]  /*39eb0*/  NOP ;  /* 0x0000000000007918 */ /* 0x000fde0000000000 */
[----:B------:R-:W-:-:S02]  /*39ec0*/  NOP ;  /* 0x0000000000007918 */ /* 0x000fc40000000000 */
[----:B--2---:R-:W2:Y:S01]  /*39ed0*/  DFMA R26, R24, R26, -UR6 ;  /* 0x80000006181a7e2b */ /* 0x004ea2000800001a */
        /* <DEDUP_REMOVED lines=76> */
[----:B--2---:R-:W2:-:S15]  /*3a3a0*/  DFMA R26, R24, R26, UR6 ;  /* 0x00000006181a7e2b */ /* 0x004e9e000800001a */
[----:B------:R-:W-:-:S15]  /*3a3b0*/  NOP ;  /* 0x0000000000007918 */ /* 0x000fde0000000000 */
[----:B------:R-:W-:-:S15]  /*3a3c0*/  NOP ;  /* 0x0000000000007918 */ /* 0x000fde0000000000 */
[----:B------:R-:W-:-:S15]  /*3a3d0*/  NOP ;  /* 0x0000000000007918 */ /* 0x000fde0000000000 */
[----:B------:R-:W-:-:S04]  /*3a3e0*/  NOP ;  /* 0x0000000000007918 */ /* 0x000fc80000000000 */
[----:B--2---:R-:W2:-:S15]  /*3a3f0*/  DMUL R30, R24, R26 ;  /* 0x0000001a181e7228 */ /* 0x004e9e0000000000 */
[----:B------:R-:W-:-:S15]  /*3a400*/  NOP ;  /* 0x0000000000007918 */ /* 0x000fde0000000000 */
[----:B------:R-:W-:-:S15]  /*3a410*/  NOP ;  /* 0x0000000000007918 */ /* 0x000fde0000000000 */
[----:B------:R-:W-:-:S15]  /*3a420*/  NOP ;  /* 0x0000000000007918 */ /* 0x000fde0000000000 */
[----:B------:R-:W-:-:S04]  /*3a430*/  NOP ;  /* 0x0000000000007918 */ /* 0x000fc80000000000 */
[----:B--2---:R2:W3:Y:S02]  /*3a440*/  DFMA R26, R30, R42, R42 ;  /* 0x0000002a1e1a722b */ /* 0x0044e4000000002a */
[----:B--23--:R-:W-:Y:S05]  /*3a450*/  @P0 BRA `(.L_x_5875) ;  /* 0x0000000000980947 */ /* 0x00cfea0003800000 */
[----:B------:R-:W2:-:S15]  /*3a460*/  DADD R24, R26, -R42 ;  /* 0x000000001a187229 */ /* 0x000e9e000000082a */
[----:B------:R-:W-:-:S15]  /*3a470*/  NOP ;  /* 0x0000000000007918 */ /* 0x000fde0000000000 */
[----:B------:R-:W-:-:S15]  /*3a480*/  NOP ;  /* 0x0000000000007918 */ /* 0x000fde0000000000 */
[----:B------:R-:W-:-:S15]  /*3a490*/  NOP ;  /* 0x0000000000007918 */ /* 0x000fde0000000000 */
[----:B------:R-:W-:-:S04]  /*3a4a0*/  NOP ;  /* 0x0000000000007918 */ /* 0x000fc80000000000 */
[----:B--2---:R2:W-:Y:S02]  /*3a4b0*/  DFMA R24, R30, R42, -R24 ;  /* 0x0000002a1e18722b */ /* 0x0045e40000000818 */
[----:B--2---:R-:W2:Y:S01]  /*3a4c0*/  MUFU.RCP64H R31, R27 ;  /* 0x0000001b001f7308 */ /* 0x004ea20000001800 */
[----:B------:R-:W-:-:S15]  /*3a4d0*/  IMAD.MOV.U32 R30, RZ, RZ, RZ ;  /* 0x000000ffff1e7224 */ /* 0x000fde00078e00ff */
[----:B------:R-:W-:-:S15]  /*3a4e0*/  NOP ;  /* 0x0000000000007918 */ /* 0x000fde0000000000 */
[----:B------:R-:W-:-:S15]  /*3a4f0*/  NOP ;  /* 0x0000000000007918 */ /* 0x000fde0000000000 */
[----:B------:R-:W-:-:S15]  /*3a500*/  NOP ;  /* 0x0000000000007918 */ /* 0x000fde0000000000 */
[----:B------:R-:W-:-:S01]  /*3a510*/  NOP ;  /* 0x0000000000007918 */ /* 0x000fc20000000000 */
[----:B--2---:R-:W2:-:S15]  /*3a520*/  DFMA R34, -R26, R30, 1 ;  /* 0x3ff000001a22742b */ /* 0x004e9e000000011e */
[----:B------:R-:W-:-:S15]  /*3a530*/  NOP ;  /* 0x0000000000007918 */ /* 0x000fde0000000000 */
[----:B------:R-:W-:-:S15]  /*3a540*/  NOP ;  /* 0x0000000000007918 */ /* 0x000fde0000000000 */
[----:B------:R-:W-:-:S15]  /*3a550*/  NOP ;  /* 0x0000000000007918 */ /* 0x000fde0000000000 */
[----:B------:R-:W-:-:S04]  /*3a560*/  NOP ;  /* 0x0000000000007918 */ /* 0x000fc80000000000 */
[----:B--2---:R-:W2:-:S15]  /*3a570*/  DFMA R34, R34, R34, R34 ;  /* 0x000000222222722b */ /* 0x004e9e0000000022 */
        /* <DEDUP_REMOVED lines=9> */
[----:B--2---:R-:W2:-:S15]  /*3a610*/  DFMA R30, R26, -R34, 1 ;  /* 0x3ff000001a1e742b */ /* 0x004e9e0000000822 */
[----:B------:R-:W-:-:S15]  /*3a620*/  NOP ;  /* 0x0000000000007918 */ /* 0x000fde0000000000 */
[----:B------:R-:W-:-:S15]  /*3a630*/  NOP ;  /* 0x0000000000007918 */ /* 0x000fde0000000000 */
[----:B------:R-:W-:-:S15]  /*3a640*/  NOP ;  /* 0x0000000000007918 */ /* 0x000fde0000000000 */
[----:B------:R-:W-:-:S04]  /*3a650*/  NOP ;  /* 0x0000000000007918 */ /* 0x000fc80000000000 */
[----:B--2---:R-:W2:-:S15]  /*3a660*/  DFMA R24, R24, -R34, R30 ;  /* 0x800000221818722b */ /* 0x004e9e000000001e */
[----:B------:R-:W-:-:S15]  /*3a670*/  NOP ;  /* 0x0000000000007918 */ /* 0x000fde0000000000 */
[----:B------:R-:W-:-:S15]  /*3a680*/  NOP ;  /* 0x0000000000007918 */ /* 0x000fde0000000000 */
[----:B------:R-:W-:-:S15]  /*3a690*/  NOP ;  /* 0x0000000000007918 */ /* 0x000fde0000000000 */
[----:B------:R-:W-:-:S04]  /*3a6a0*/  NOP ;  /* 0x0000000000007918 */ /* 0x000fc80000000000 */
[----:B--2---:R2:W3:Y:S02]  /*3a6b0*/  DFMA R26, -R34, R24, -R34 ;  /* 0x00000018221a722b */ /* 0x0044e40000000922 */
.L_x_5875:
[----:B------:R-:W-:Y:S05]  /*3a6c0*/  BSYNC.RECONVERGENT B0 ;  /* 0x0000000000007941 */ /* 0x000fea0003800200 */
.L_x_5874:
[----:B------:R-:W-:Y:S01]  /*3a6d0*/  BSSY.RECONVERGENT B1, `(.L_x_5876) ;  /* 0x0000106000017945 */ /* 0x000fe20003800200 */
[----:B--23--:R2:W3:Y:S01]  /*3a6e0*/  DFMA R24, R26, R26, 1 ;  /* 0x3ff000001a18742b */ /* 0x00c4e2000000001a */
[----:B------:R-:W-:Y:S02]  /*3a6f0*/  IMAD.MOV.U32 R30, RZ, RZ, R60 ;  /* 0x000000ffff1e7224 */ /* 0x000fe400078e003c */
[----:B------:R-:W-:Y:S01]  /*3a700*/  IMAD.MOV.U32 R31, RZ, RZ, R29 ;  /* 0x000000ffff1f7224 */ /* 0x000fe200078e001d */
[----:B--23--:R-:W-:Y:S06]  /*3a710*/  @!P1 BRA `(.L_x_5877) ;  /* 0x0000000c00289947 */ /* 0x00cfec0003800000 */
[----:B------:R-:W-:Y:S01]  /*3a720*/  IMAD.MOV.U32 R38, RZ, RZ, 0x652b82fe ;  /* 0x652b82feff267424 */ /* 0x000fe200078e00ff */
[----:B------:R-:W-:Y:S01]  /*3a730*/  UMOV UR6, 0xfefa39ef ;  /* 0xfefa39ef00067882 */ /* 0x000fe20000000000 */
[----:B------:R-:W-:Y:S01]  /*3a740*/  IMAD.MOV.U32 R39, RZ, RZ, 0x3ff71547 ;  /* 0x3ff71547ff277424 */ /* 0x000fe200078e00ff */
[----:B------:R-:W-:Y:S01]  /*3a750*/  UMOV UR7, 0x3fe62e42 ;  /* 0x3fe62e4200077882 */ /* 0x000fe20000000000 */
[----:B------:R-:W-:Y:S01]  /*3a760*/  IMAD.SHL.U32 R28, R29, 0x2, RZ ;  /* 0x000000021d1c7824 */ /* 0x000fe200078e00ff */
[----:B------:R-:W-:Y:S01]  /*3a770*/  BSSY.RECONVERGENT B3, `(.L_x_5878) ;  /* 0x00000b9000037945 */ /* 0x000fe20003800200 */
[----:B------:R-:W-:Y:S02]  /*3a780*/  IMAD.MOV.U32 R42, RZ, RZ, -0x7142ec33 ;  /* 0x8ebd13cdff2a7424 */ /* 0x000fe400078e00ff */
[----:B------:R-:W2:Y:S01]  /*3a790*/  DFMA R38, R30, R38, 6.75539944105574400000e+15 ;  /* 0x433800001e26742b */ /* 0x000ea20000000026 */
[C---:B------:R-:W-:Y:S01]  /*3a7a0*/  ISETP.GE.U32.AND P0, PT, R28.reuse, 0x7fb3e647, PT ;  /* 0x7fb3e6471c00780c */ /* 0x040fe20003f06070 */
[----:B------:R-:W-:Y:S01]  /*3a7b0*/  IMAD.MOV.U32 R43, RZ, RZ, 0x3e5af86d ;  /* 0x3e5af86dff2b7424 */ /* 0x000fe200078e00ff */
[----:B------:R-:W-:-:S15]  /*3a7c0*/  ISETP.NE.AND P1, PT, R28, RZ, PT ;  /* 0x000000ff1c00720c */ /* 0x000fde0003f25270 */
[----:B------:R-:W-:-:S15]  /*3a7d0*/  NOP ;  /* 0x0000000000007918 */ /* 0x000fde0000000000 */
[----:B------:R-:W-:-:S15]  /*3a7e0*/  NOP ;  /* 0x0000000000007918 */ /* 0x000fde0000000000 */
[----:B------:R-:W-:-:S15]  /*3a7f0*/  NOP ;  /* 0x0000000000007918 */ /* 0x000fde0000000000 */
[----:B------:R-:W-:-:S01]  /*3a800*/  NOP ;  /* 0x0000000000007918 */ /* 0x000fc20000000000 */
[----:B--2---:R2:W3:Y:S02]  /*3a810*/  DADD R34, R38, -6.75539944105574400000e+15 ;  /* 0xc338000026227429 */ /* 0x0044e40000000000 */
[----:B--2---:R-:W-:-:S04]  /*3a820*/  IADD3 R38, PT, PT, R38, -0x1, RZ ;  /* 0xffffffff26267810 */ /* 0x004fc80007ffe0ff */
[----:B------:R-:W-:-:S15]  /*3a830*/  SEL R38, R38, RZ, P0 ;  /* 0x000000ff26267207 */ /* 0x000fde0000000000 */
[----:B------:R-:W-:-:S15]  /*3a840*/  NOP ;  /* 0x0000000000007918 */ /* 0x000fde0000000000 */
[----:B------:R-:W-:-:S15]  /*3a850*/  NOP ;  /* 0x0000000000007918 */ /* 0x000fde0000000000 */
[----:B------:R-:W-:-:S13]  /*3a860*/  NOP ;  /* 0x0000000000007918 */ /* 0x000fda0000000000 */
[----:B---3--:R-:W2:Y:S01]  /*3a870*/  DFMA R40, R34, -UR6, R30 ;  /* 0x8000000622287c2b */ /* 0x008ea2000800001e */
        /* <DEDUP_REMOVED lines=8> */
[----:B--2---:R-:W-:Y:S01]  /*3a900*/  FSEL R34, R30, R40, !P0 ;  /* 0x000000281e227208 */ /* 0x004fe20004000000 */
        /* <DEDUP_REMOVED lines=9> */
[----:B------:R-:W2:Y:S01]  /*3a9a0*/  DFMA R42, R34, UR6, R42 ;  /* 0x00000006222a7c2b */ /* 0x000ea2000800002a */
        /* <DEDUP_REMOVED lines=60> */
[----:B--2---:R-:W2:-:S15]  /*3ad70*/  DFMA R42, R34, R42, 0.5 ;  /* 0x3fe00000222a742b */ /* 0x004e9e000000002a */
        /* <DEDUP_REMOVED lines=19> */
[----:B--2---:R2:W3:Y:S02]  /*3aeb0*/  DFMA R38, R42, R40, R38 ;  /* 0x000000282a26722b */ /* 0x0044e40000000026 */
[----:B--2---:R-:W-:Y:S02]  /*3aec0*/  IMAD.MOV.U32 R40, RZ, RZ, 0x0 ;  /* 0x00000000ff287424 */ /* 0x004fe400078e00ff */
[----:B------:R-:W-:-:S15]  /*3aed0*/  IMAD.MOV.U32 R41, RZ, RZ, 0x3ff00000 ;  /* 0x3ff00000ff297424 */ /* 0x000fde00078e00ff */
[----:B------:R-:W-:-:S15]  /*3aee0*/  NOP ;  /* 0x0000000000007918 */ /* 0x000fde0000000000 */
[----:B------:R-:W-:-:S15]  /*3aef0*/  NOP ;  /* 0x0000000000007918 */ /* 0x000fde0000000000 */
[----:B------:R-:W-:-:S15]  /*3af00*/  NOP ;  /* 0x0000000000007918 */ /* 0x000fde0000000000 */
[----:B---3--:R-:W2:Y:S02]  /*3af10*/  DADD R34, R38, R38 ;  /* 0x0000000026227229 */ /* 0x008ea40000000026 */
[----:B--2---:R-:W-:Y:S01]  /*3af20*/  FSEL R43, R34, R38, !P0 ;  /* 0x00000026222b7208 */ /* 0x004fe20004000000 */
[----:B------:R-:W-:Y:S01]  /*3af30*/  IMAD.MOV.U32 R38, RZ, RZ, 0x1 ;  /* 0x00000001ff267424 */ /* 0x000fe200078e00ff */
[----:B------:R-:W-:Y:S02]  /*3af40*/  @P1 FSEL R29, R35, R39, !P0 ;  /* 0x00000027231d1208 */ /* 0x000fe40004000000 */
[----:B------:R-:W-:Y:S02]  /*3af50*/  FSEL R28, R30, R43, !P1 ;  /* 0x0000002b1e1c7208 */ /* 0x000fe40004800000 */
[----:B------:R-:W-:-:S15]  /*3af60*/  FSETP.GEU.AND P1, PT, |R29|, 6.5827683646048100446e-37, PT ;  /* 0x036000001d00780b */ /* 0x000fde0003f2e200 */
[----:B------:R-:W-:-:S15]  /*3af70*/  NOP ;  /* 0x0000000000007918 */ /* 0x000fde0000000000 */
[----:B------:R-:W-:-:S15]  /*3af80*/  NOP ;  /* 0x0000000000007918 */ /* 0x000fde0000000000 */
[----:B------:R-:W-:-:S11]  /*3af90*/  NOP ;  /* 0x0000000000007918 */ /* 0x000fd60000000000 */
[----:B------:R-:W2:Y:S02]  /*3afa0*/  DFMA R34, R28, 2, R40 ;  /* 0x400000001c22782b */ /* 0x000ea40000000028 */
[----:B--2---:R-:W2:-:S15]  /*3afb0*/  MUFU.RCP64H R39, R35 ;  /* 0x0000002300277308 */ /* 0x004e9e0000001800 */
[----:B------:R-:W-:-:S15]  /*3afc0*/  NOP ;  /* 0x0000000000007918 */ /* 0x000fde0000000000 */
[----:B------:R-:W-:-:S15]  /*3afd0*/  NOP ;  /* 0x0000000000007918 */ /* 0x000fde0000000000 */
[----:B------:R-:W-:-:S15]  /*3afe0*/  NOP ;  /* 0x0000000000007918 */ /* 0x000fde0000000000 */
[----:B------:R-:W-:-:S02]  /*3aff0*/  NOP ;  /* 0x0000000000007918 */ /* 0x000fc40000000000 */
        /* <DEDUP_REMOVED lines=30> */
[----:B--2---:R-:W2:-:S15]  /*3b1e0*/  DFMA R42, -R34, R40, R28 ;  /* 0x00000028222a722b */ /* 0x004e9e000000011c */
[----:B------:R-:W-:-:S15]  /*3b1f0*/  NOP ;  /* 0x0000000000007918 */ /* 0x000fde0000000000 */
[----:B------:R-:W-:-:S15]  /*3b200*/  NOP ;  /* 0x0000000000007918 */ /* 0x000fde0000000000 */
[----:B------:R-:W-:-:S15]  /*3b210*/  NOP ;  /* 0x0000000000007918 */ /* 0x000fde0000000000 */
[----:B------:R-:W-:-:S04]  /*3b220*/  NOP ;  /* 0x0000000000007918 */ /* 0x000fc80000000000 */
[----:B--2---:R-:W2:Y:S02]  /*3b230*/  DFMA R38, R38, R42, R40 ;  /* 0x0000002a2626722b */ /* 0x004ea40000000028 */
[----:B--2---:R-:W-:-:S05]  /*3b240*/  FFMA R40, RZ, R35, R39 ;  /* 0x00000023ff287223 */ /* 0x004fca0000000027 */
[----:B------:R-:W-:-:S13]  /*3b250*/  FSETP.GT.AND P0, PT, |R40|, 1.469367938527859385e-39, PT ;  /* 0x001000002800780b */ /* 0x000fda0003f04200 */
[----:B------:R-:W-:Y:S05]  /*3b260*/  @P0 BRA P1, `(.L_x_5879) ;  /* 0x0000000000240947 */ /* 0x000fea0000800000 */
[----:B------:R-:W-:Y:S01]  /*3b270*/  IMAD.MOV.U32 R38, RZ, RZ, R34 ;  /* 0x000000ffff267224 */ /* 0x000fe200078e0022 */
[----:B------:R-:W-:Y:S01]  /*3b280*/  MOV R40, 0x3b2d0 ;  /* 0x0003b2d000287802 */ /* 0x000fe20000000f00 */
[----:B------:R-:W-:Y:S02]  /*3b290*/  IMAD.MOV.U32 R39, RZ, RZ, R35 ;  /* 0x000000ffff277224 */ /* 0x000fe400078e0023 */
[----:B------:R-:W-:Y:S02]  /*3b2a0*/  IMAD.MOV.U32 R42, RZ, RZ, R28 ;  /* 0x000000ffff2a7224 */ /* 0x000fe400078e001c */
[----:B------:R-:W-:-:S07]  /*3b2b0*/  IMAD.MOV.U32 R41, RZ, RZ, R29 ;  /* 0x000000ffff297224 */ /* 0x000fce00078e001d */
[----:B01----:R-:W-:Y:S05]  /*3b2c0*/  CALL.REL.NOINC `($__internal_8_$__cuda_sm20_div_rn_f64_full) ;  /* 0x0000011400dc7944 */ /* 0x003fea0003c00000 */
[----:B------:R-:W-:-:S04]  /*3b2d0*/  LOP3.LUT R39, R39, R38, RZ, 0x3c, !PT ;  /* 0x0000002627277212 */ /* 0x000fc800078e3cff */
[----:B------:R-:W-:-:S04]  /*3b2e0*/  LOP3.LUT R38, R39, R38, RZ, 0x3c, !PT ;  /* 0x0000002627267212 */ /* 0x000fc800078e3cff */
[----:B------:R-:W-:-:S07]  /*3b2f0*/  LOP3.LUT R39, R39, R38, RZ, 0x3c, !PT ;  /* 0x0000002627277212 */ /* 0x000fce00078e3cff */
.L_x_5879:
[----:B------:R-:W-:Y:S05]  /*3b300*/  BSYNC.RECONVERGENT B3 ;  /* 0x0000000000037941 */ /* 0x000fea0003800200 */
.L_x_5878:
[----:B------:R-:W-:Y:S01]  /*3b310*/  UMOV UR6, 0x8fb9f87e ;  /* 0x8fb9f87e00067882 */ /* 0x000fe20000000000 */
[----:B------:R-:W-:Y:S01]  /*3b320*/  UMOV UR7, 0x408633ce ;  /* 0x408633ce00077882 */ /* 0x000fe20000000000 */
[----:B------:R-:W-:-:S15]  /*3b330*/  DADD R28, R28, R38 ;  /* 0x000000001c1c7229 */ /* 0x000fde0000000026 */
[----:B------:R-:W-:-:S15]  /*3b340*/  NOP ;  /* 0x0000000000007918 */ /* 0x000fde0000000000 */
[----:B------:R-:W-:-:S15]  /*3b350*/  NOP ;  /* 0x0000000000007918 */ /* 0x000fde0000000000 */
[----:B------:R-:W-:-:S15]  /*3b360*/  NOP ;  /* 0x0000000000007918 */ /* 0x000fde0000000000 */
[----:B------:R-:W-:-:S04]  /*3b370*/  NOP ;  /* 0x0000000000007918 */ /* 0x000fc80000000000 */
[----:B------:R-:W2:Y:S02]  /*3b380*/  DSETP.GE.AND P0, PT, R30, UR6, PT ;  /* 0x000000061e007e2a */ /* 0x000ea4000bf06000 */
[----:B--2---:R-:W-:Y:S02]  /*3b390*/  FSEL R30, R28, RZ, !P0 ;  /* 0x000000ff1c1e7208 */ /* 0x004fe40004000000 */
[----:B------:R-:W-:Y:S01]  /*3b3a0*/  FSEL R31, R29, +QNAN , !P0 ;  /* 0x7ff000001d1f7808 */ /* 0x000fe20004000000 */
[----:B------:R-:W-:Y:S06]  /*3b3b0*/  BRA `(.L_x_5880) ;  /* 0x0000000000dc7947 */ /* 0x000fec0003800000 */
.L_x_5877:
[----:B------:R-:W-:Y:S01]  /*3b3c0*/  IMAD.MOV.U32 R34, RZ, RZ, 0x61d87def ;  /* 0x61d87defff227424 */ /* 0x000fe200078e00ff */
[----:B------:R-:W-:Y:S01]  /*3b3d0*/  UMOV UR6, 0xab274c53 ;  /* 0xab274c5300067882 */ /* 0x000fe20000000000 */
[----:B------:R-:W-:Y:S01]  /*3b3e0*/  IMAD.MOV.U32 R35, RZ, RZ, 0x3de611a5 ;  /* 0x3de611a5ff237424 */ /* 0x000fe200078e00ff */
[----:B------:R-:W-:Y:S01]  /*3b3f0*/  UMOV UR7, 0x3d6b4c75 ;  /* 0x3d6b4c7500077882 */ /* 0x000fe20000000000 */
[----:B------:R-:W2:-:S15]  /*3b400*/  DMUL R28, R30, R30 ;  /* 0x0000001e1e1c7228 */ /* 0x000e9e0000000000 */
[----:B------:R-:W-:-:S15]  /*3b410*/  NOP ;  /* 0x0000000000007918 */ /* 0x000fde0000000000 */
[----:B------:R-:W-:-:S15]  /*3b420*/  NOP ;  /* 0x0000000000007918 */ /* 0x000fde0000000000 */
[----:B------:R-:W-:-:S15]  /*3b430*/  NOP ;  /* 0x0000000000007918 */ /* 0x000fde0000000000 */
[----:B------:R-:W-:-:S04]  /*3b440*/  NOP ;  /* 0x0000000000007918 */ /* 0x000fc80000000000 */
[----:B--2---:R-:W2:Y:S01]  /*3b450*/  DFMA R34, R28, UR6, R34 ;  /* 0x000000061c227c2b */ /* 0x004ea20008000022 */
        /* <DEDUP_REMOVED lines=45> */
.L_x_5880:
[----:B------:R-:W-:Y:S05]  /*3b730*/  BSYNC.RECONVERGENT B1 ;  /* 0x0000000000017941 */ /* 0x000fea0003800200 */
.L_x_5876:
[----:B---3--:R-:W-:Y:S01]  /*3b740*/  LOP3.LUT R61, R31, 0x80000000, R61, 0xb8, !PT ;  /* 0x800000001f3d7812 */ /* 0x008fe200078eb83d */
[----:B------:R-:W-:Y:S01]  /*3b750*/  IMAD.MOV.U32 R60, RZ, RZ, R30 ;  /* 0x000000ffff3c7224 */ /* 0x000fe200078e001e */
[----:B------:R-:W-:Y:S01]  /*3b760*/  BSSY.RECONVERGENT B1, `(.L_x_5881) ;  /* 0x0000039000017945 */ /* 0x000fe20003800200 */
[----:B------:R-:W-:Y:S02]  /*3b770*/  IMAD.MOV.U32 R38, RZ, RZ, 0x0 ;  /* 0x00000000ff267424 */ /* 0x000fe400078e00ff */
[----:B------:R-:W-:Y:S02]  /*3b780*/  IMAD.MOV.U32 R39, RZ, RZ, 0x3fd80000 ;  /* 0x3fd80000ff277424 */ /* 0x000fe400078e00ff */
[----:B------:R-:W3:Y:S02]  /*3b790*/  DFMA R30, R60, R60, 1 ;  /* 0x3ff000003c1e742b */ /* 0x000ee4000000003c */
[----:B---3--:R-:W2:Y:S01]  /*3b7a0*/  MUFU.RSQ64H R29, R31 ;  /* 0x0000001f001d7308 */ /* 0x008ea20000001c00 */
[----:B------:R-:W-:-:S05]  /*3b7b0*/  VIADD R28, R31, 0xfcb00000 ;  /* 0xfcb000001f1c7836 */ /* 0x000fca0000000000 */
[----:B------:R-:W-:-:S15]  /*3b7c0*/  ISETP.GE.U32.AND P0, PT, R28, 0x7ca00000, PT ;  /* 0x7ca000001c00780c */ /* 0x000fde0003f06070 */
[----:B------:R-:W-:-:S15]  /*3b7d0*/  NOP ;  /* 0x0000000000007918 */ /* 0x000fde0000000000 */
[----:B------:R-:W-:-:S15]  /*3b7e0*/  NOP ;  /* 0x0000000000007918 */ /* 0x000fde0000000000 */
[----:B------:R-:W-:-:S11]  /*3b7f0*/  NOP ;  /* 0x0000000000007918 */ /* 0x000fd60000000000 */
[----:B--2---:R-:W2:-:S15]  /*3b800*/  DMUL R34, R28, R28 ;  /* 0x0000001c1c227228 */ /* 0x004e9e0000000000 */
        /* <DEDUP_REMOVED lines=9> */
[----:B--2---:R-:W-:-:S15]  /*3b8a0*/  DFMA R38, R34, R38, 0.5 ;  /* 0x3fe000002226742b */ /* 0x004fde0000000026 */
[----:B------:R-:W-:-:S15]  /*3b8b0*/  NOP ;  /* 0x0000000000007918 */ /* 0x000fde0000000000 */
[----:B------:R-:W-:-:S15]  /*3b8c0*/  NOP ;  /* 0x0000000000007918 */ /* 0x000fde0000000000 */
[----:B------:R-:W-:-:S15]  /*3b8d0*/  NOP ;  /* 0x0000000000007918 */ /* 0x000fde0000000000 */
[----:B------:R-:W-:-:S04]  /*3b8e0*/  NOP ;  /* 0x0000000000007918 */ /* 0x000fc80000000000 */
[----:B------:R-:W2:-:S15]  /*3b8f0*/  DMUL R34, R28, R34 ;  /* 0x000000221c227228 */ /* 0x000e9e0000000000 */
[----:B------:R-:W-:-:S15]  /*3b900*/  NOP ;  /* 0x0000000000007918 */ /* 0x000fde0000000000 */
[----:B------:R-:W-:-:S15]  /*3b910*/  NOP ;  /* 0x0000000000007918 */ /* 0x000fde0000000000 */
[----:B------:R-:W-:-:S15]  /*3b920*/  NOP ;  /* 0x0000000000007918 */ /* 0x000fde0000000000 */
[----:B------:R-:W-:-:S04]  /*3b930*/  NOP ;  /* 0x0000000000007918 */ /* 0x000fc80000000000 */
[----:B--2---:R-:W2:Y:S02]  /*3b940*/  DFMA R42, R38, R34, R28 ;  /* 0x00000022262a722b */ /* 0x004ea4000000001c */
[----:B--2---:R-:W-:Y:S02]  /*3b950*/  VIADD R41, R43, 0xfff00000 ;  /* 0xfff000002b297836 */ /* 0x004fe40000000000 */
[----:B------:R-:W-:-:S15]  /*3b960*/  IMAD.MOV.U32 R40, RZ, RZ, R42 ;  /* 0x000000ffff287224 */ /* 0x000fde00078e002a */
[----:B------:R-:W-:-:S15]  /*3b970*/  NOP ;  /* 0x0000000000007918 */ /* 0x000fde0000000000 */
[----:B------:R-:W-:-:S15]  /*3b980*/  NOP ;  /* 0x0000000000007918 */ /* 0x000fde0000000000 */
[----:B------:R-:W-:-:S15]  /*3b990*/  NOP ;  /* 0x0000000000007918 */ /* 0x000fde0000000000 */
[----:B------:R-:W2:-:S15]  /*3b9a0*/  DMUL R38, R30, R42 ;  /* 0x0000002a1e267228 */ /* 0x000e9e0000000000 */
        /* <DEDUP_REMOVED lines=9> */
[----:B--2---:R2:W3:Y:S02]  /*3ba40*/  DFMA R34, R50, R40, R38 ;  /* 0x000000283222722b */ /* 0x0044e40000000026 */
[----:B--23--:R-:W-:Y:S05]  /*3ba50*/  @!P0 BRA `(.L_x_5882) ;  /* 0x0000000000248947 */ /* 0x00cfea0003800000 */
[----:B------:R-:W-:Y:S01]  /*3ba60*/  IMAD.MOV.U32 R43, RZ, RZ, R51 ;  /* 0x000000ffff2b7224 */ /* 0x000fe200078e0033 */
[----:B------:R-:W-:Y:S01]  /*3ba70*/  MOV R52, R31 ;  /* 0x0000001f00347202 */ /* 0x000fe20000000f00 */
[----:B------:R-:W-:Y:S01]  /*3ba80*/  IMAD.MOV.U32 R40, RZ, RZ, R38 ;  /* 0x000000ffff287224 */ /* 0x000fe200078e0026 */
[----:B------:R-:W-:Y:S01]  /*3ba90*/  MOV R38, 0x3bad0 ;  /* 0x0003bad000267802 */ /* 0x000fe20000000f00 */
[----:B------:R-:W-:Y:S02]  /*3baa0*/  IMAD.MOV.U32 R53, RZ, RZ, R30 ;  /* 0x000000ffff357224 */ /* 0x000fe400078e001e */
[----:B------:R-:W-:-:S07]  /*3bab0*/  IMAD.MOV.U32 R51, RZ, RZ, R28 ;  /* 0x000000ffff337224 */ /* 0x000fce00078e001c */
[----:B01----:R-:W-:Y:S05]  /*3bac0*/  CALL.REL.NOINC `($__internal_9_$__cuda_sm20_dsqrt_rn_f64_mediumpath_v1) ;  /* 0x0000011800087944 */ /* 0x003fea0003c00000 */
[----:B------:R-:W-:Y:S02]  /*3bad0*/  IMAD.MOV.U32 R34, RZ, RZ, R40 ;  /* 0x000000ffff227224 */ /* 0x000fe400078e0028 */
[----:B------:R-:W-:-:S07]  /*3bae0*/  IMAD.MOV.U32 R35, RZ, RZ, R39 ;  /* 0x000000ffff237224 */ /* 0x000fce00078e0027 */
.L_x_5882:
[----:B------:R-:W-:Y:S05]  /*3baf0*/  BSYNC.RECONVERGENT B1 ;  /* 0x0000000000017941 */ /* 0x000fea0003800200 */
.L_x_5881:
[----:B------:R-:W-:Y:S01]  /*3bb00*/  DMUL R34, R24, R34 ;  /* 0x0000002218227228 */ /* 0x000fe20000000000 */
[----:B------:R-:W-:Y:S01]  /*3bb10*/  IMAD.MOV.U32 R28, RZ, RZ, 0x1 ;  /* 0x00000001ff1c7424 */ /* 0x000fe200078e00ff */
[----:B------:R-:W-:-:S15]  /*3bb20*/  BSSY.RECONVERGENT B1, `(.L_x_5883) ;  /* 0x0000044000017945 */ /* 0x000fde0003800200 */
[----:B------:R-:W-:-:S15]  /*3bb30*/  NOP ;  /* 0x0000000000007918 */ /* 0x000fde0000000000 */
[----:B------:R-:W-:-:S15]  /*3bb40*/  NOP ;  /* 0x0000000000007918 */ /* 0x000fde0000000000 */
[----:B------:R-:W-:-:S15]  /*3bb50*/  NOP ;  /* 0x0000000000007918 */ /* 0x000fde0000000000 */
[----:B------:R-:W-:-:S02]  /*3bb60*/  NOP ;  /* 0x0000000000007918 */ /* 0x000fc40000000000 */
[----:B------:R-:W2:-:S15]  /*3bb70*/  DMUL R24, R24, R60 ;  /* 0x0000003c18187228 */ /* 0x000e9e0000000000 */
[----:B------:R-:W-:-:S15]  /*3bb80*/  NOP ;  /* 0x0000000000007918 */ /* 0x000fde0000000000 */
[----:B------:R-:W-:-:S15]  /*3bb90*/  NOP ;  /* 0x0000000000007918 */ /* 0x000fde0000000000 */
[----:B------:R-:W-:-:S15]  /*3bba0*/  NOP ;  /* 0x0000000000007918 */ /* 0x000fde0000000000 */
[----:B------:R-:W-:-:S04]  /*3bbb0*/  NOP ;  /* 0x0000000000007918 */ /* 0x000fc80000000000 */
[----:B--2---:R-:W2:Y:S02]  /*3bbc0*/  DFMA R24, R60, R24, 1 ;  /* 0x3ff000003c18742b */ /* 0x004ea40000000018 */
        /* <DEDUP_REMOVED lines=20> */
[----:B--2---:R-:W-:-:S15]  /*3bd10*/  DFMA R28, -R24, R30, 1 ;  /* 0x3ff00000181c742b */ /* 0x004fde000000011e */
[----:B------:R-:W-:-:S15]  /*3bd20*/  NOP ;  /* 0x0000000000007918 */ /* 0x000fde0000000000 */
[----:B------:R-:W-:-:S15]  /*3bd30*/  NOP ;  /* 0x0000000000007918 */ /* 0x000fde0000000000 */
[----:B------:R-:W-:-:S15]  /*3bd40*/  NOP ;  /* 0x0000000000007918 */ /* 0x000fde0000000000 */
[----:B------:R-:W-:-:S04]  /*3bd50*/  NOP ;  /* 0x0000000000007918 */ /* 0x000fc80000000000 */
[----:B------:R-:W2:Y:S02]  /*3bd60*/  DMUL R40, R60, R34 ;  /* 0x000000223c287228 */ /* 0x000ea40000000000 */
[----:B--2---:R-:W-:-:S15]  /*3bd70*/  FSETP.GEU.AND P1, PT, |R41|, 6.5827683646048100446e-37, PT ;  /* 0x036000002900780b */ /* 0x004fde0003f2e200 */
[----:B------:R-:W-:-:S15]  /*3bd80*/  NOP ;  /* 0x0000000000007918 */ /* 0x000fde0000000000 */
[----:B------:R-:W-:-:S15]  /*3bd90*/  NOP ;  /* 0x0000000000007918 */ /* 0x000fde0000000000 */
[----:B------:R-:W-:-:S15]  /*3bda0*/  NOP ;  /* 0x0000000000007918 */ /* 0x000fde0000000000 */
[----:B------:R-:W-:-:S02]  /*3bdb0*/  NOP ;  /* 0x0000000000007918 */ /* 0x000fc40000000000 */
[----:B------:R-:W2:-:S15]  /*3bdc0*/  DFMA R28, R30, R28, R30 ;  /* 0x0000001c1e1c722b */ /* 0x000e9e000000001e */
        /* <DEDUP_REMOVED lines=21> */
[----:B------:R-:W-:-:S07]  /*3bf20*/  IMAD.MOV.U32 R39, RZ, RZ, R25 ;  /* 0x000000ffff277224 */ /* 0x000fce00078e0019 */
[----:B01----:R-:W-:Y:S05]  /*3bf30*/  CALL.REL.NOINC `($__internal_8_$__cuda_sm20_div_rn_f64_full) ;  /* 0x0000010800c07944 */ /* 0x003fea0003c00000 */
[----:B------:R-:W-:Y:S02]  /*3bf40*/  IMAD.MOV.U32 R60, RZ, RZ, R39 ;  /* 0x000000ffff3c7224 */ /* 0x000fe400078e0027 */
[----:B------:R-:W-:-:S07]  /*3bf50*/  IMAD.MOV.U32 R61, RZ, RZ, R38 ;  /* 0x000000ffff3d7224 */ /* 0x000fce00078e0026 */
.L_x_5884:
[----:B------:R-:W-:Y:S05]  /*3bf60*/  BSYNC.RECONVERGENT B1 ;  /* 0x0000000000017941 */ /* 0x000fea0003800200 */
.L_x_5883:
[----:B------:R-:W2:Y:S01]  /*3bf70*/  MUFU.RCP64H R29, R25 ;  /* 0x00000019001d7308 */ /* 0x000ea20000001800 */
[----:B------:R-:W-:Y:S01]  /*3bf80*/  IMAD.MOV.U32 R28, RZ, RZ, 0x1 ;  /* 0x00000001ff1c7424 */ /* 0x000fe200078e00ff */
[----:B------:R-:W-:Y:S01]  /*3bf90*/  FSETP.GEU.AND P1, PT, |R27|, 6.5827683646048100446e-37, PT ;  /* 0x036000001b00780b */ /* 0x000fe20003f2e200 */
[----:B------:R-:W-:Y:S04]  /*3bfa0*/  BSSY.RECONVERGENT B1, `(.L_x_5885) ;  /* 0x0000030000017945 */ /* 0x000fe80003800200 */
        /* <DEDUP_REMOVED lines=45> */
[----:B------:R-:W-:Y:S01]  /*3c280*/  IMAD.MOV.U32 R28, RZ, RZ, R39 ;  /* 0x000000ffff1c7224 */ /* 0x000fe200078e0027 */
[----:B------:R-:W-:-:S07]  /*3c290*/  MOV R29, R38 ;  /* 0x00000026001d7202 */ /* 0x000fce0000000f00 */
.L_x_5886:
[----:B------:R-:W-:Y:S05]  /*3c2a0*/  BSYNC.RECONVERGENT B1 ;  /* 0x0000000000017941 */ /* 0x000fea0003800200 */
.L_x_5885:
[----:B------:R-:W-:Y:S05]  /*3c2b0*/  BRA `(.L_x_5887) ;  /* 0x0000002000947947 */ /* 0x000fea0003800000 */
.L_x_5871:
        /* <DEDUP_REMOVED lines=11> */
[----:B------:R-:W2:-:S15]  /*3c370*/  DFMA R28, |R26|, -R28, 6.75539944105574400000e+15 ;  /* 0x433800001a1c742b */ /* 0x000e9e0000000a1c */
[----:B------:R-:W-:-:S15]  /*3c380*/  NOP ;  /* 0x0000000000007918 */ /* 0x000fde0000000000 */
[----:B------:R-:W-:-:S15]  /*3c390*/  NOP ;  /* 0x0000000000007918 */ /* 0x000fde0000000000 */
[----:B------:R-:W-:-:S15]  /*3c3a0*/  NOP ;  /* 0x0000000000007918 */ /* 0x000fde0000000000 */
[----:B------:R-:W-:-:S04]  /*3c3b0*/  NOP ;  /* 0x0000000000007918 */ /* 0x000fc80000000000 */
[----:B--2---:R-:W2:-:S15]  /*3c3c0*/  DADD R34, R28, -6.75539944105574400000e+15 ;  /* 0xc33800001c227429 */ /* 0x004e9e0000000000 */
[----:B------:R-:W-:-:S15]  /*3c3d0*/  NOP ;  /* 0x0000000000007918 */ /* 0x000fde0000000000 */
[----:B------:R-:W-:-:S15]  /*3c3e0*/  NOP ;  /* 0x0000000000007918 */ /* 0x000fde0000000000 */
[----:B------:R-:W-:-:S15]  /*3c3f0*/  NOP ;  /* 0x0000000000007918 */ /* 0x000fde0000000000 */
[----:B------:R-:W-:-:S04]  /*3c400*/  NOP ;  /* 0x0000000000007918 */ /* 0x000fc80000000000 */
[----:B--2---:R-:W2:Y:S01]  /*3c410*/  DFMA R38, R34, -UR6, -|R26| ;  /* 0x8000000622267c2b */ /* 0x004ea20008000c1a */
[----:B------:R-:W-:Y:S01]  /*3c420*/  UMOV UR6, 0x3b39803f ;  /* 0x3b39803f00067882 */ /* 0x000fe20000000000 */
[----:B------:R-:W-:-:S15]  /*3c430*/  UMOV UR7, 0x3c7abc9e ;  /* 0x3c7abc9e00077882 */ /* 0x000fde0000000000 */
[----:B------:R-:W-:-:S15]  /*3c440*/  NOP ;  /* 0x0000000000007918 */ /* 0x000fde0000000000 */
[----:B------:R-:W-:-:S15]  /*3c450*/  NOP ;  /* 0x0000000000007918 */ /* 0x000fde0000000000 */
[----:B------:R-:W-:-:S15]  /*3c460*/  NOP ;  /* 0x0000000000007918 */ /* 0x000fde0000000000 */
[----:B------:R-:W-:-:S02]  /*3c470*/  NOP ;  /* 0x0000000000007918 */ /* 0x000fc40000000000 */
[----:B--2---:R2:W3:Y:S01]  /*3c480*/  DFMA R34, R34, -UR6, R38 ;  /* 0x8000000622227c2b */ /* 0x0044e20008000026 */
[----:B------:R-:W-:Y:S01]  /*3c490*/  UMOV UR6, 0x69ce2bdf ;  /* 0x69ce2bdf00067882 */ /* 0x000fe20000000000 */
[----:B--2---:R-:W-:Y:S01]  /*3c4a0*/  IMAD.MOV.U32 R38, RZ, RZ, -0x35dec16 ;  /* 0xfca213eaff267424 */ /* 0x004fe200078e00ff */
[----:B------:R-:W-:Y:S01]  /*3c4b0*/  UMOV UR7, 0x3e5ade15 ;  /* 0x3e5ade1500077882 */ /* 0x000fe20000000000 */
[----:B------:R-:W-:-:S15]  /*3c4c0*/  IMAD.MOV.U32 R39, RZ, RZ, 0x3e928af3 ;  /* 0x3e928af3ff277424 */ /* 0x000fde00078e00ff */
[----:B------:R-:W-:-:S15]  /*3c4d0*/  NOP ;  /* 0x0000000000007918 */ /* 0x000fde0000000000 */
[----:B------:R-:W-:-:S15]  /*3c4e0*/  NOP ;  /* 0x0000000000007918 */ /* 0x000fde0000000000 */
[----:B------:R-:W-:-:S15]  /*3c4f0*/  NOP ;  /* 0x0000000000007918 */ /* 0x000fde0000000000 */
[----:B---3--:R-:W2:Y:S01]  /*3c500*/  DFMA R38, R34, UR6, R38 ;  /* 0x0000000622267c2b */ /* 0x008ea20008000026 */
        /* <DEDUP_REMOVED lines=60> */
[----:B--2---:R-:W2:-:S15]  /*3c8d0*/  DFMA R38, R34, R38, 1 ;  /* 0x3ff000002226742b */ /* 0x004e9e0000000026 */
[----:B------:R-:W-:-:S15]  /*3c8e0*/  NOP ;  /* 0x0000000000007918 */ /* 0x000fde0000000000 */
[----:B------:R-:W-:-:S15]  /*3c8f0*/  NOP ;  /* 0x0000000000007918 */ /* 0x000fde0000000000 */
[----:B------:R-:W-:-:S15]  /*3c900*/  NOP ;  /* 0x0000000000007918 */ /* 0x000fde0000000000 */
[----:B------:R-:W-:-:S04]  /*3c910*/  NOP ;  /* 0x0000000000007918 */ /* 0x000fc80000000000 */
[----:B--2---:R-:W2:Y:S02]  /*3c920*/  DFMA R38, R34, R38, 1 ;  /* 0x3ff000002226742b */ /* 0x004ea40000000026 */
[----:B--2---:R-:W-:Y:S02]  /*3c930*/  IMAD R63, R28, 0x100000, R39 ;  /* 0x001000001c3f7824 */ /* 0x004fe400078e0227 */
        /* <DEDUP_REMOVED lines=10> */
[----:B------:R-:W2:Y:S02]  /*3c9e0*/  DADD R26, -|R26|, +INF ;  /* 0x7ff000001a1a7429 */ /* 0x000ea40000000300 */
[----:B--2---:R-:W-:Y:S01]  /*3c9f0*/  FSEL R62, R26, RZ, !P0 ;  /* 0x000000ff1a3e7208 */ /* 0x004fe20004000000 */
[----:B------:R-:W-:Y:S01]  /*3ca00*/  @!P1 IMAD.MOV.U32 R26, RZ, RZ, RZ ;  /* 0x000000ffff1a9224 */ /* 0x000fe200078e00ff */
[----:B------:R-:W-:Y:S02]  /*3ca10*/  FSEL R63, R27, RZ, !P0 ;  /* 0x000000ff1b3f7208 */ /* 0x000fe40004000000 */
[----:B------:R-:W-:-:S15]  /*3ca20*/  @!P1 LEA R27, R28, 0x3ff00000, 0x14 ;  /* 0x3ff000001c1b9811 */ /* 0x000fde00078ea0ff */
[----:B------:R-:W-:-:S15]  /*3ca30*/  NOP ;  /* 0x0000000000007918 */ /* 0x000fde0000000000 */
[----:B------:R-:W-:-:S15]  /*3ca40*/  NOP ;  /* 0x0000000000007918 */ /* 0x000fde0000000000 */
[----:B------:R-:W-:-:S13]  /*3ca50*/  NOP ;  /* 0x0000000000007918 */ /* 0x000fda0000000000 */
[----:B------:R2:W3:Y:S02]  /*3ca60*/  @!P1 DMUL R62, R38, R26 ;  /* 0x0000001a263e9228 */ /* 0x0004e40000000000 */
.L_x_5889:
[----:B------:R-:W-:Y:S05]  /*3ca70*/  BSYNC.RECONVERGENT B0 ;  /* 0x0000000000007941 */ /* 0x000fea0003800200 */
.L_x_5888:
        /* <DEDUP_REMOVED lines=8> */
[----:B------:R-:W4:Y:S01]  /*3cb00*/  DMUL R28, R24, UR6 ;  /* 0x00000006181c7c28 */ /* 0x000f220008000000 */
[----:B------:R-:W-:-:S15]  /*3cb10*/  UMOV UR6, 0x54442d18 ;  /* 0x54442d1800067882 */ /* 0x000fde0000000000 */
[----:B------:R-:W-:-:S15]  /*3cb20*/  NOP ;  /* 0x0000000000007918 */ /* 0x000fde0000000000 */
[----:B------:R-:W-:-:S15]  /*3cb30*/  NOP ;  /* 0x0000000000007918 */ /* 0x000fde0000000000 */
[----:B------:R-:W-:-:S15]  /*3cb40*/  NOP ;  /* 0x0000000000007918 */ /* 0x000fde0000000000 */
[----:B------:R-:W-:-:S03]  /*3cb50*/  NOP ;  /* 0x0000000000007918 */ /* 0x000fc60000000000 */
[----:B----4-:R-:W4:Y:S01]  /*3cb60*/  F2I.F64 R35, R28 ;  /* 0x0000001c00237311 */ /* 0x010f220000301100 */
[----:B------:R-:W-:Y:S01]  /*3cb70*/  UMOV UR7, 0x3ff921fb ;  /* 0x3ff921fb00077882 */ /* 0x000fe20000000000 */
[----:B----4-:R-:W-:-:S15]  /*3cb80*/  IMAD.MOV.U32 R34, RZ, RZ, R35 ;  /* 0x000000ffff227224 */ /* 0x010fde00078e0023 */
[----:B------:R-:W-:-:S15]  /*3cb90*/  NOP ;  /* 0x0000000000007918 */ /* 0x000fde0000000000 */
[----:B------:R-:W-:-:S15]  /*3cba0*/  NOP ;  /* 0x0000000000007918 */ /* 0x000fde0000000000 */
[----:B------:R-:W-:-:S15]  /*3cbb0*/  NOP ;  /* 0x0000000000007918 */ /* 0x000fde0000000000 */
[----:B------:R-:W-:-:S02]  /*3cbc0*/  NOP ;  /* 0x0000000000007918 */ /* 0x000fc40000000000 */
[----:B------:R-:W2:-:S15]  /*3cbd0*/  I2F.F64 R64, R35 ;  /* 0x0000002300407312 */ /* 0x000e9e0000201c00 */
        /* <DEDUP_REMOVED lines=18> */
[----:B--2---:R-:W2:Y:S02]  /*3cd00*/  DFMA R64, R64, -UR6, R26 ;  /* 0x8000000640407c2b */ /* 0x004ea4000800001a */
[----:B--2---:R-:W-:Y:S02]  /*3cd10*/  IMAD.MOV.U32 R26, RZ, RZ, R64 ;  /* 0x000000ffff1a7224 */ /* 0x004fe400078e0040 */
[----:B------:R-:W-:Y:S01]  /*3cd20*/  IMAD.MOV.U32 R27, RZ, RZ, R65 ;  /* 0x000000ffff1b7224 */ /* 0x000fe200078e0041 */
[----:B------:R-:W-:Y:S06]  /*3cd30*/  @!P3 BRA `(.L_x_5891) ;  /* 0x00000000001cb947 */ /* 0x000fec0003800000 */
[----:B------:R-:W-:Y:S01]  /*3cd40*/  IMAD.MOV.U32 R40, RZ, RZ, R24 ;  /* 0x000000ffff287224 */ /* 0x000fe200078e0018 */
[----:B------:R-:W-:Y:S01]  /*3cd50*/  MOV R56, 0x3cd80 ;  /* 0x0003cd8000387802 */ /* 0x000fe20000000f00 */
[----:B------:R-:W-:-:S07]  /*3cd60*/  IMAD.MOV.U32 R57, RZ, RZ, R25 ;  /* 0x000000ffff397224 */ /* 0x000fce00078e0019 */
[----:B01-3--:R-:W-:Y:S05]  /*3cd70*/  CALL.REL.NOINC `($_ZN2at6native29vectorized_elementwise_kernelILi2EZZZNS0_15tan_kernel_cudaERNS_18TensorIteratorBaseEENKUlvE_clEvENKUlvE_clEvEUlN3c107complexIdEEE_St5arrayIPcLm2EEEEviT0_T1_$__internal_trig_reduction_slowpathd) ;  /* 0x0000010800b07944 */ /* 0x00bfea0003c00000 */
[----:B------:R-:W-:Y:S02]  /*3cd80*/  IMAD.MOV.U32 R35, RZ, RZ, R41 ;  /* 0x000000ffff237224 */ /* 0x000fe400078e0029 */
[----:B------:R-:W-:Y:S02]  /*3cd90*/  IMAD.MOV.U32 R26, RZ, RZ, R42 ;  /* 0x000000ffff1a7224 */ /* 0x000fe400078e002a */
[----:B------:R-:W-:-:S07]  /*3cda0*/  IMAD.MOV.U32 R27, RZ, RZ, R43 ;  /* 0x000000ffff1b7224 */ /* 0x000fce00078e002b */
.L_x_5891:
[----:B------:R-:W-:Y:S05]  /*3cdb0*/  BSYNC.RECONVERGENT B3 ;  /* 0x0000000000037941 */ /* 0x000fea0003800200 */
.L_x_5890:
[----:B------:R-:W2:Y:S01]  /*3cdc0*/  LDCU.64 UR6, c[0x4][0x170] ;  /* 0x01002e00ff0677ac */ /* 0x000ea20008000a00 */
[----:B------:R-:W-:-:S04]  /*3cdd0*/  SHF.L.U32 R28, R35, 0x6, RZ ;  /* 0x00000006231c7819 */ /* 0x000fc800000006ff */
[----:B------:R-:W-:-:S04]  /*3cde0*/  LOP3.LUT R28, R28, 0x40, RZ, 0xc0, !PT ;  /* 0x000000401c1c7812 */ /* 0x000fc800078ec0ff */
[----:B--2---:R-:W-:-:S05]  /*3cdf0*/  IADD3 R52, P0, PT, R28, UR6, RZ ;  /* 0x000000061c347c10 */ /* 0x004fca000ff1e0ff */
[----:B------:R-:W-:-:S05]  /*3ce00*/  IMAD.X R53, RZ, RZ, UR7, P0 ;  /* 0x00000007ff357e24 */ /* 0x000fca00080e06ff */
[----:B------:R-:W2:Y:S04]  /*3ce10*/  LDG.E.128.CONSTANT R28, desc[UR4][R52.64] ;  /* 0x00000004341c7981 */ /* 0x000ea8000c1e9d00 */
[----:B------:R-:W4:Y:S04]  /*3ce20*/  LDG.E.128.CONSTANT R40, desc[UR4][R52.64+0x10] ;  /* 0x0000100434287981 */ /* 0x000f28000c1e9d00 */
[----:B01----:R-:W5:Y:S01]  /*3ce30*/  LDG.E.128.CONSTANT R44, desc[UR4][R52.64+0x20] ;  /* 0x00002004342c7981 */ /* 0x003f62000c1e9d00 */
        /* <DEDUP_REMOVED lines=64> */
.L_x_5893:
[----:B------:R-:W-:Y:S05]  /*3d240*/  BSYNC.RECONVERGENT B3 ;  /* 0x0000000000037941 */ /* 0x000fea0003800200 */
.L_x_5892:
        /* <DEDUP_REMOVED lines=86> */
.L_x_5870:
[----:B------:R-:W2:Y:S02]  /*3d7b0*/  DADD R60, R24, -R24 ;  /* 0x00000000183c7229 */ /* 0x000ea40000000818 */
[----:B--2---:R-:W-:Y:S02]  /*3d7c0*/  IMAD.MOV.U32 R28, RZ, RZ, R60 ;  /* 0x000000ffff1c7224 */ /* 0x004fe400078e003c */
[----:B------:R-:W-:Y:S01]  /*3d7d0*/  IMAD.MOV.U32 R29, RZ, RZ, R61 ;  /* 0x000000ffff1d7224 */ /* 0x000fe200078e003d */
[----:B------:R-:W-:Y:S06]  /*3d7e0*/  BRA `(.L_x_5887) ;  /* 0x0000000c00487947 */ /* 0x000fec0003800000 */
.L_x_5869:
[----:B------:R-:W-:-:S13]  /*3d7f0*/  LOP3.LUT P0, RZ, R60, 0xfffff, R61, 0xf8, !PT ;  /* 0x000fffff3cff7812 */ /* 0x000fda000780f83d */
[----:B------:R-:W-:-:S15]  /*3d800*/  @P0 DSETP.NEU.AND P1, PT, R24, RZ, PT ;  /* 0x000000ff1800022a */ /* 0x000fde0003f2d000 */
[----:B------:R-:W-:-:S15]  /*3d810*/  NOP ;  /* 0x0000000000007918 */ /* 0x000fde0000000000 */
[----:B------:R-:W-:-:S15]  /*3d820*/  NOP ;  /* 0x0000000000007918 */ /* 0x000fde0000000000 */
[----:B------:R-:W-:-:S15]  /*3d830*/  NOP ;  /* 0x0000000000007918 */ /* 0x000fde0000000000 */
[----:B------:R-:W-:-:S04]  /*3d840*/  NOP ;  /* 0x0000000000007918 */ /* 0x000fc80000000000 */
[----:B------:R-:W2:Y:S02]  /*3d850*/  @P0 DMUL R26, R24, R60 ;  /* 0x0000003c181a0228 */ /* 0x000ea40000000000 */
[----:B--2---:R-:W-:Y:S02]  /*3d860*/  @P0 FSEL R28, R24, R26, !P1 ;  /* 0x0000001a181c0208 */ /* 0x004fe40004800000 */
[----:B------:R-:W-:Y:S01]  /*3d870*/  @P0 FSEL R29, R25, R27, !P1 ;  /* 0x0000001b191d0208 */ /* 0x000fe20004800000 */
[----:B------:R-:W-:Y:S06]  /*3d880*/  @P0 BRA `(.L_x_5887) ;  /* 0x0000000c00200947 */ /* 0x000fec0003800000 */
        /* <DEDUP_REMOVED lines=50> */
[----:B01----:R-:W-:Y:S05]  /*3dbb0*/  CALL.REL.NOINC `($_ZN2at6native29vectorized_elementwise_kernelILi2EZZZNS0_15tan_kernel_cudaERNS_18TensorIteratorBaseEENKUlvE_clEvENKUlvE_clEvEUlN3c107complexIdEEE_St5arrayIPcLm2EEEEviT0_T1_$__internal_trig_reduction_slowpathd) ;  /* 0x000000fc00207944 */ /* 0x003fea0003c00000 */
[----:B------:R-:W-:Y:S02]  /*3dbc0*/  IMAD.MOV.U32 R35, RZ, RZ, R41 ;  /* 0x000000ffff237224 */ /* 0x000fe400078e0029 */
[----:B------:R-:W-:Y:S02]  /*3dbd0*/  IMAD.MOV.U32 R26, RZ, RZ, R42 ;  /* 0x000000ffff1a7224 */ /* 0x000fe400078e002a */
[----:B------:R-:W-:-:S07]  /*3dbe0*/  IMAD.MOV.U32 R27, RZ, RZ, R43 ;  /* 0x000000ffff1b7224 */ /* 0x000fce00078e002b */
.L_x_5897:
[----:B------:R-:W-:Y:S05]  /*3dbf0*/  BSYNC.RECONVERGENT B4 ;  /* 0x0000000000047941 */ /* 0x000fea0003800200 */
.L_x_5896:
[----:B------:R-:W2:Y:S01]  /*3dc00*/  LDCU.64 UR6, c[0x4][0x170] ;  /* 0x01002e00ff0677ac */ /* 0x000ea20008000a00 */
[----:B------:R-:W-:-:S05]  /*3dc10*/  IMAD.SHL.U32 R28, R35, 0x40, RZ ;  /* 0x00000040231c7824 */ /* 0x000fca00078e00ff */
[----:B------:R-:W-:-:S04]  /*3dc20*/  LOP3.LUT R28, R28, 0x40, RZ, 0xc0, !PT ;  /* 0x000000401c1c7812 */ /* 0x000fc800078ec0ff */
[----:B--2---:R-:W-:-:S05]  /*3dc30*/  IADD3 R50, P0, PT, R28, UR6, RZ ;  /* 0x000000061c327c10 */ /* 0x004fca000ff1e0ff */
[----:B------:R-:W-:-:S05]  /*3dc40*/  IMAD.X R51, RZ, RZ, UR7, P0 ;  /* 0x00000007ff337e24 */ /* 0x000fca00080e06ff */
[----:B------:R-:W2:Y:S04]  /*3dc50*/  LDG.E.128.CONSTANT R28, desc[UR4][R50.64] ;  /* 0x00000004321c7981 */ /* 0x000ea8000c1e9d00 */
[----:B------:R-:W3:Y:S04]  /*3dc60*/  LDG.E.128.CONSTANT R40, desc[UR4][R50.64+0x10] ;  /* 0x0000100432287981 */ /* 0x000ee8000c1e9d00 */
[----:B01----:R-:W4:Y:S01]  /*3dc70*/  LDG.E.128.CONSTANT R44, desc[UR4][R50.64+0x20] ;  /* 0x00002004322c7981 */ /* 0x003f22000c1e9d00 */
        /* <DEDUP_REMOVED lines=64> */
.L_x_5899:
[----:B------:R-:W-:Y:S05]  /*3e080*/  BSYNC.RECONVERGENT B4 ;  /* 0x0000000000047941 */ /* 0x000fea0003800200 */
.L_x_5898:
        /* <DEDUP_REMOVED lines=68> */
.L_x_5895:
[----:B------:R-:W-:Y:S05]  /*3e4d0*/  BSYNC.RECONVERGENT B3 ;  /* 0x0000000000037941 */ /* 0x000fea0003800200 */
.L_x_5894:
[----:B---3--:R-:W-:Y:S01]  /*3e4e0*/  LOP3.LUT R29, RZ, 0x80000000, R25, 0xb8, !PT ;  /* 0x80000000ff1d7812 */ /* 0x008fe200078eb819 */
[----:B------:R-:W-:Y:S02]  /*3e4f0*/  VIADD R61, R61, 0xc0000000 ;  /* 0xc00000003d3d7836 */ /* 0x000fe40000000000 */
[----:B------:R-:W-:-:S07]  /*3e500*/  IMAD.MOV.U32 R28, RZ, RZ, RZ ;  /* 0x000000ffff1c7224 */ /* 0x000fce00078e00ff */
.L_x_5887:
[----:B------:R-:W-:Y:S05]  /*3e510*/  BSYNC.RECONVERGENT B2 ;  /* 0x0000000000027941 */ /* 0x000fea0003800200 */
.L_x_5868:
[----:B------:R-:W3:Y:S01]  /*3e520*/  DADD R62, -RZ, -R22 ;  /* 0x00000000ff3e7229 */ /* 0x000ee20000000916 */
[----:B------:R-:W-:Y:S01]  /*3e530*/  BSSY.RECONVERGENT B2, `(.L_x_5900) ;  /* 0x00004b5000027945 */ /* 0x000fe20003800200 */
[----:B---3--:R-:W-:-:S04]  /*3e540*/  LOP3.LUT R24, R63, 0x7fffffff, RZ, 0xc0, !PT ;  /* 0x7fffffff3f187812 */ /* 0x008fc800078ec0ff */
[----:B------:R-:W-:-:S13]  /*3e550*/  ISETP.GT.U32.AND P0, PT, R24, 0x7fefffff, PT ;  /* 0x7fefffff1800780c */ /* 0x000fda0003f04070 */
[----:B------:R-:W-:Y:S05]  /*3e560*/  @P0 BRA `(.L_x_5901) ;  /* 0x0000003c007c0947 */ /* 0x000fea0003800000 */
[----:B------:R-:W3:Y:S02]  /*3e570*/  DSETP.NE.AND P0, PT, |R20|, +INF , PT ;  /* 0x7ff000001400742a */ /* 0x000ee40003f05200 */
        /* <DEDUP_REMOVED lines=18> */
[----:B------:R-:W-:-:S15]  /*3e6a0*/  UMOV UR7, 0x3ff921fb ;  /* 0x3ff921fb00077882 */ /* 0x000fde0000000000 */
[----:B------:R-:W-:-:S15]  /*3e6b0*/  NOP ;  /* 0x0000000000007918 */ /* 0x000fde0000000000 */
[----:B------:R-:W-:-:S15]  /*3e6c0*/  NOP ;  /* 0x0000000000007918 */ /* 0x000fde0000000000 */
[----:B------:R-:W-:-:S15]  /*3e6d0*/  NOP ;  /* 0x0000000000007918 */ /* 0x000fde0000000000 */
[----:B------:R-:W-:-:S03]  /*3e6e0*/  NOP ;  /* 0x0000000000007918 */ /* 0x000fc60000000000 */
[----:B---3--:R-:W3:-:S15]  /*3e6f0*/  I2F.F64 R42, R41 ;  /* 0x00000029002a7312 */ /* 0x008ede0000201c00 */
[----:B------:R-:W-:-:S15]  /*3e700*/  NOP ;  /* 0x0000000000007918 */ /* 0x000fde0000000000 */
[----:B------:R-:W-:-:S15]  /*3e710*/  NOP ;  /* 0x0000000000007918 */ /* 0x000fde0000000000 */
[----:B------:R-:W-:-:S15]  /*3e720*/  NOP ;  /* 0x0000000000007918 */ /* 0x000fde0000000000 */
[----:B------:R-:W-:-:S04]  /*3e730*/  NOP ;  /* 0x0000000000007918 */ /* 0x000fc80000000000 */
[----:B---3--:R-:W3:Y:S01]  /*3e740*/  DFMA R24, R42, -UR6, R20 ;  /* 0x800000062a187c2b */ /* 0x008ee20008000014 */
[----:B------:R-:W-:Y:S01]  /*3e750*/  UMOV UR6, 0x33145c00 ;  /* 0x33145c0000067882 */ /* 0x000fe20000000000 */
[----:B------:R-:W-:-:S15]  /*3e760*/  UMOV UR7, 0x3c91a626 ;  /* 0x3c91a62600077882 */ /* 0x000fde0000000000 */
[----:B------:R-:W-:-:S15]  /*3e770*/  NOP ;  /* 0x0000000000007918 */ /* 0x000fde0000000000 */
[----:B------:R-:W-:-:S15]  /*3e780*/  NOP ;  /* 0x0000000000007918 */ /* 0x000fde0000000000 */
[----:B------:R-:W-:-:S15]  /*3e790*/  NOP ;  /* 0x0000000000007918 */ /* 0x000fde0000000000 */
[----:B------:R-:W-:-:S02]  /*3e7a0*/  NOP ;  /* 0x0000000000007918 */ /* 0x000fc40000000000 */
[----:B---3--:R-:W3:Y:S01]  /*3e7b0*/  DFMA R24, R42, -UR6, R24 ;  /* 0x800000062a187c2b */ /* 0x008ee20008000018 */
[----:B------:R-:W-:Y:S01]  /*3e7c0*/  UMOV UR6, 0x252049c0 ;  /* 0x252049c000067882 */ /* 0x000fe20000000000 */
[----:B------:R-:W-:-:S15]  /*3e7d0*/  UMOV UR7, 0x397b839a ;  /* 0x397b839a00077882 */ /* 0x000fde0000000000 */
[----:B------:R-:W-:-:S15]  /*3e7e0*/  NOP ;  /* 0x0000000000007918 */ /* 0x000fde0000000000 */
[----:B------:R-:W-:-:S15]  /*3e7f0*/  NOP ;  /* 0x0000000000007918 */ /* 0x000fde0000000000 */
[----:B------:R-:W-:-:S15]  /*3e800*/  NOP ;  /* 0x0000000000007918 */ /* 0x000fde0000000000 */
[----:B------:R-:W-:-:S02]  /*3e810*/  NOP ;  /* 0x0000000000007918 */ /* 0x000fc40000000000 */
[----:B---3--:R3:W4:Y:S02]  /*3e820*/  DFMA R42, R42, -UR6, R24 ;  /* 0x800000062a2a7c2b */ /* 0x0087240008000018 */
[----:B---34-:R-:W-:Y:S05]  /*3e830*/  @!P0 BRA `(.L_x_5905) ;  /* 0x0000000000108947 */ /* 0x018fea0003800000 */
[----:B------:R-:W-:Y:S01]  /*3e840*/  IMAD.MOV.U32 R40, RZ, RZ, R20 ;  /* 0x000000ffff287224 */ /* 0x000fe200078e0014 */
[----:B------:R-:W-:Y:S01]  /*3e850*/  MOV R56, 0x3e880 ;  /* 0x0003e88000387802 */ /* 0x000fe20000000f00 */
[----:B------:R-:W-:-:S07]  /*3e860*/  IMAD.MOV.U32 R57, RZ, RZ, R21 ;  /* 0x000000ffff397224 */ /* 0x000fce00078e0015 */
[----:B012---:R-:W-:Y:S05]  /*3e870*/  CALL.REL.NOINC `($_ZN2at6native29vectorized_elementwise_kernelILi2EZZZNS0_15tan_kernel_cudaERNS_18TensorIteratorBaseEENKUlvE_clEvENKUlvE_clEvEUlN3c107complexIdEEE_St5arrayIPcLm2EEEEviT0_T1_$__internal_trig_reduction_slowpathd) ;  /* 0x000000ec00f07944 */ /* 0x007fea0003c00000 */
.L_x_5905:
[----:B------:R-:W-:Y:S05]  /*3e880*/  BSYNC.RECONVERGENT B3 ;  /* 0x0000000000037941 */ /* 0x000fea0003800200 */
.L_x_5904:
[----:B------:R-:W-:Y:S01]  /*3e890*/  IMAD.MOV.U32 R22, RZ, RZ, 0x5b27ebb1 ;  /* 0x5b27ebb1ff167424 */ /* 0x000fe200078e00ff */
[----:B------:R-:W-:Y:S01]  /*3e8a0*/  UMOV UR6, 0x2799bcb9 ;  /* 0x2799bcb900067882 */ /* 0x000fe20000000000 */
[----:B------:R-:W-:Y:S01]  /*3e8b0*/  IMAD.MOV.U32 R23, RZ, RZ, 0x3ef9757c ;  /* 0x3ef9757cff177424 */ /* 0x000fe200078e00ff */
[----:B------:R-:W-:Y:S01]  /*3e8c0*/  UMOV UR7, 0x3ee48dac ;  /* 0x3ee48dac00077882 */ /* 0x000fe20000000000 */
[----:B------:R-:W3:Y:S01]  /*3e8d0*/  DMUL R20, R42, R42 ;  /* 0x0000002a2a147228 */ /* 0x000ee20000000000 */
        /* <DEDUP_REMOVED lines=8> */
[----:B---3--:R-:W3:Y:S01]  /*3e960*/  DFMA R22, R20, UR6, -R22 ;  /* 0x0000000614167c2b */ /* 0x008ee20008000816 */
[----:B------:R-:W-:Y:S01]  /*3e970*/  UMOV UR6, 0xfd91e04 ;  /* 0x0fd91e0400067882 */ /* 0x000fe20000000000 */
[----:B------:R-:W-:-:S15]  /*3e980*/  UMOV UR7, 0x3f0980e9 ;  /* 0x3f0980e900077882 */ /* 0x000fde0000000000 */
[----:B------:R-:W-:-:S15]  /*3e990*/  NOP ;  /* 0x0000000000007918 */ /* 0x000fde0000000000 */
[----:B------:R-:W-:-:S15]  /*3e9a0*/  NOP ;  /* 0x0000000000007918 */ /* 0x000fde0000000000 */
[----:B------:R-:W-:-:S15]  /*3e9b0*/  NOP ;  /* 0x0000000000007918 */ /* 0x000fde0000000000 */
[----:B------:R-:W-:-:S02]  /*3e9c0*/  NOP ;  /* 0x0000000000007918 */ /* 0x000fc40000000000 */
[----:B---3--:R-:W3:Y:S01]  /*3e9d0*/  DFMA R22, R20, R22, UR6 ;  /* 0x0000000614167e2b */ /* 0x008ee20008000016 */
[----:B------:R-:W-:Y:S01]  /*3e9e0*/  UMOV UR6, 0x417d7e1d ;  /* 0x417d7e1d00067882 */ /* 0x000fe20000000000 */
[----:B------:R-:W-:-:S15]  /*3e9f0*/  UMOV UR7, 0x3efae2b0 ;  /* 0x3efae2b000077882 */ /* 0x000fde0000000000 */
[----:B------:R-:W-:-:S15]  /*3ea00*/  NOP ;  /* 0x0000000000007918 */ /* 0x000fde0000000000 */
[----:B------:R-:W-:-:S15]  /*3ea10*/  NOP ;  /* 0x0000000000007918 */ /* 0x000fde0000000000 */
[----:B------:R-:W-:-:S15]  /*3ea20*/  NOP ;  /* 0x0000000000007918 */ /* 0x000fde0000000000 */
[----:B------:R-:W-:-:S02]  /*3ea30*/  NOP ;  /* 0x0000000000007918 */ /* 0x000fc40000000000 */
[----:B---3--:R-:W3:Y:S01]  /*3ea40*/  DFMA R22, R20, R22, -UR6 ;  /* 0x8000000614167e2b */ /* 0x008ee20008000016 */
        /* <DEDUP_REMOVED lines=76> */
[----:B---3--:R-:W3:-:S15]  /*3ef10*/  DFMA R22, R20, R22, UR6 ;  /* 0x0000000614167e2b */ /* 0x008ede0008000016 */
[----:B------:R-:W-:-:S15]  /*3ef20*/  NOP ;  /* 0x0000000000007918 */ /* 0x000fde0000000000 */
[----:B------:R-:W-:-:S15]  /*3ef30*/  NOP ;  /* 0x0000000000007918 */ /* 0x000fde0000000000 */
[----:B------:R-:W-:-:S15]  /*3ef40*/  NOP ;  /* 0x0000000000007918 */ /* 0x000fde0000000000 */
[----:B------:R-:W-:-:S04]  /*3ef50*/  NOP ;  /* 0x0000000000007918 */ /* 0x000fc80000000000 */
[----:B---3--:R-:W3:-:S15]  /*3ef60*/  DMUL R26, R20, R22 ;  /* 0x00000016141a7228 */ /* 0x008ede0000000000 */
[----:B------:R-:W-:-:S15]  /*3ef70*/  NOP ;  /* 0x0000000000007918 */ /* 0x000fde0000000000 */
[----:B------:R-:W-:-:S15]  /*3ef80*/  NOP ;  /* 0x0000000000007918 */ /* 0x000fde0000000000 */
[----:B------:R-:W-:-:S15]  /*3ef90*/  NOP ;  /* 0x0000000000007918 */ /* 0x000fde0000000000 */
[----:B------:R-:W-:-:S04]  /*3efa0*/  NOP ;  /* 0x0000000000007918 */ /* 0x000fc80000000000 */
[----:B---3--:R3:W4:Y:S02]  /*3efb0*/  DFMA R22, R26, R42, R42 ;  /* 0x0000002a1a16722b */ /* 0x008724000000002a */
[----:B---34-:R-:W-:Y:S05]  /*3efc0*/  @P0 BRA `(.L_x_5907) ;  /* 0x0000000000980947 */ /* 0x018fea0003800000 */
[----:B------:R-:W3:-:S15]  /*3efd0*/  DADD R20, R22, -R42 ;  /* 0x0000000016147229 */ /* 0x000ede000000082a */
[----:B------:R-:W-:-:S15]  /*3efe0*/  NOP ;  /* 0x0000000000007918 */ /* 0x000fde0000000000 */
[----:B------:R-:W-:-:S15]  /*3eff0*/  NOP ;  /* 0x0000000000007918 */ /* 0x000fde0000000000 */
[----:B------:R-:W-:-:S15]  /*3f000*/  NOP ;  /* 0x0000000000007918 */ /* 0x000fde0000000000 */
[----:B------:R-:W-:-:S04]  /*3f010*/  NOP ;  /* 0x0000000000007918 */ /* 0x000fc80000000000 */
[----:B---3--:R3:W-:Y:S02]  /*3f020*/  DFMA R20, R26, R42, -R20 ;  /* 0x0000002a1a14722b */ /* 0x0087e40000000814 */
[----:B---3--:R-:W3:Y:S01]  /*3f030*/  MUFU.RCP64H R27, R23 ;  /* 0x00000017001b7308 */ /* 0x008ee20000001800 */
[----:B------:R-:W-:-:S15]  /*3f040*/  IMAD.MOV.U32 R26, RZ, RZ, RZ ;  /* 0x000000ffff1a7224 */ /* 0x000fde00078e00ff */
[----:B------:R-:W-:-:S15]  /*3f050*/  NOP ;  /* 0x0000000000007918 */ /* 0x000fde0000000000 */
[----:B------:R-:W-:-:S15]  /*3f060*/  NOP ;  /* 0x0000000000007918 */ /* 0x000fde0000000000 */
[----:B------:R-:W-:-:S15]  /*3f070*/  NOP ;  /* 0x0000000000007918 */ /* 0x000fde0000000000 */
[----:B------:R-:W-:-:S01]  /*3f080*/  NOP ;  /* 0x0000000000007918 */ /* 0x000fc20000000000 */
[----:B---3--:R-:W3:-:S15]  /*3f090*/  DFMA R30, -R22, R26, 1 ;  /* 0x3ff00000161e742b */ /* 0x008ede000000011a */
[----:B------:R-:W-:-:S15]  /*3f0a0*/  NOP ;  /* 0x0000000000007918 */ /* 0x000fde0000000000 */
[----:B------:R-:W-:-:S15]  /*3f0b0*/  NOP ;  /* 0x0000000000007918 */ /* 0x000fde0000000000 */
[----:B------:R-:W-:-:S15]  /*3f0c0*/  NOP ;  /* 0x0000000000007918 */ /* 0x000fde0000000000 */
[----:B------:R-:W-:-:S04]  /*3f0d0*/  NOP ;  /* 0x0000000000007918 */ /* 0x000fc80000000000 */
[----:B---3--:R-:W3:-:S15]  /*3f0e0*/  DFMA R30, R30, R30, R30 ;  /* 0x0000001e1e1e722b */ /* 0x008ede000000001e */
        /* <DEDUP_REMOVED lines=9> */
[----:B---3--:R-:W3:-:S15]  /*3f180*/  DFMA R26, R22, -R30, 1 ;  /* 0x3ff00000161a742b */ /* 0x008ede000000081e */
[----:B------:R-:W-:-:S15]  /*3f190*/  NOP ;  /* 0x0000000000007918 */ /* 0x000fde0000000000 */
[----:B------:R-:W-:-:S15]  /*3f1a0*/  NOP ;  /* 0x0000000000007918 */ /* 0x000fde0000000000 */
[----:B------:R-:W-:-:S15]  /*3f1b0*/  NOP ;  /* 0x0000000000007918 */ /* 0x000fde0000000000 */
[----:B------:R-:W-:-:S04]  /*3f1c0*/  NOP ;  /* 0x0000000000007918 */ /* 0x000fc80000000000 */
[----:B---3--:R-:W3:-:S15]  /*3f1d0*/  DFMA R20, R20, -R30, R26 ;  /* 0x8000001e1414722b */ /* 0x008ede000000001a */
[----:B------:R-:W-:-:S15]  /*3f1e0*/  NOP ;  /* 0x0000000000007918 */ /* 0x000fde0000000000 */
[----:B------:R-:W-:-:S15]  /*3f1f0*/  NOP ;  /* 0x0000000000007918 */ /* 0x000fde0000000000 */
[----:B------:R-:W-:-:S15]  /*3f200*/  NOP ;  /* 0x0000000000007918 */ /* 0x000fde0000000000 */
[----:B------:R-:W-:-:S04]  /*3f210*/  NOP ;  /* 0x0000000000007918 */ /* 0x000fc80000000000 */
[----:B---3--:R3:W4:Y:S02]  /*3f220*/  DFMA R22, -R30, R20, -R30 ;  /* 0x000000141e16722b */ /* 0x008724000000091e */
.L_x_5907:
[----:B------:R-:W-:Y:S05]  /*3f230*/  BSYNC.RECONVERGENT B0 ;  /* 0x0000000000007941 */ /* 0x000fea0003800200 */
.L_x_5906:
[----:B------:R-:W-:Y:S01]  /*3f240*/  BSSY.RECONVERGENT B1, `(.L_x_5908) ;  /* 0x0000106000017945 */ /* 0x000fe20003800200 */
[----:B---34-:R3:W4:Y:S01]  /*3f250*/  DFMA R20, R22, R22, 1 ;  /* 0x3ff000001614742b */ /* 0x0187220000000016 */
        /* <DEDUP_REMOVED lines=10> */
[----:B------:R-:W3:Y:S01]  /*3f300*/  DFMA R34, R26, R34, 6.75539944105574400000e+15 ;  /* 0x433800001a22742b */ /* 0x000ee20000000022 */
[C---:B------:R-:W-:Y:S01]  /*3f310*/  ISETP.GE.U32.AND P0, PT, R24.reuse, 0x7fb3e647, PT ;  /* 0x7fb3e6471800780c */ /* 0x040fe20003f06070 */
[----:B------:R-:W-:Y:S01]  /*3f320*/  IMAD.MOV.U32 R41, RZ, RZ, 0x3e5af86d ;  /* 0x3e5af86dff297424 */ /* 0x000fe200078e00ff */
[----:B------:R-:W-:-:S15]  /*3f330*/  ISETP.NE.AND P1, PT, R24, RZ, PT ;  /* 0x000000ff1800720c */ /* 0x000fde0003f25270 */
[----:B------:R-:W-:-:S15]  /*3f340*/  NOP ;  /* 0x0000000000007918 */ /* 0x000fde0000000000 */
[----:B------:R-:W-:-:S15]  /*3f350*/  NOP ;  /* 0x0000000000007918 */ /* 0x000fde0000000000 */
[----:B------:R-:W-:-:S15]  /*3f360*/  NOP ;  /* 0x0000000000007918 */ /* 0x000fde0000000000 */
[----:B------:R-:W-:-:S01]  /*3f370*/  NOP ;  /* 0x0000000000007918 */ /* 0x000fc20000000000 */
[----:B---3--:R3:W4:Y:S02]  /*3f380*/  DADD R30, R34, -6.75539944105574400000e+15 ;  /* 0xc3380000221e7429 */ /* 0x0087240000000000 */
[----:B---3--:R-:W-:-:S04]  /*3f390*/  IADD3 R34, PT, PT, R34, -0x1, RZ ;  /* 0xffffffff22227810 */ /* 0x008fc80007ffe0ff */
[----:B------:R-:W-:-:S15]  /*3f3a0*/  SEL R34, R34, RZ, P0 ;  /* 0x000000ff22227207 */ /* 0x000fde0000000000 */
[----:B------:R-:W-:-:S15]  /*3f3b0*/  NOP ;  /* 0x0000000000007918 */ /* 0x000fde0000000000 */
[----:B------:R-:W-:-:S15]  /*3f3c0*/  NOP ;  /* 0x0000000000007918 */ /* 0x000fde0000000000 */
[----:B------:R-:W-:-:S13]  /*3f3d0*/  NOP ;  /* 0x0000000000007918 */ /* 0x000fda0000000000 */
[----:B----4-:R-:W3:Y:S01]  /*3f3e0*/  DFMA R38, R30, -UR6, R26 ;  /* 0x800000061e267c2b */ /* 0x010ee2000800001a */
        /* <DEDUP_REMOVED lines=8> */
[----:B---3--:R-:W-:Y:S01]  /*3f470*/  FSEL R30, R26, R38, !P0 ;  /* 0x000000261a1e7208 */ /* 0x008fe20004000000 */
        /* <DEDUP_REMOVED lines=9> */
[----:B------:R-:W3:Y:S01]  /*3f510*/  DFMA R40, R30, UR6, R40 ;  /* 0x000000061e287c2b */ /* 0x000ee20008000028 */
        /* <DEDUP_REMOVED lines=60> */
[----:B---3--:R-:W3:-:S15]  /*3f8e0*/  DFMA R40, R30, R40, 0.5 ;  /* 0x3fe000001e28742b */ /* 0x008ede0000000028 */
        /* <DEDUP_REMOVED lines=19> */
[----:B---3--:R3:W4:Y:S02]  /*3fa20*/  DFMA R34, R40, R38, R34 ;  /* 0x000000262822722b */ /* 0x0087240000000022 */
[----:B---3--:R-:W-:Y:S02]  /*3fa30*/  IMAD.MOV.U32 R38, RZ, RZ, 0x0 ;  /* 0x00000000ff267424 */ /* 0x008fe400078e00ff */
[----:B------:R-:W-:-:S15]  /*3fa40*/  IMAD.MOV.U32 R39, RZ, RZ, 0x3ff00000 ;  /* 0x3ff00000ff277424 */ /* 0x000fde00078e00ff */
[----:B------:R-:W-:-:S15]  /*3fa50*/  NOP ;  /* 0x0000000000007918 */ /* 0x000fde0000000000 */
[----:B------:R-:W-:-:S15]  /*3fa60*/  NOP ;  /* 0x0000000000007918 */ /* 0x000fde0000000000 */
[----:B------:R-:W-:-:S15]  /*3fa70*/  NOP ;  /* 0x0000000000007918 */ /* 0x000fde0000000000 */
[----:B----4-:R-:W3:Y:S02]  /*3fa80*/  DADD R30, R34, R34 ;  /* 0x00000000221e7229 */ /* 0x010ee40000000022 */
[----:B---3--:R-:W-:Y:S01]  /*3fa90*/  FSEL R41, R30, R34, !P0 ;  /* 0x000000221e297208 */ /* 0x008fe20004000000 */
[----:B------:R-:W-:Y:S01]  /*3faa0*/  IMAD.MOV.U32 R34, RZ, RZ, 0x1 ;  /* 0x00000001ff227424 */ /* 0x000fe200078e00ff */
[----:B------:R-:W-:Y:S02]  /*3fab0*/  @P1 FSEL R25, R31, R35, !P0 ;  /* 0x000000231f191208 */ /* 0x000fe40004000000 */
[----:B------:R-:W-:Y:S02]  /*3fac0*/  FSEL R24, R26, R41, !P1 ;  /* 0x000000291a187208 */ /* 0x000fe40004800000 */
[----:B------:R-:W-:-:S15]  /*3fad0*/  FSETP.GEU.AND P1, PT, |R25|, 6.5827683646048100446e-37, PT ;  /* 0x036000001900780b */ /* 0x000fde0003f2e200 */
[----:B------:R-:W-:-:S15]  /*3fae0*/  NOP ;  /* 0x0000000000007918 */ /* 0x000fde0000000000 */
[----:B------:R-:W-:-:S15]  /*3faf0*/  NOP ;  /* 0x0000000000007918 */ /* 0x000fde0000000000 */
[----:B------:R-:W-:-:S11]  /*3fb00*/  NOP ;  /* 0x0000000000007918 */ /* 0x000fd60000000000 */
[----:B------:R-:W3:Y:S02]  /*3fb10*/  DFMA R30, R24, 2, R38 ;  /* 0x40000000181e782b */ /* 0x000ee40000000026 */
[----:B---3--:R-:W3:-:S15]  /*3fb20*/  MUFU.RCP64H R35, R31 ;  /* 0x0000001f00237308 */ /* 0x008ede0000001800 */
[----:B------:R-:W-:-:S15]  /*3fb30*/  NOP ;  /* 0x0000000000007918 */ /* 0x000fde0000000000 */
[----:B------:R-:W-:-:S15]  /*3fb40*/  NOP ;  /* 0x0000000000007918 */ /* 0x000fde0000000000 */
[----:B------:R-:W-:-:S15]  /*3fb50*/  NOP ;  /* 0x0000000000007918 */ /* 0x000fde0000000000 */
[----:B------:R-:W-:-:S02]  /*3fb60*/  NOP ;  /* 0x0000000000007918 */ /* 0x000fc40000000000 */
        /* <DEDUP_REMOVED lines=30> */
[----:B---3--:R-:W3:-:S15]  /*3fd50*/  DFMA R40, -R30, R38, R24 ;  /* 0x000000261e28722b */ /* 0x008ede0000000118 */
[----:B------:R-:W-:-:S15]  /*3fd60*/  NOP ;  /* 0x0000000000007918 */ /* 0x000fde0000000000 */
[----:B------:R-:W-:-:S15]  /*3fd70*/  NOP ;  /* 0x0000000000007918 */ /* 0x000fde0000000000 */
[----:B------:R-:W-:-:S15]  /*3fd80*/  NOP ;  /* 0x0000000000007918 */ /* 0x000fde0000000000 */
[----:B------:R-:W-:-:S04]  /*3fd90*/  NOP ;  /* 0x0000000000007918 */ /* 0x000fc80000000000 */
[----:B---3--:R-:W3:Y:S02]  /*3fda0*/  DFMA R38, R34, R40, R38 ;  /* 0x000000282226722b */ /* 0x008ee40000000026 */
[----:B---3--:R-:W-:-:S05]  /*3fdb0*/  FFMA R34, RZ, R31, R39 ;  /* 0x0000001fff227223 */ /* 0x008fca0000000027 */
[----:B------:R-:W-:-:S13]  /*3fdc0*/  FSETP.GT.AND P0, PT, |R34|, 1.469367938527859385e-39, PT ;  /* 0x001000002200780b */ /* 0x000fda0003f04200 */
[----:B------:R-:W-:Y:S05]  /*3fdd0*/  @P0 BRA P1, `(.L_x_5911) ;  /* 0x0000000000240947 */ /* 0x000fea0000800000 */
[----:B------:R-:W-:Y:S01]  /*3fde0*/  IMAD.MOV.U32 R38, RZ, RZ, R30 ;  /* 0x000000ffff267224 */ /* 0x000fe200078e001e */
[----:B------:R-:W-:Y:S01]  /*3fdf0*/  MOV R40, 0x3fe40 ;  /* 0x0003fe4000287802 */ /* 0x000fe20000000f00 */
[----:B------:R-:W-:Y:S02]  /*3fe00*/  IMAD.MOV.U32 R39, RZ, RZ, R31 ;  /* 0x000000ffff277224 */ /* 0x000fe400078e001f */
[----:B------:R-:W-:Y:S02]  /*3fe10*/  IMAD.MOV.U32 R42, RZ, RZ, R24 ;  /* 0x000000ffff2a7224 */ /* 0x000fe400078e0018 */
[----:B------:R-:W-:-:S07]  /*3fe20*/  IMAD.MOV.U32 R41, RZ, RZ, R25 ;  /* 0x000000ffff297224 */ /* 0x000fce00078e0019 */
[----:B012---:R-:W-:Y:S05]  /*3fe30*/  CALL.REL.NOINC `($__internal_8_$__cuda_sm20_div_rn_f64_full) ;  /* 0x000000cc00007944 */ /* 0x007fea0003c00000 */
[----:B------:R-:W-:-:S04]  /*3fe40*/  LOP3.LUT R39, R39, R38, RZ, 0x3c, !PT ;  /* 0x0000002627277212 */ /* 0x000fc800078e3cff */
[----:B------:R-:W-:-:S04]  /*3fe50*/  LOP3.LUT R38, R39, R38, RZ, 0x3c, !PT ;  /* 0x0000002627267212 */ /* 0x000fc800078e3cff */
[----:B------:R-:W-:-:S07]  /*3fe60*/  LOP3.LUT R39, R39, R38, RZ, 0x3c, !PT ;  /* 0x0000002627277212 */ /* 0x000fce00078e3cff */
.L_x_5911:
[----:B------:R-:W-:Y:S05]  /*3fe70*/  BSYNC.RECONVERGENT B3 ;  /* 0x0000000000037941 */ /* 0x000fea0003800200 */
.L_x_5910:
[----:B------:R-:W-:Y:S01]  /*3fe80*/  UMOV UR6, 0x8fb9f87e ;  /* 0x8fb9f87e00067882 */ /* 0x000fe20000000000 */
[----:B------:R-:W-:Y:S01]  /*3fe90*/  UMOV UR7, 0x408633ce ;  /* 0x408633ce00077882 */ /* 0x000fe20000000000 */
[----:B------:R-:W-:-:S15]  /*3fea0*/  DADD R24, R24, R38 ;  /* 0x0000000018187229 */ /* 0x000fde0000000026 */
[----:B------:R-:W-:-:S15]  /*3feb0*/  NOP ;  /* 0x0000000000007918 */ /* 0x000fde0000000000 */
[----:B------:R-:W-:-:S15]  /*3fec0*/  NOP ;  /* 0x0000000000007918 */ /* 0x000fde0000000000 */
[----:B------:R-:W-:-:S15]  /*3fed0*/  NOP ;  /* 0x0000000000007918 */ /* 0x000fde0000000000 */
[----:B------:R-:W-:-:S04]  /*3fee0*/  NOP ;  /* 0x0000000000007918 */ /* 0x000fc80000000000 */
[----:B------:R-:W3:Y:S02]  /*3fef0*/  DSETP.GE.AND P0, PT, R26, UR6, PT ;  /* 0x000000061a007e2a */ /* 0x000ee4000bf06000 */
[----:B---3--:R-:W-:Y:S02]  /*3ff00*/  FSEL R26, R24, RZ, !P0 ;  /* 0x000000ff181a7208 */ /* 0x008fe40004000000 */
[----:B------:R-:W-:Y:S01]  /*3ff10*/  FSEL R27, R25, +QNAN , !P0 ;  /* 0x7ff00000191b7808 */ /* 0x000fe20004000000 */
[----:B------:R-:W-:Y:S06]  /*3ff20*/  BRA `(.L_x_5912) ;  /* 0x0000000000dc7947 */ /* 0x000fec0003800000 */
.L_x_5909:
[----:B------:R-:W-:Y:S01]  /*3ff30*/  IMAD.MOV.U32 R30, RZ, RZ, 0x61d87def ;  /* 0x61d87defff1e7424 */ /* 0x000fe200078e00ff */
[----:B------:R-:W-:Y:S01]  /*3ff40*/  UMOV UR6, 0xab274c53 ;  /* 0xab274c5300067882 */ /* 0x000fe20000000000 */
[----:B------:R-:W-:Y:S01]  /*3ff50*/  IMAD.MOV.U32 R31, RZ, RZ, 0x3de611a5 ;  /* 0x3de611a5ff1f7424 */ /* 0x000fe200078e00ff */
[----:B------:R-:W-:Y:S01]  /*3ff60*/  UMOV UR7, 0x3d6b4c75 ;  /* 0x3d6b4c7500077882 */ /* 0x000fe20000000000 */
[----:B------:R-:W3:-:S15]  /*3ff70*/  DMUL R24, R26, R26 ;  /* 0x0000001a1a187228 */ /* 0x000ede0000000000 */
[----:B------:R-:W-:-:S15]  /*3ff80*/  NOP ;  /* 0x0000000000007918 */ /* 0x000fde0000000000 */
[----:B------:R-:W-:-:S15]  /*3ff90*/  NOP ;  /* 0x0000000000007918 */ /* 0x000fde0000000000 */
[----:B------:R-:W-:-:S15]  /*3ffa0*/  NOP ;  /* 0x0000000000007918 */ /* 0x000fde0000000000 */
[----:B------:R-:W-:-:S04]  /*3ffb0*/  NOP ;  /* 0x0000000000007918 */ /* 0x000fc80000000000 */
[----:B---3--:R-:W3:Y:S01]  /*3ffc0*/  DFMA R30, R24, UR6, R30 ;  /* 0x00000006181e7c2b */ /* 0x008ee2000800001e */
        /* <DEDUP_REMOVED lines=45> */
.L_x_5912:
[----:B------:R-:W-:Y:S05]  /*402a0*/  BSYNC.RECONVERGENT B1 ;  /* 0x0000000000017941 */ /* 0x000fea0003800200 */
.L_x_5908:
[----:B----4-:R-:W-:Y:S01]  /*402b0*/  LOP3.LUT R63, R27, 0x80000000, R63, 0xb8, !PT ;  /* 0x800000001b3f7812 */ /* 0x010fe200078eb83f */
[----:B------:R-:W-:Y:S01]  /*402c0*/  IMAD.MOV.U32 R62, RZ, RZ, R26 ;  /* 0x000000ffff3e7224 */ /* 0x000fe200078e001a */
[----:B------:R-:W-:Y:S01]  /*402d0*/  BSSY.RECONVERGENT B1, `(.L_x_5913) ;  /* 0x0000039000017945 */ /* 0x000fe20003800200 */
[----:B------:R-:W-:Y:S02]  /*402e0*/  IMAD.MOV.U32 R34, RZ, RZ, 0x0 ;  /* 0x00000000ff227424 */ /* 0x000fe400078e00ff */
[----:B------:R-:W-:Y:S02]  /*402f0*/  IMAD.MOV.U32 R35, RZ, RZ, 0x3fd80000 ;  /* 0x3fd80000ff237424 */ /* 0x000fe400078e00ff */
[----:B------:R-:W4:Y:S02]  /*40300*/  DFMA R26, R62, R62, 1 ;  /* 0x3ff000003e1a742b */ /* 0x000f24000000003e */
[----:B----4-:R-:W3:Y:S01]  /*40310*/  MUFU.RSQ64H R25, R27 ;  /* 0x0000001b00197308 */ /* 0x010ee20000001c00 */
[----:B------:R-:W-:-:S05]  /*40320*/  VIADD R24, R27, 0xfcb00000 ;  /* 0xfcb000001b187836 */ /* 0x000fca0000000000 */
[----:B------:R-:W-:-:S15]  /*40330*/  ISETP.GE.U32.AND P0, PT, R24, 0x7ca00000, PT ;  /* 0x7ca000001800780c */ /* 0x000fde0003f06070 */
[----:B------:R-:W-:-:S15]  /*40340*/  NOP ;  /* 0x0000000000007918 */ /* 0x000fde0000000000 */
[----:B------:R-:W-:-:S15]  /*40350*/  NOP ;  /* 0x0000000000007918 */ /* 0x000fde0000000000 */
[----:B------:R-:W-:-:S11]  /*40360*/  NOP ;  /* 0x0000000000007918 */ /* 0x000fd60000000000 */
[----:B---3--:R-:W3:-:S15]  /*40370*/  DMUL R30, R24, R24 ;  /* 0x00000018181e7228 */ /* 0x008ede0000000000 */
        /* <DEDUP_REMOVED lines=9> */
[----:B---3--:R-:W-:-:S15]  /*40410*/  DFMA R34, R30, R34, 0.5 ;  /* 0x3fe000001e22742b */ /* 0x008fde0000000022 */
        /* <DEDUP_REMOVED lines=9> */
[----:B---3--:R-:W3:Y:S02]  /*404b0*/  DFMA R42, R34, R30, R24 ;  /* 0x0000001e222a722b */ /* 0x008ee40000000018 */
[----:B---3--:R-:W-:Y:S02]  /*404c0*/  VIADD R41, R43, 0xfff00000 ;  /* 0xfff000002b297836 */ /* 0x008fe40000000000 */
[----:B------:R-:W-:-:S15]  /*404d0*/  IMAD.MOV.U32 R40, RZ, RZ, R42 ;  /* 0x000000ffff287224 */ /* 0x000fde00078e002a */
[----:B------:R-:W-:-:S15]  /*404e0*/  NOP ;  /* 0x0000000000007918 */ /* 0x000fde0000000000 */
[----:B------:R-:W-:-:S15]  /*404f0*/  NOP ;  /* 0x0000000000007918 */ /* 0x000fde0000000000 */
[----:B------:R-:W-:-:S15]  /*40500*/  NOP ;  /* 0x0000000000007918 */ /* 0x000fde0000000000 */
[----:B------:R-:W3:-:S15]  /*40510*/  DMUL R38, R26, R42 ;  /* 0x0000002a1a267228 */ /* 0x000ede0000000000 */
        /* <DEDUP_REMOVED lines=9> */
[----:B---3--:R3:W4:Y:S02]  /*405b0*/  DFMA R30, R50, R40, R38 ;  /* 0x00000028321e722b */ /* 0x0087240000000026 */
[----:B---34-:R-:W-:Y:S05]  /*405c0*/  @!P0 BRA `(.L_x_5914) ;  /* 0x0000000000248947 */ /* 0x018fea0003800000 */
[----:B------:R-:W-:Y:S01]  /*405d0*/  IMAD.MOV.U32 R43, RZ, RZ, R51 ;  /* 0x000000ffff2b7224 */ /* 0x000fe200078e0033 */
[----:B------:R-:W-:Y:S01]  /*405e0*/  MOV R52, R27 ;  /* 0x0000001b00347202 */ /* 0x000fe20000000f00 */
[----:B------:R-:W-:Y:S01]  /*405f0*/  IMAD.MOV.U32 R40, RZ, RZ, R38 ;  /* 0x000000ffff287224 */ /* 0x000fe200078e0026 */
[----:B------:R-:W-:Y:S01]  /*40600*/  MOV R38, 0x40640 ;  /* 0x0004064000267802 */ /* 0x000fe20000000f00 */
[----:B------:R-:W-:Y:S02]  /*40610*/  IMAD.MOV.U32 R53, RZ, RZ, R26 ;  /* 0x000000ffff357224 */ /* 0x000fe400078e001a */
[----:B------:R-:W-:-:S07]  /*40620*/  IMAD.MOV.U32 R51, RZ, RZ, R24 ;  /* 0x000000ffff337224 */ /* 0x000fce00078e0018 */
[----:B012---:R-:W-:Y:S05]  /*40630*/  CALL.REL.NOINC `($__internal_9_$__cuda_sm20_dsqrt_rn_f64_mediumpath_v1) ;  /* 0x000000cc002c7944 */ /* 0x007fea0003c00000 */
[----:B------:R-:W-:Y:S02]  /*40640*/  IMAD.MOV.U32 R30, RZ, RZ, R40 ;  /* 0x000000ffff1e7224 */ /* 0x000fe400078e0028 */
[----:B------:R-:W-:-:S07]  /*40650*/  IMAD.MOV.U32 R31, RZ, RZ, R39 ;  /* 0x000000ffff1f7224 */ /* 0x000fce00078e0027 */
.L_x_5914:
[----:B------:R-:W-:Y:S05]  /*40660*/  BSYNC.RECONVERGENT B1 ;  /* 0x0000000000017941 */ /* 0x000fea0003800200 */
.L_x_5913:
[----:B------:R-:W-:Y:S01]  /*40670*/  DMUL R30, R20, R30 ;  /* 0x0000001e141e7228 */ /* 0x000fe20000000000 */
[----:B------:R-:W-:Y:S01]  /*40680*/  IMAD.MOV.U32 R24, RZ, RZ, 0x1 ;  /* 0x00000001ff187424 */ /* 0x000fe200078e00ff */
[----:B------:R-:W-:-:S15]  /*40690*/  BSSY.RECONVERGENT B1, `(.L_x_5915) ;  /* 0x0000044000017945 */ /* 0x000fde0003800200 */
[----:B------:R-:W-:-:S15]  /*406a0*/  NOP ;  /* 0x0000000000007918 */ /* 0x000fde0000000000 */
[----:B------:R-:W-:-:S15]  /*406b0*/  NOP ;  /* 0x0000000000007918 */ /* 0x000fde0000000000 */
[----:B------:R-:W-:-:S15]  /*406c0*/  NOP ;  /* 0x0000000000007918 */ /* 0x000fde0000000000 */
[----:B------:R-:W-:-:S02]  /*406d0*/  NOP ;  /* 0x0000000000007918 */ /* 0x000fc40000000000 */
[----:B------:R-:W3:-:S15]  /*406e0*/  DMUL R20, R20, R62 ;  /* 0x0000003e14147228 */ /* 0x000ede0000000000 */
[----:B------:R-:W-:-:S15]  /*406f0*/  NOP ;  /* 0x0000000000007918 */ /* 0x000fde0000000000 */
[----:B------:R-:W-:-:S15]  /*40700*/  NOP ;  /* 0x0000000000007918 */ /* 0x000fde0000000000 */
[----:B------:R-:W-:-:S15]  /*40710*/  NOP ;  /* 0x0000000000007918 */ /* 0x000fde0000000000 */
[----:B------:R-:W-:-:S04]  /*40720*/  NOP ;  /* 0x0000000000007918 */ /* 0x000fc80000000000 */
[----:B---3--:R-:W3:Y:S02]  /*40730*/  DFMA R20, R62, R20, 1 ;  /* 0x3ff000003e14742b */ /* 0x008ee40000000014 */
        /* <DEDUP_REMOVED lines=20> */
[----:B---3--:R-:W-:-:S15]  /*40880*/  DFMA R24, -R20, R26, 1 ;  /* 0x3ff000001418742b */ /* 0x008fde000000011a */
[----:B------:R-:W-:-:S15]  /*40890*/  NOP ;  /* 0x0000000000007918 */ /* 0x000fde0000000000 */
[----:B------:R-:W-:-:S15]  /*408a0*/  NOP ;  /* 0x0000000000007918 */ /* 0x000fde0000000000 */
[----:B------:R-:W-:-:S15]  /*408b0*/  NOP ;  /* 0x0000000000007918 */ /* 0x000fde0000000000 */
[----:B------:R-:W-:-:S04]  /*408c0*/  NOP ;  /* 0x0000000000007918 */ /* 0x000fc80000000000 */
[----:B------:R-:W3:Y:S02]  /*408d0*/  DMUL R40, R62, R30 ;  /* 0x0000001e3e287228 */ /* 0x000ee40000000000 */
[----:B---3--:R-:W-:-:S15]  /*408e0*/  FSETP.GEU.AND P1, PT, |R41|, 6.5827683646048100446e-37, PT ;  /* 0x036000002900780b */ /* 0x008fde0003f2e200 */
[----:B------:R-:W-:-:S15]  /*408f0*/  NOP ;  /* 0x0000000000007918 */ /* 0x000fde0000000000 */
[----:B------:R-:W-:-:S15]  /*40900*/  NOP ;  /* 0x0000000000007918 */ /* 0x000fde0000000000 */
[----:B------:R-:W-:-:S15]  /*40910*/  NOP ;  /* 0x0000000000007918 */ /* 0x000fde0000000000 */
[----:B------:R-:W-:-:S02]  /*40920*/  NOP ;  /* 0x0000000000007918 */ /* 0x000fc40000000000 */
[----:B------:R-:W3:-:S15]  /*40930*/  DFMA R24, R26, R24, R26 ;  /* 0x000000181a18722b */ /* 0x000ede000000001a */
        /* <DEDUP_REMOVED lines=21> */
[----:B------:R-:W-:-:S07]  /*40a90*/  IMAD.MOV.U32 R39, RZ, RZ, R21 ;  /* 0x000000ffff277224 */ /* 0x000fce00078e0015 */
[----:B012---:R-:W-:Y:S05]  /*40aa0*/  CALL.REL.NOINC `($__internal_8_$__cuda_sm20_div_rn_f64_full) ;  /* 0x000000bc00e47944 */ /* 0x007fea0003c00000 */
[----:B------:R-:W-:Y:S02]  /*40ab0*/  IMAD.MOV.U32 R62, RZ, RZ, R39 ;  /* 0x000000ffff3e7224 */ /* 0x000fe400078e0027 */
[----:B------:R-:W-:-:S07]  /*40ac0*/  IMAD.MOV.U32 R63, RZ, RZ, R38 ;  /* 0x000000ffff3f7224 */ /* 0x000fce00078e0026 */
.L_x_5916:
[----:B------:R-:W-:Y:S05]  /*40ad0*/  BSYNC.RECONVERGENT B1 ;  /* 0x0000000000017941 */ /* 0x000fea0003800200 */
.L_x_5915:
[----:B------:R-:W3:Y:S01]  /*40ae0*/  MUFU.RCP64H R25, R21 ;  /* 0x0000001500197308 */ /* 0x000ee20000001800 */
[----:B------:R-:W-:Y:S01]  /*40af0*/  IMAD.MOV.U32 R24, RZ, RZ, 0x1 ;  /* 0x00000001ff187424 */ /* 0x000fe200078e00ff */
[----:B------:R-:W-:Y:S01]  /*40b00*/  FSETP.GEU.AND P1, PT, |R23|, 6.5827683646048100446e-37, PT ;  /* 0x036000001700780b */ /* 0x000fe20003f2e200 */
[----:B------:R-:W-:Y:S04]  /*40b10*/  BSSY.RECONVERGENT B1, `(.L_x_5917) ;  /* 0x0000030000017945 */ /* 0x000fe80003800200 */
        /* <DEDUP_REMOVED lines=45> */
[----:B------:R-:W-:Y:S01]  /*40df0*/  IMAD.MOV.U32 R24, RZ, RZ, R39 ;  /* 0x000000ffff187224 */ /* 0x000fe200078e0027 */
[----:B------:R-:W-:-:S07]  /*40e00*/  MOV R25, R38 ;  /* 0x0000002600197202 */ /* 0x000fce0000000f00 */
.L_x_5918:
[----:B------:R-:W-:Y:S05]  /*40e10*/  BSYNC.RECONVERGENT B1 ;  /* 0x0000000000017941 */ /* 0x000fea0003800200 */
.L_x_5917:
[----:B------:R-:W-:Y:S05]  /*40e20*/  BRA `(.L_x_5919) ;  /* 0x0000002000947947 */ /* 0x000fea0003800000 */
.L_x_5903:
[----:B------:R-:W-:Y:S01]  /*40e30*/  IMAD.MOV.U32 R24, RZ, RZ, 0x652b82fe ;  /* 0x652b82feff187424 */ /* 0x000fe200078e00ff */
[----:B------:R-:W-:Y:S01]  /*40e40*/  UMOV UR6, 0xfefa39ef ;  /* 0xfefa39ef00067882 */ /* 0x000fe20000000000 */
[----:B------:R-:W-:Y:S01]  /*40e50*/  IMAD.MOV.U32 R25, RZ, RZ, 0x3ff71547 ;  /* 0x3ff71547ff197424 */ /* 0x000fe200078e00ff */
        /* <DEDUP_REMOVED lines=8> */
[----:B------:R-:W3:-:S15]  /*40ee0*/  DFMA R24, |R22|, -R24, 6.75539944105574400000e+15 ;  /* 0x433800001618742b */ /* 0x000ede0000000a18 */
[----:B------:R-:W-:-:S15]  /*40ef0*/  NOP ;  /* 0x0000000000007918 */ /* 0x000fde0000000000 */
[----:B------:R-:W-:-:S15]  /*40f00*/  NOP ;  /* 0x0000000000007918 */ /* 0x000fde0000000000 */
[----:B------:R-:W-:-:S15]  /*40f10*/  NOP ;  /* 0x0000000000007918 */ /* 0x000fde0000000000 */
[----:B------:R-:W-:-:S04]  /*40f20*/  NOP ;  /* 0x0000000000007918 */ /* 0x000fc80000000000 */
[----:B---3--:R-:W3:-:S15]  /*40f30*/  DADD R30, R24, -6.75539944105574400000e+15 ;  /* 0xc3380000181e7429 */ /* 0x008ede0000000000 */
[----:B------:R-:W-:-:S15]  /*40f40*/  NOP ;  /* 0x0000000000007918 */ /* 0x000fde0000000000 */
[----:B------:R-:W-:-:S15]  /*40f50*/  NOP ;  /* 0x0000000000007918 */ /* 0x000fde0000000000 */
[----:B------:R-:W-:-:S15]  /*40f60*/  NOP ;  /* 0x0000000000007918 */ /* 0x000fde0000000000 */
[----:B------:R-:W-:-:S04]  /*40f70*/  NOP ;  /* 0x0000000000007918 */ /* 0x000fc80000000000 */
[----:B---3--:R-:W3:Y:S01]  /*40f80*/  DFMA R34, R30, -UR6, -|R22| ;  /* 0x800000061e227c2b */ /* 0x008ee20008000c16 */
[----:B------:R-:W-:Y:S01]  /*40f90*/  UMOV UR6, 0x3b39803f ;  /* 0x3b39803f00067882 */ /* 0x000fe20000000000 */
[----:B------:R-:W-:-:S15]  /*40fa0*/  UMOV UR7, 0x3c7abc9e ;  /* 0x3c7abc9e00077882 */ /* 0x000fde0000000000 */
[----:B------:R-:W-:-:S15]  /*40fb0*/  NOP ;  /* 0x0000000000007918 */ /* 0x000fde0000000000 */
[----:B------:R-:W-:-:S15]  /*40fc0*/  NOP ;  /* 0x0000000000007918 */ /* 0x000fde0000000000 */
[----:B------:R-:W-:-:S15]  /*40fd0*/  NOP ;  /* 0x0000000000007918 */ /* 0x000fde0000000000 */
[----:B------:R-:W-:-:S02]  /*40fe0*/  NOP ;  /* 0x0000000000007918 */ /* 0x000fc40000000000 */
[----:B---3--:R3:W4:Y:S01]  /*40ff0*/  DFMA R30, R30, -UR6, R34 ;  /* 0x800000061e1e7c2b */ /* 0x0087220008000022 */
[----:B------:R-:W-:Y:S01]  /*41000*/  UMOV UR6, 0x69ce2bdf ;  /* 0x69ce2bdf00067882 */ /* 0x000fe20000000000 */
[----:B---3--:R-:W-:Y:S01]  /*41010*/  IMAD.MOV.U32 R34, RZ, RZ, -0x35dec16 ;  /* 0xfca213eaff227424 */ /* 0x008fe200078e00ff */
[----:B------:R-:W-:Y:S01]  /*41020*/  UMOV UR7, 0x3e5ade15 ;  /* 0x3e5ade1500077882 */ /* 0x000fe20000000000 */
[----:B------:R-:W-:-:S15]  /*41030*/  IMAD.MOV.U32 R35, RZ, RZ, 0x3e928af3 ;  /* 0x3e928af3ff237424 */ /* 0x000fde00078e00ff */
[----:B------:R-:W-:-:S15]  /*41040*/  NOP ;  /* 0x0000000000007918 */ /* 0x000fde0000000000 */
[----:B------:R-:W-:-:S15]  /*41050*/  NOP ;  /* 0x0000000000007918 */ /* 0x000fde0000000000 */
[----:B------:R-:W-:-:S15]  /*41060*/  NOP ;  /* 0x0000000000007918 */ /* 0x000fde0000000000 */
[----:B----4-:R-:W3:Y:S01]  /*41070*/  DFMA R34, R30, UR6, R34 ;  /* 0x000000061e227c2b */ /* 0x010ee20008000022 */
        /* <DEDUP_REMOVED lines=60> */
[----:B---3--:R-:W3:-:S15]  /*41440*/  DFMA R34, R30, R34, 1 ;  /* 0x3ff000001e22742b */ /* 0x008ede0000000022 */
[----:B------:R-:W-:-:S15]  /*41450*/  NOP ;  /* 0x0000000000007918 */ /* 0x000fde0000000000 */
[----:B------:R-:W-:-:S15]  /*41460*/  NOP ;  /* 0x0000000000007918 */ /* 0x000fde0000000000 */
[----:B------:R-:W-:-:S15]  /*41470*/  NOP ;  /* 0x0000000000007918 */ /* 0x000fde0000000000 */
[----:B------:R-:W-:-:S04]  /*41480*/  NOP ;  /* 0x0000000000007918 */ /* 0x000fc80000000000 */
[----:B---3--:R-:W3:Y:S02]  /*41490*/  DFMA R30, R30, R34, 1 ;  /* 0x3ff000001e1e742b */ /* 0x008ee40000000022 */
[----:B---3--:R-:W-:Y:S02]  /*414a0*/  IMAD R35, R24, 0x100000, R31 ;  /* 0x0010000018237824 */ /* 0x008fe400078e021f */
        /* <DEDUP_REMOVED lines=10> */
[----:B------:R-:W3:Y:S02]  /*41550*/  DADD R22, -|R22|, +INF ;  /* 0x7ff0000016167429 */ /* 0x000ee40000000300 */
[----:B---3--:R-:W-:Y:S01]  /*41560*/  FSEL R34, R22, RZ, !P0 ;  /* 0x000000ff16227208 */ /* 0x008fe20004000000 */
[----:B------:R-:W-:Y:S01]  /*41570*/  @!P1 IMAD.MOV.U32 R22, RZ, RZ, RZ ;  /* 0x000000ffff169224 */ /* 0x000fe200078e00ff */
[----:B------:R-:W-:Y:S02]  /*41580*/  FSEL R35, R23, RZ, !P0 ;  /* 0x000000ff17237208 */ /* 0x000fe40004000000 */
[----:B------:R-:W-:-:S15]  /*41590*/  @!P1 LEA R23, R24, 0x3ff00000, 0x14 ;  /* 0x3ff0000018179811 */ /* 0x000fde00078ea0ff */
[----:B------:R-:W-:-:S15]  /*415a0*/  NOP ;  /* 0x0000000000007918 */ /* 0x000fde0000000000 */
[----:B------:R-:W-:-:S15]  /*415b0*/  NOP ;  /* 0x0000000000007918 */ /* 0x000fde0000000000 */
[----:B------:R-:W-:-:S13]  /*415c0*/  NOP ;  /* 0x0000000000007918 */ /* 0x000fda0000000000 */
[----:B------:R3:W4:Y:S02]  /*415d0*/  @!P1 DMUL R34, R30, R22 ;  /* 0x000000161e229228 */ /* 0x0007240000000000 */
.L_x_5921:
[----:B------:R-:W-:Y:S05]  /*415e0*/  BSYNC.RECONVERGENT B0 ;  /* 0x0000000000007941 */ /* 0x000fea0003800200 */
.L_x_5920:
        /* <DEDUP_REMOVED lines=21> */
[----:B------:R-:W3:-:S15]  /*41740*/  I2F.F64 R64, R31 ;  /* 0x0000001f00407312 */ /* 0x000ede0000201c00 */
        /* <DEDUP_REMOVED lines=18> */
[----:B---3--:R-:W3:Y:S02]  /*41870*/  DFMA R64, R64, -UR6, R22 ;  /* 0x8000000640407c2b */ /* 0x008ee40008000016 */
[----:B---3--:R-:W-:Y:S02]  /*41880*/  IMAD.MOV.U32 R22, RZ, RZ, R64 ;  /* 0x000000ffff167224 */ /* 0x008fe400078e0040 */
[----:B------:R-:W-:Y:S01]  /*41890*/  IMAD.MOV.U32 R23, RZ, RZ, R65 ;  /* 0x000000ffff177224 */ /* 0x000fe200078e0041 */
[----:B------:R-:W-:Y:S06]  /*418a0*/  @!P3 BRA `(.L_x_5923) ;  /* 0x00000000001cb947 */ /* 0x000fec0003800000 */
[----:B------:R-:W-:Y:S01]  /*418b0*/  IMAD.MOV.U32 R40, RZ, RZ, R20 ;  /* 0x000000ffff287224 */ /* 0x000fe200078e0014 */
[----:B------:R-:W-:Y:S01]  /*418c0*/  MOV R56, 0x418f0 ;  /* 0x000418f000387802 */ /* 0x000fe20000000f00 */
[----:B------:R-:W-:-:S07]  /*418d0*/  IMAD.MOV.U32 R57, RZ, RZ, R21 ;  /* 0x000000ffff397224 */ /* 0x000fce00078e0015 */
[----:B012-4-:R-:W-:Y:S05]  /*418e0*/  CALL.REL.NOINC `($_ZN2at6native29vectorized_elementwise_kernelILi2EZZZNS0_15tan_kernel_cudaERNS_18TensorIteratorBaseEENKUlvE_clEvENKUlvE_clEvEUlN3c107complexIdEEE_St5arrayIPcLm2EEEEviT0_T1_$__internal_trig_reduction_slowpathd) ;  /* 0x000000bc00d47944 */ /* 0x017fea0003c00000 */
[----:B------:R-:W-:Y:S02]  /*418f0*/  IMAD.MOV.U32 R31, RZ, RZ, R41 ;  /* 0x000000ffff1f7224 */ /* 0x000fe400078e0029 */
[----:B------:R-:W-:Y:S02]  /*41900*/  IMAD.MOV.U32 R22, RZ, RZ, R42 ;  /* 0x000000ffff167224 */ /* 0x000fe400078e002a */
[----:B------:R-:W-:-:S07]  /*41910*/  IMAD.MOV.U32 R23, RZ, RZ, R43 ;  /* 0x000000ffff177224 */ /* 0x000fce00078e002b */
.L_x_5923:
[----:B------:R-:W-:Y:S05]  /*41920*/  BSYNC.RECONVERGENT B3 ;  /* 0x0000000000037941 */ /* 0x000fea0003800200 */
.L_x_5922:
[----:B------:R-:W3:Y:S01]  /*41930*/  LDCU.64 UR6, c[0x4][0x170] ;  /* 0x01002e00ff0677ac */ /* 0x000ee20008000a00 */
[----:B------:R-:W-:-:S04]  /*41940*/  SHF.L.U32 R24, R31, 0x6, RZ ;  /* 0x000000061f187819 */ /* 0x000fc800000006ff */
[----:B------:R-:W-:-:S04]  /*41950*/  LOP3.LUT R24, R24, 0x40, RZ, 0xc0, !PT ;  /* 0x0000004018187812 */ /* 0x000fc800078ec0ff */
[----:B---3--:R-:W-:-:S05]  /*41960*/  IADD3 R52, P0, PT, R24, UR6, RZ ;  /* 0x0000000618347c10 */ /* 0x008fca000ff1e0ff */
[----:B------:R-:W-:-:S05]  /*41970*/  IMAD.X R53, RZ, RZ, UR7, P0 ;  /* 0x00000007ff357e24 */ /* 0x000fca00080e06ff */
[----:B------:R-:W3:Y:S04]  /*41980*/  LDG.E.128.CONSTANT R24, desc[UR4][R52.64] ;  /* 0x0000000434187981 */ /* 0x000ee8000c1e9d00 */
[----:B------:R-:W5:Y:S04]  /*41990*/  LDG.E.128.CONSTANT R40, desc[UR4][R52.64+0x10] ;  /* 0x0000100434287981 */ /* 0x000f68000c1e9d00 */
[----:B012---:R-:W2:Y:S01]  /*419a0*/  LDG.E.128.CONSTANT R44, desc[UR4][R52.64+0x20] ;  /* 0x00002004342c7981 */ /* 0x007ea2000c1e9d00 */
        /* <DEDUP_REMOVED lines=64> */
.L_x_5925:
[----:B------:R-:W-:Y:S05]  /*41db0*/  BSYNC.RECONVERGENT B3 ;  /* 0x0000000000037941 */ /* 0x000fea0003800200 */
.L_x_5924:
        /* <DEDUP_REMOVED lines=73> */
[----:B------:R0:W4:Y:S02]  /*42250*/  DMUL R44, R44, R20 ;  /* 0x000000142c2c7228 */ /* 0x0001240000000000 */
[----:B0-----:R-:W-:-:S05]  /*42260*/  IMAD.MOV.U32 R21, RZ, RZ, 0x3ff00000 ;  /* 0x3ff00000ff157424 */ /* 0x001fca00078e00ff */
[----:B------:R-:W-:-:S15]  /*42270*/  LOP3.LUT R63, R21, 0x80000000, R63, 0xb8, !PT ;  /* 0x80000000153f7812 */ /* 0x000fde00078eb83f */
[----:B------:R-:W-:-:S15]  /*42280*/  NOP ;  /* 0x0000000000007918 */ /* 0x000fde0000000000 */
[----:B------:R-:W-:-:S15]  /*42290*/  NOP ;  /* 0x0000000000007918 */ /* 0x000fde0000000000 */
[----:B------:R-:W-:-:S12]  /*422a0*/  NOP ;  /* 0x0000000000007918 */ /* 0x000fd80000000000 */
[----:B----4-:R-:W0:-:S15]  /*422b0*/  DMUL R44, R44, R34 ;  /* 0x000000222c2c7228 */ /* 0x010e1e0000000000 */
[----:B------:R-:W-:-:S15]  /*422c0*/  NOP ;  /* 0x0000000000007918 */ /* 0x000fde0000000000 */
[----:B------:R-:W-:-:S15]  /*422d0*/  NOP ;  /* 0x0000000000007918 */ /* 0x000fde0000000000 */
[----:B------:R-:W-:-:S15]  /*422e0*/  NOP ;  /* 0x0000000000007918 */ /* 0x000fde0000000000 */
[----:B------:R-:W-:-:S04]  /*422f0*/  NOP ;  /* 0x0000000000007918 */ /* 0x000fc80000000000 */
[----:B0-----:R3:W4:Y:S02]  /*42300*/  DMUL R24, R44, R34 ;  /* 0x000000222c187228 */ /* 0x0017240000000000 */
[----:B---34-:R-:W-:Y:S05]  /*42310*/  BRA `(.L_x_5919) ;  /* 0x0000000c00587947 */ /* 0x018fea0003800000 */
.L_x_5902:
[----:B------:R-:W3:Y:S02]  /*42320*/  DADD R62, R20, -R20 ;  /* 0x00000000143e7229 */ /* 0x000ee40000000814 */
[----:B---3--:R-:W-:Y:S02]  /*42330*/  IMAD.MOV.U32 R24, RZ, RZ, R62 ;  /* 0x000000ffff187224 */ /* 0x008fe400078e003e */
[----:B------:R-:W-:Y:S01]  /*42340*/  IMAD.MOV.U32 R25, RZ, RZ, R63 ;  /* 0x000000ffff197224 */ /* 0x000fe200078e003f */
[----:B------:R-:W-:Y:S06]  /*42350*/  BRA `(.L_x_5919) ;  /* 0x0000000c00487947 */ /* 0x000fec0003800000 */
.L_x_5901:
[----:B------:R-:W-:-:S13]  /*42360*/  LOP3.LUT P0, RZ, R62, 0xfffff, R63, 0xf8, !PT ;  /* 0x000fffff3eff7812 */ /* 0x000fda000780f83f */
[----:B------:R-:W-:-:S15]  /*42370*/  @P0 DSETP.NEU.AND P1, PT, R20, RZ, PT ;  /* 0x000000ff1400022a */ /* 0x000fde0003f2d000 */
[----:B------:R-:W-:-:S15]  /*42380*/  NOP ;  /* 0x0000000000007918 */ /* 0x000fde0000000000 */
[----:B------:R-:W-:-:S15]  /*42390*/  NOP ;  /* 0x0000000000007918 */ /* 0x000fde0000000000 */
[----:B------:R-:W-:-:S15]  /*423a0*/  NOP ;  /* 0x0000000000007918 */ /* 0x000fde0000000000 */
[----:B------:R-:W-:-:S04]  /*423b0*/  NOP ;  /* 0x0000000000007918 */ /* 0x000fc80000000000 */
[----:B------:R-:W3:Y:S02]  /*423c0*/  @P0 DMUL R22, R20, R62 ;  /* 0x0000003e14160228 */ /* 0x000ee40000000000 */
[----:B---3--:R-:W-:Y:S02]  /*423d0*/  @P0 FSEL R24, R20, R22, !P1 ;  /* 0x0000001614180208 */ /* 0x008fe40004800000 */
[----:B------:R-:W-:Y:S01]  /*423e0*/  @P0 FSEL R25, R21, R23, !P1 ;  /* 0x0000001715190208 */ /* 0x000fe20004800000 */
[----:B------:R-:W-:Y:S06]  /*423f0*/  @P0 BRA `(.L_x_5919) ;  /* 0x0000000c00200947 */ /* 0x000fec0003800000 */
        /* <DEDUP_REMOVED lines=19> */
[----:B---3--:R-:W-:-:S15]  /*42530*/  MOV R30, R31 ;  /* 0x0000001f001e7202 */ /* 0x008fde0000000f00 */
        /* <DEDUP_REMOVED lines=30> */
[----:B012---:R-:W-:Y:S05]  /*42720*/  CALL.REL.NOINC `($_ZN2at6native29vectorized_elementwise_kernelILi2EZZZNS0_15tan_kernel_cudaERNS_18TensorIteratorBaseEENKUlvE_clEvENKUlvE_clEvEUlN3c107complexIdEEE_St5arrayIPcLm2EEEEviT0_T1_$__internal_trig_reduction_slowpathd) ;  /* 0x000000b000447944 */ /* 0x007fea0003c00000 */
[----:B------:R-:W-:Y:S02]  /*42730*/  IMAD.MOV.U32 R31, RZ, RZ, R41 ;  /* 0x000000ffff1f7224 */ /* 0x000fe400078e0029 */
[----:B------:R-:W-:Y:S02]  /*42740*/  IMAD.MOV.U32 R22, RZ, RZ, R42 ;  /* 0x000000ffff167224 */ /* 0x000fe400078e002a */
[----:B------:R-:W-:-:S07]  /*42750*/  IMAD.MOV.U32 R23, RZ, RZ, R43 ;  /* 0x000000ffff177224 */ /* 0x000fce00078e002b */
.L_x_5929:
[----:B------:R-:W-:Y:S05]  /*42760*/  BSYNC.RECONVERGENT B4 ;  /* 0x0000000000047941 */ /* 0x000fea0003800200 */
.L_x_5928:
[----:B------:R-:W3:Y:S01]  /*42770*/  LDCU.64 UR6, c[0x4][0x170] ;  /* 0x01002e00ff0677ac */ /* 0x000ee20008000a00 */
[----:B------:R-:W-:-:S05]  /*42780*/  IMAD.SHL.U32 R24, R31, 0x40, RZ ;  /* 0x000000401f187824 */ /* 0x000fca00078e00ff */
[----:B------:R-:W-:-:S04]  /*42790*/  LOP3.LUT R24, R24, 0x40, RZ, 0xc0, !PT ;  /* 0x0000004018187812 */ /* 0x000fc800078ec0ff */
[----:B---3--:R-:W-:-:S05]  /*427a0*/  IADD3 R50, P0, PT, R24, UR6, RZ ;  /* 0x0000000618327c10 */ /* 0x008fca000ff1e0ff */
[----:B------:R-:W-:-:S05]  /*427b0*/  IMAD.X R51, RZ, RZ, UR7, P0 ;  /* 0x00000007ff337e24 */ /* 0x000fca00080e06ff */
[----:B------:R-:W3:Y:S04]  /*427c0*/  LDG.E.128.CONSTANT R24, desc[UR4][R50.64] ;  /* 0x0000000432187981 */ /* 0x000ee8000c1e9d00 */
[----:B------:R-:W4:Y:S04]  /*427d0*/  LDG.E.128.CONSTANT R40, desc[UR4][R50.64+0x10] ;  /* 0x0000100432287981 */ /* 0x000f28000c1e9d00 */
        /* <DEDUP_REMOVED lines=65> */
.L_x_5931:
[----:B------:R-:W-:Y:S05]  /*42bf0*/  BSYNC.RECONVERGENT B4 ;  /* 0x0000000000047941 */ /* 0x000fea0003800200 */
.L_x_5930:
        /* <DEDUP_REMOVED lines=68> */
.L_x_5927:
[----:B------:R-:W-:Y:S05]  /*43040*/  BSYNC.RECONVERGENT B3 ;  /* 0x0000000000037941 */ /* 0x000fea0003800200 */
.L_x_5926:
[----:B----4-:R-:W-:Y:S01]  /*43050*/  LOP3.LUT R25, RZ, 0x80000000, R21, 0xb8, !PT ;  /* 0x80000000ff197812 */ /* 0x010fe200078eb815 */
[----:B------:R-:W-:Y:S02]  /*43060*/  VIADD R63, R63, 0xc0000000 ;  /* 0xc00000003f3f7836 */ /* 0x000fe40000000000 */
[----:B------:R-:W-:-:S07]  /*43070*/  IMAD.MOV.U32 R24, RZ, RZ, RZ ;  /* 0x000000ffff187224 */ /* 0x000fce00078e00ff */
.L_x_5919:
[----:B------:R-:W-:Y:S05]  /*43080*/  BSYNC.RECONVERGENT B2 ;  /* 0x0000000000027941 */ /* 0x000fea0003800200 */
.L_x_5900:
[----:B------:R-:W4:Y:S01]  /*43090*/  DADD R64, -RZ, -R18 ;  /* 0x00000000ff407229 */ /* 0x000f220000000912 */
[----:B------:R-:W-:Y:S01]  /*430a0*/  BSSY.RECONVERGENT B2, `(.L_x_5932) ;  /* 0x00004b5000027945 */ /* 0x000fe20003800200 */
[----:B----4-:R-:W-:-:S04]  /*430b0*/  LOP3.LUT R20, R65, 0x7fffffff, RZ, 0xc0, !PT ;  /* 0x7fffffff41147812 */ /* 0x010fc800078ec0ff */
[----:B------:R-:W-:-:S13]  /*430c0*/  ISETP.GT.U32.AND P0, PT, R20, 0x7fefffff, PT ;  /* 0x7fefffff1400780c */ /* 0x000fda0003f04070 */
[----:B------:R-:W-:Y:S05]  /*430d0*/  @P0 BRA `(.L_x_5933) ;  /* 0x0000003c007c0947 */ /* 0x000fea0003800000 */
[----:B------:R-:W4:Y:S02]  /*430e0*/  DSETP.NE.AND P0, PT, |R16|, +INF , PT ;  /* 0x7ff000001000742a */ /* 0x000f240003f05200 */
[----:B----4-:R-:W-:Y:S05]  /*430f0*/  @!P0 BRA `(.L_x_5934) ;  /* 0x0000003c00648947 */ /* 0x010fea0003800000 */
        /* <DEDUP_REMOVED lines=17> */
[----:B------:R-:W-:-:S15]  /*43210*/  UMOV UR7, 0x3ff921fb ;  /* 0x3ff921fb00077882 */ /* 0x000fde0000000000 */
[----:B------:R-:W-:-:S15]  /*43220*/  NOP ;  /* 0x0000000000007918 */ /* 0x000fde0000000000 */
[----:B------:R-:W-:-:S15]  /*43230*/  NOP ;  /* 0x0000000000007918 */ /* 0x000fde0000000000 */
[----:B------:R-:W-:-:S15]  /*43240*/  NOP ;  /* 0x0000000000007918 */ /* 0x000fde0000000000 */
[----:B------:R-:W-:-:S03]  /*43250*/  NOP ;  /* 0x0000000000007918 */ /* 0x000fc60000000000 */
[----:B----4-:R-:W4:-:S15]  /*43260*/  I2F.F64 R42, R41 ;  /* 0x00000029002a7312 */ /* 0x010f1e0000201c00 */
[----:B------:R-:W-:-:S15]  /*43270*/  NOP ;  /* 0x0000000000007918 */ /* 0x000fde0000000000 */
[----:B------:R-:W-:-:S15]  /*43280*/  NOP ;  /* 0x0000000000007918 */ /* 0x000fde0000000000 */
[----:B------:R-:W-:-:S15]  /*43290*/  NOP ;  /* 0x0000000000007918 */ /* 0x000fde0000000000 */
[----:B------:R-:W-:-:S04]  /*432a0*/  NOP ;  /* 0x0000000000007918 */ /* 0x000fc80000000000 */
[----:B----4-:R-:W4:Y:S01]  /*432b0*/  DFMA R20, R42, -UR6, R16 ;  /* 0x800000062a147c2b */ /* 0x010f220008000010 */
[----:B------:R-:W-:Y:S01]  /*432c0*/  UMOV UR6, 0x33145c00 ;  /* 0x33145c0000067882 */ /* 0x000fe20000000000 */
[----:B------:R-:W-:-:S15]  /*432d0*/  UMOV UR7, 0x3c91a626 ;  /* 0x3c91a62600077882 */ /* 0x000fde0000000000 */
[----:B------:R-:W-:-:S15]  /*432e0*/  NOP ;  /* 0x0000000000007918 */ /* 0x000fde0000000000 */
[----:B------:R-:W-:-:S15]  /*432f0*/  NOP ;  /* 0x0000000000007918 */ /* 0x000fde0000000000 */
[----:B------:R-:W-:-:S15]  /*43300*/  NOP ;  /* 0x0000000000007918 */ /* 0x000fde0000000000 */
[----:B------:R-:W-:-:S02]  /*43310*/  NOP ;  /* 0x0000000000007918 */ /* 0x000fc40000000000 */
[----:B----4-:R-:W4:Y:S01]  /*43320*/  DFMA R20, R42, -UR6, R20 ;  /* 0x800000062a147c2b */ /* 0x010f220008000014 */
[----:B------:R-:W-:Y:S01]  /*43330*/  UMOV UR6, 0x252049c0 ;  /* 0x252049c000067882 */ /* 0x000fe20000000000 */
[----:B------:R-:W-:-:S15]  /*43340*/  UMOV UR7, 0x397b839a ;  /* 0x397b839a00077882 */ /* 0x000fde0000000000 */
[----:B------:R-:W-:-:S15]  /*43350*/  NOP ;  /* 0x0000000000007918 */ /* 0x000fde0000000000 */
[----:B------:R-:W-:-:S15]  /*43360*/  NOP ;  /* 0x0000000000007918 */ /* 0x000fde0000000000 */
[----:B------:R-:W-:-:S15]  /*43370*/  NOP ;  /* 0x0000000000007918 */ /* 0x000fde0000000000 */
[----:B------:R-:W-:-:S02]  /*43380*/  NOP ;  /* 0x0000000000007918 */ /* 0x000fc40000000000 */
[----:B----4-:R4:W0:Y:S02]  /*43390*/  DFMA R42, R42, -UR6, R20 ;  /* 0x800000062a2a7c2b */ /* 0x0108240008000014 */
[----:B0---4-:R-:W-:Y:S05]  /*433a0*/  @!P0 BRA `(.L_x_5937) ;  /* 0x0000000000108947 */ /* 0x011fea0003800000 */
[----:B------:R-:W-:Y:S01]  /*433b0*/  IMAD.MOV.U32 R40, RZ, RZ, R16 ;  /* 0x000000ffff287224 */ /* 0x000fe200078e0010 */
[----:B------:R-:W-:Y:S01]  /*433c0*/  MOV R56, 0x433f0 ;  /* 0x000433f000387802 */ /* 0x000fe20000000f00 */
[----:B------:R-:W-:-:S07]  /*433d0*/  IMAD.MOV.U32 R57, RZ, RZ, R17 ;  /* 0x000000ffff397224 */ /* 0x000fce00078e0011 */
[----:B-123--:R-:W-:Y:S05]  /*433e0*/  CALL.REL.NOINC `($_ZN2at6native29vectorized_elementwise_kernelILi2EZZZNS0_15tan_kernel_cudaERNS_18TensorIteratorBaseEENKUlvE_clEvENKUlvE_clEvEUlN3c107complexIdEEE_St5arrayIPcLm2EEEEviT0_T1_$__internal_trig_reduction_slowpathd) ;  /* 0x000000a400147944 */ /* 0x00efea0003c00000 */
.L_x_5937:
[----:B------:R-:W-:Y:S05]  /*433f0*/  BSYNC.RECONVERGENT B3 ;  /* 0x0000000000037941 */ /* 0x000fea0003800200 */
.L_x_5936:
        /* <DEDUP_REMOVED lines=154> */
.L_x_5939:
[----:B------:R-:W-:Y:S05]  /*43da0*/  BSYNC.RECONVERGENT B0 ;  /* 0x0000000000007941 */ /* 0x000fea0003800200 */
.L_x_5938:
[----:B------:R-:W-:Y:S01]  /*43db0*/  BSSY.RECONVERGENT B1, `(.L_x_5940) ;  /* 0x0000106000017945 */ /* 0x000fe20003800200 */
[----:B0---4-:R0:W4:Y:S01]  /*43dc0*/  DFMA R16, R18, R18, 1 ;  /* 0x3ff000001210742b */ /* 0x0111220000000012 */
[----:B------:R-:W-:Y:S02]  /*43dd0*/  IMAD.MOV.U32 R22, RZ, RZ, R64 ;  /* 0x000000ffff167224 */ /* 0x000fe400078e0040 */
[----:B------:R-:W-:Y:S01]  /*43de0*/  IMAD.MOV.U32 R23, RZ, RZ, R21 ;  /* 0x000000ffff177224 */ /* 0x000fe200078e0015 */
[----:B0---4-:R-:W-:Y:S06]  /*43df0*/  @!P1 BRA `(.L_x_5941) ;  /* 0x0000000c00289947 */ /* 0x011fec0003800000 */
        /* <DEDUP_REMOVED lines=15> */
[----:B0-----:R0:W4:Y:S02]  /*43ef0*/  DADD R26, R30, -6.75539944105574400000e+15 ;  /* 0xc33800001e1a7429 */ /* 0x0011240000000000 */
[----:B0-----:R-:W-:-:S04]  /*43f00*/  IADD3 R30, PT, PT, R30, -0x1, RZ ;  /* 0xffffffff1e1e7810 */ /* 0x001fc80007ffe0ff */
[----:B------:R-:W-:-:S15]  /*43f10*/  SEL R30, R30, RZ, P0 ;  /* 0x000000ff1e1e7207 */ /* 0x000fde0000000000 */
[----:B------:R-:W-:-:S15]  /*43f20*/  NOP ;  /* 0x0000000000007918 */ /* 0x000fde0000000000 */
[----:B------:R-:W-:-:S15]  /*43f30*/  NOP ;  /* 0x0000000000007918 */ /* 0x000fde0000000000 */
[----:B------:R-:W-:-:S13]  /*43f40*/  NOP ;  /* 0x0000000000007918 */ /* 0x000fda0000000000 */
[----:B----4-:R-:W0:Y:S01]  /*43f50*/  DFMA R34, R26, -UR6, R22 ;  /* 0x800000061a227c2b */ /* 0x010e220008000016 */
        /* <DEDUP_REMOVED lines=99> */
[----:B0-----:R0:W4:Y:S02]  /*44590*/  DFMA R30, R38, R34, R30 ;  /* 0x00000022261e722b */ /* 0x001124000000001e */
[----:B0-----:R-:W-:Y:S02]  /*445a0*/  IMAD.MOV.U32 R34, RZ, RZ, 0x0 ;  /* 0x00000000ff227424 */ /* 0x001fe400078e00ff */
[----:B------:R-:W-:-:S15]  /*445b0*/  IMAD.MOV.U32 R35, RZ, RZ, 0x3ff00000 ;  /* 0x3ff00000ff237424 */ /* 0x000fde00078e00ff */
[----:B------:R-:W-:-:S15]  /*445c0*/  NOP ;  /* 0x0000000000007918 */ /* 0x000fde0000000000 */
[----:B------:R-:W-:-:S15]  /*445d0*/  NOP ;  /* 0x0000000000007918 */ /* 0x000fde0000000000 */
[----:B------:R-:W-:-:S15]  /*445e0*/  NOP ;  /* 0x0000000000007918 */ /* 0x000fde0000000000 */
[----:B----4-:R-:W0:Y:S02]  /*445f0*/  DADD R26, R30, R30 ;  /* 0x000000001e1a7229 */ /* 0x010e24000000001e */
        /* <DEDUP_REMOVED lines=58> */
[----:B-123--:R-:W-:Y:S05]  /*449a0*/  CALL.REL.NOINC `($__internal_8_$__cuda_sm20_div_rn_f64_full) ;  /* 0x0000008000247944 */ /* 0x00efea0003c00000 */
[----:B------:R-:W-:-:S04]  /*449b0*/  LOP3.LUT R39, R39, R38, RZ, 0x3c, !PT ;  /* 0x0000002627277212 */ /* 0x000fc800078e3cff */
[----:B------:R-:W-:-:S04]  /*449c0*/  LOP3.LUT R38, R39, R38, RZ, 0x3c, !PT ;  /* 0x0000002627267212 */ /* 0x000fc800078e3cff */
[----:B------:R-:W-:-:S07]  /*449d0*/  LOP3.LUT R39, R39, R38, RZ, 0x3c, !PT ;  /* 0x0000002627277212 */ /* 0x000fce00078e3cff */
.L_x_5943:
[----:B------:R-:W-:Y:S05]  /*449e0*/  BSYNC.RECONVERGENT B3 ;  /* 0x0000000000037941 */ /* 0x000fea0003800200 */
.L_x_5942:
        /* <DEDUP_REMOVED lines=11> */
.L_x_5941:
        /* <DEDUP_REMOVED lines=55> */
.L_x_5944:
[----:B------:R-:W-:Y:S05]  /*44e10*/  BSYNC.RECONVERGENT B1 ;  /* 0x0000000000017941 */ /* 0x000fea0003800200 */
.L_x_5940:
[----:B----4-:R-:W-:Y:S01]  /*44e20*/  LOP3.LUT R65, R23, 0x80000000, R65, 0xb8, !PT ;  /* 0x8000000017417812 */ /* 0x010fe200078eb841 */
[----:B------:R-:W-:Y:S01]  /*44e30*/  IMAD.MOV.U32 R64, RZ, RZ, R22 ;  /* 0x000000ffff407224 */ /* 0x000fe200078e0016 */
[----:B------:R-:W-:Y:S01]  /*44e40*/  BSSY.RECONVERGENT B1, `(.L_x_5945) ;  /* 0x0000039000017945 */ /* 0x000fe20003800200 */
[----:B------:R-:W-:Y:S02]  /*44e50*/  IMAD.MOV.U32 R30, RZ, RZ, 0x0 ;  /* 0x00000000ff1e7424 */ /* 0x000fe400078e00ff */
[----:B------:R-:W-:Y:S02]  /*44e60*/  IMAD.MOV.U32 R31, RZ, RZ, 0x3fd80000 ;  /* 0x3fd80000ff1f7424 */ /* 0x000fe400078e00ff */
[----:B------:R-:W4:Y:S02]  /*44e70*/  DFMA R22, R64, R64, 1 ;  /* 0x3ff000004016742b */ /* 0x000f240000000040 */
[----:B----4-:R-:W0:Y:S01]  /*44e80*/  MUFU.RSQ64H R21, R23 ;  /* 0x0000001700157308 */ /* 0x010e220000001c00 */
        /* <DEDUP_REMOVED lines=41> */
[----:B0-----:R0:W4:Y:S02]  /*45120*/  DFMA R26, R50, R40, R38 ;  /* 0x00000028321a722b */ /* 0x0011240000000026 */
[----:B0---4-:R-:W-:Y:S05]  /*45130*/  @!P0 BRA `(.L_x_5946) ;  /* 0x0000000000248947 */ /* 0x011fea0003800000 */
[----:B------:R-:W-:Y:S01]  /*45140*/  IMAD.MOV.U32 R43, RZ, RZ, R51 ;  /* 0x000000ffff2b7224 */ /* 0x000fe200078e0033 */
[----:B------:R-:W-:Y:S01]  /*45150*/  MOV R52, R23 ;  /* 0x0000001700347202 */ /* 0x000fe20000000f00 */
[----:B------:R-:W-:Y:S01]  /*45160*/  IMAD.MOV.U32 R40, RZ, RZ, R38 ;  /* 0x000000ffff287224 */ /* 0x000fe200078e0026 */
[----:B------:R-:W-:Y:S01]  /*45170*/  MOV R38, 0x451b0 ;  /* 0x000451b000267802 */ /* 0x000fe20000000f00 */
[----:B------:R-:W-:Y:S02]  /*45180*/  IMAD.MOV.U32 R53, RZ, RZ, R22 ;  /* 0x000000ffff357224 */ /* 0x000fe400078e0016 */
[----:B------:R-:W-:-:S07]  /*45190*/  IMAD.MOV.U32 R51, RZ, RZ, R20 ;  /* 0x000000ffff337224 */ /* 0x000fce00078e0014 */
[----:B-123--:R-:W-:Y:S05]  /*451a0*/  CALL.REL.NOINC `($__internal_9_$__cuda_sm20_dsqrt_rn_f64_mediumpath_v1) ;  /* 0x0000008000507944 */ /* 0x00efea0003c00000 */
[----:B------:R-:W-:Y:S02]  /*451b0*/  IMAD.MOV.U32 R26, RZ, RZ, R40 ;  /* 0x000000ffff1a7224 */ /* 0x000fe400078e0028 */
[----:B------:R-:W-:-:S07]  /*451c0*/  IMAD.MOV.U32 R27, RZ, RZ, R39 ;  /* 0x000000ffff1b7224 */ /* 0x000fce00078e0027 */
.L_x_5946:
[----:B------:R-:W-:Y:S05]  /*451d0*/  BSYNC.RECONVERGENT B1 ;  /* 0x0000000000017941 */ /* 0x000fea0003800200 */
.L_x_5945:
        /* <DEDUP_REMOVED lines=67> */
[----:B-123--:R-:W-:Y:S05]  /*45610*/  CALL.REL.NOINC `($__internal_8_$__cuda_sm20_div_rn_f64_full) ;  /* 0x0000007400087944 */ /* 0x00efea0003c00000 */
[----:B------:R-:W-:Y:S02]  /*45620*/  IMAD.MOV.U32 R64, RZ, RZ, R39 ;  /* 0x000000ffff407224 */ /* 0x000fe400078e0027 */
[----:B------:R-:W-:-:S07]  /*45630*/  IMAD.MOV.U32 R65, RZ, RZ, R38 ;  /* 0x000000ffff417224 */ /* 0x000fce00078e0026 */
.L_x_5948:
[----:B------:R-:W-:Y:S05]  /*45640*/  BSYNC.RECONVERGENT B1 ;  /* 0x0000000000017941 */ /* 0x000fea0003800200 */
.L_x_5947:
        /* <DEDUP_REMOVED lines=49> */
[----:B------:R-:W-:Y:S01]  /*45960*/  IMAD.MOV.U32 R20, RZ, RZ, R39 ;  /* 0x000000ffff147224 */ /* 0x000fe200078e0027 */
[----:B------:R-:W-:-:S07]  /*45970*/  MOV R21, R38 ;  /* 0x0000002600157202 */ /* 0x000fce0000000f00 */
.L_x_5950:
[----:B------:R-:W-:Y:S05]  /*45980*/  BSYNC.RECONVERGENT B1 ;  /* 0x0000000000017941 */ /* 0x000fea0003800200 */
.L_x_5949:
[----:B------:R-:W-:Y:S05]  /*45990*/  BRA `(.L_x_5951) ;  /* 0x0000002000947947 */ /* 0x000fea0003800000 */
.L_x_5935:
[----:B------:R-:W-:Y:S01]  /*459a0*/  IMAD.MOV.U32 R20, RZ, RZ, 0x652b82fe ;  /* 0x652b82feff147424 */ /* 0x000fe200078e00ff */
[----:B------:R-:W-:Y:S01]  /*459b0*/  UMOV UR6, 0xfefa39ef ;  /* 0xfefa39ef00067882 */ /* 0x000fe20000000000 */
[----:B------:R-:W-:Y:S01]  /*459c0*/  IMAD.MOV.U32 R21, RZ, RZ, 0x3ff71547 ;  /* 0x3ff71547ff157424 */ /* 0x000fe200078e00ff */
[----:B------:R-:W-:Y:S01]  /*459d0*/  UMOV UR7, 0x3fe62e42 ;  /* 0x3fe62e4200077882 */ /* 0x000fe20000000000 */
[----:B------:R-:W4:Y:S01]  /*459e0*/  DADD R22, -RZ, -|R18| ;  /* 0x00000000ff167229 */ /* 0x000f220000000d12 */
[----:B------:R-:W-:Y:S01]  /*459f0*/  BSSY.RECONVERGENT B0, `(.L_x_5952) ;  /* 0x0000076000007945 */ /* 0x000fe20003800200 */
[----:B----4-:R-:W-:-:S15]  /*45a00*/  FSETP.GEU.FTZ.AND P0, PT, |R23|, 4.1917929649353027344, PT ;  /* 0x4086232b1700780b */ /* 0x010fde0003f1e200 */
[----:B------:R-:W-:-:S15]  /*45a10*/  NOP ;  /* 0x0000000000007918 */ /* 0x000fde0000000000 */
[----:B------:R-:W-:-:S15]  /*45a20*/  NOP ;  /* 0x0000000000007918 */ /* 0x000fde0000000000 */
[----:B------:R-:W-:-:S15]  /*45a30*/  NOP ;  /* 0x0000000000007918 */ /* 0x000fde0000000000 */
[----:B------:R-:W-:-:S02]  /*45a40*/  NOP ;  /* 0x0000000000007918 */ /* 0x000fc40000000000 */
[----:B------:R-:W4:-:S15]  /*45a50*/  DFMA R20, |R18|, -R20, 6.75539944105574400000e+15 ;  /* 0x433800001214742b */ /* 0x000f1e0000000a14 */
[----:B------:R-:W-:-:S15]  /*45a60*/  NOP ;  /* 0x0000000000007918 */ /* 0x000fde0000000000 */
[----:B------:R-:W-:-:S15]  /*45a70*/  NOP ;  /* 0x0000000000007918 */ /* 0x000fde0000000000 */
[----:B------:R-:W-:-:S15]  /*45a80*/  NOP ;  /* 0x0000000000007918 */ /* 0x000fde0000000000 */
[----:B------:R-:W-:-:S04]  /*45a90*/  NOP ;  /* 0x0000000000007918 */ /* 0x000fc80000000000 */
[----:B----4-:R-:W4:-:S15]  /*45aa0*/  DADD R26, R20, -6.75539944105574400000e+15 ;  /* 0xc3380000141a7429 */ /* 0x010f1e0000000000 */
[----:B------:R-:W-:-:S15]  /*45ab0*/  NOP ;  /* 0x0000000000007918 */ /* 0x000fde0000000000 */
[----:B------:R-:W-:-:S15]  /*45ac0*/  NOP ;  /* 0x0000000000007918 */ /* 0x000fde0000000000 */
[----:B------:R-:W-:-:S15]  /*45ad0*/  NOP ;  /* 0x0000000000007918 */ /* 0x000fde0000000000 */
[----:B------:R-:W-:-:S04]  /*45ae0*/  NOP ;  /* 0x0000000000007918 */ /* 0x000fc80000000000 */
[----:B----4-:R-:W4:Y:S01]  /*45af0*/  DFMA R30, R26, -UR6, -|R18| ;  /* 0x800000061a1e7c2b */ /* 0x010f220008000c12 */
[----:B------:R-:W-:Y:S01]  /*45b00*/  UMOV UR6, 0x3b39803f ;  /* 0x3b39803f00067882 */ /* 0x000fe20000000000 */
[----:B------:R-:W-:-:S15]  /*45b10*/  UMOV UR7, 0x3c7abc9e ;  /* 0x3c7abc9e00077882 */ /* 0x000fde0000000000 */
[----:B------:R-:W-:-:S15]  /*45b20*/  NOP ;  /* 0x0000000000007918 */ /* 0x000fde0000000000 */
[----:B------:R-:W-:-:S15]  /*45b30*/  NOP ;  /* 0x0000000000007918 */ /* 0x000fde0000000000 */
[----:B------:R-:W-:-:S15]  /*45b40*/  NOP ;  /* 0x0000000000007918 */ /* 0x000fde0000000000 */
[----:B------:R-:W-:-:S02]  /*45b50*/  NOP ;  /* 0x0000000000007918 */ /* 0x000fc40000000000 */
[----:B----4-:R4:W5:Y:S01]  /*45b60*/  DFMA R26, R26, -UR6, R30 ;  /* 0x800000061a1a7c2b */ /* 0x010962000800001e */
[----:B------:R-:W-:Y:S01]  /*45b70*/  UMOV UR6, 0x69ce2bdf ;  /* 0x69ce2bdf00067882 */ /* 0x000fe20000000000 */
[----:B----4-:R-:W-:Y:S01]  /*45b80*/  IMAD.MOV.U32 R30, RZ, RZ, -0x35dec16 ;  /* 0xfca213eaff1e7424 */ /* 0x010fe200078e00ff */
[----:B------:R-:W-:Y:S01]  /*45b90*/  UMOV UR7, 0x3e5ade15 ;  /* 0x3e5ade1500077882 */ /* 0x000fe20000000000 */
[----:B------:R-:W-:-:S15]  /*45ba0*/  IMAD.MOV.U32 R31, RZ, RZ, 0x3e928af3 ;  /* 0x3e928af3ff1f7424 */ /* 0x000fde00078e00ff */
[----:B------:R-:W-:-:S15]  /*45bb0*/  NOP ;  /* 0x0000000000007918 */ /* 0x000fde0000000000 */
[----:B------:R-:W-:-:S15]  /*45bc0*/  NOP ;  /* 0x0000000000007918 */ /* 0x000fde0000000000 */
[----:B------:R-:W-:-:S15]  /*45bd0*/  NOP ;  /* 0x0000000000007918 */ /* 0x000fde0000000000 */
[----:B-----5:R-:W4:Y:S01]  /*45be0*/  DFMA R30, R26, UR6, R30 ;  /* 0x000000061a1e7c2b */ /* 0x020f22000800001e */
[----:B------:R-:W-:Y:S01]  /*45bf0*/  UMOV UR6, 0x62401315 ;  /* 0x6240131500067882 */ /* 0x000fe20000000000 */
[----:B------:R-:W-:-:S15]  /*45c00*/  UMOV UR7, 0x3ec71dee ;  /* 0x3ec71dee00077882 */ /* 0x000fde0000000000 */
[----:B------:R-:W-:-:S15]  /*45c10*/  NOP ;  /* 0x0000000000007918 */ /* 0x000fde0000000000 */
[----:B------:R-:W-:-:S15]  /*45c20*/  NOP ;  /* 0x0000000000007918 */ /* 0x000fde0000000000 */
[----:B------:R-:W-:-:S15]  /*45c30*/  NOP ;  /* 0x0000000000007918 */ /* 0x000fde0000000000 */
[----:B------:R-:W-:-:S02]  /*45c40*/  NOP ;  /* 0x0000000000007918 */ /* 0x000fc40000000000 */
[----:B----4-:R-:W4:Y:S01]  /*45c50*/  DFMA R30, R26, R30, UR6 ;  /* 0x000000061a1e7e2b */ /* 0x010f22000800001e */
        /* <DEDUP_REMOVED lines=48> */
[----:B----4-:R-:W4:-:S15]  /*45f60*/  DFMA R30, R26, R30, UR6 ;  /* 0x000000061a1e7e2b */ /* 0x010f1e000800001e */
[----:B------:R-:W-:-:S15]  /*45f70*/  NOP ;  /* 0x0000000000007918 */ /* 0x000fde0000000000 */
[----:B------:R-:W-:-:S15]  /*45f80*/  NOP ;  /* 0x0000000000007918 */ /* 0x000fde0000000000 */
[----:B------:R-:W-:-:S15]  /*45f90*/  NOP ;  /* 0x0000000000007918 */ /* 0x000fde0000000000 */
[----:B------:R-:W-:-:S04]  /*45fa0*/  NOP ;  /* 0x0000000000007918 */ /* 0x000fc80000000000 */
[----:B----4-:R-:W4:-:S15]  /*45fb0*/  DFMA R30, R26, R30, 1 ;  /* 0x3ff000001a1e742b */ /* 0x010f1e000000001e */
[----:B------:R-:W-:-:S15]  /*45fc0*/  NOP ;  /* 0x0000000000007918 */ /* 0x000fde0000000000 */
[----:B------:R-:W-:-:S15]  /*45fd0*/  NOP ;  /* 0x0000000000007918 */ /* 0x000fde0000000000 */
[----:B------:R-:W-:-:S15]  /*45fe0*/  NOP ;  /* 0x0000000000007918 */ /* 0x000fde0000000000 */
[----:B------:R-:W-:-:S04]  /*45ff0*/  NOP ;  /* 0x0000000000007918 */ /* 0x000fc80000000000 */
[----:B----4-:R-:W4:Y:S02]  /*46000*/  DFMA R26, R26, R30, 1 ;  /* 0x3ff000001a1a742b */ /* 0x010f24000000001e */
[----:B----4-:R-:W-:Y:S02]  /*46010*/  IMAD R31, R20, 0x100000, R27 ;  /* 0x00100000141f7824 */ /* 0x010fe400078e021b */
        /* <DEDUP_REMOVED lines=10> */
[----:B------:R-:W4:Y:S02]  /*460c0*/  DADD R18, -|R18|, +INF ;  /* 0x7ff0000012127429 */ /* 0x000f240000000300 */
[----:B----4-:R-:W-:Y:S01]  /*460d0*/  FSEL R30, R18, RZ, !P0 ;  /* 0x000000ff121e7208 */ /* 0x010fe20004000000 */
[----:B------:R-:W-:Y:S01]  /*460e0*/  @!P1 IMAD.MOV.U32 R18, RZ, RZ, RZ ;  /* 0x000000ffff129224 */ /* 0x000fe200078e00ff */
[----:B------:R-:W-:Y:S02]  /*460f0*/  FSEL R31, R19, RZ, !P0 ;  /* 0x000000ff131f7208 */ /* 0x000fe40004000000 */
[----:B------:R-:W-:-:S15]  /*46100*/  @!P1 LEA R19, R20, 0x3ff00000, 0x14 ;  /* 0x3ff0000014139811 */ /* 0x000fde00078ea0ff */
[----:B------:R-:W-:-:S15]  /*46110*/  NOP ;  /* 0x0000000000007918 */ /* 0x000fde0000000000 */
[----:B------:R-:W-:-:S15]  /*46120*/  NOP ;  /* 0x0000000000007918 */ /* 0x000fde0000000000 */
[----:B------:R-:W-:-:S13]  /*46130*/  NOP ;  /* 0x0000000000007918 */ /* 0x000fda0000000000 */
[----:B------:R4:W0:Y:S02]  /*46140*/  @!P1 DMUL R30, R26, R18 ;  /* 0x000000121a1e9228 */ /* 0x0008240000000000 */
.L_x_5953:
[----:B------:R-:W-:Y:S05]  /*46150*/  BSYNC.RECONVERGENT B0 ;  /* 0x0000000000007941 */ /* 0x000fea0003800200 */
.L_x_5952:
        /* <DEDUP_REMOVED lines=21> */
[----:B------:R-:W4:-:S15]  /*462b0*/  I2F.F64 R34, R27 ;  /* 0x0000001b00227312 */ /* 0x000f1e0000201c00 */
        /* <DEDUP_REMOVED lines=18> */
[----:B----4-:R-:W4:Y:S02]  /*463e0*/  DFMA R34, R34, -UR6, R18 ;  /* 0x8000000622227c2b */ /* 0x010f240008000012 */
[----:B----4-:R-:W-:Y:S02]  /*463f0*/  IMAD.MOV.U32 R18, RZ, RZ, R34 ;  /* 0x000000ffff127224 */ /* 0x010fe400078e0022 */
[----:B------:R-:W-:Y:S01]  /*46400*/  IMAD.MOV.U32 R19, RZ, RZ, R35 ;  /* 0x000000ffff137224 */ /* 0x000fe200078e0023 */
[----:B------:R-:W-:Y:S06]  /*46410*/  @!P3 BRA `(.L_x_5955) ;  /* 0x00000000001cb947 */ /* 0x000fec0003800000 */
[----:B------:R-:W-:Y:S01]  /*46420*/  IMAD.MOV.U32 R40, RZ, RZ, R16 ;  /* 0x000000ffff287224 */ /* 0x000fe200078e0010 */
[----:B------:R-:W-:Y:S01]  /*46430*/  MOV R56, 0x46460 ;  /* 0x0004646000387802 */ /* 0x000fe20000000f00 */
[----:B------:R-:W-:-:S07]  /*46440*/  IMAD.MOV.U32 R57, RZ, RZ, R17 ;  /* 0x000000ffff397224 */ /* 0x000fce00078e0011 */
[----:B0123--:R-:W-:Y:S05]  /*46450*/  CALL.REL.NOINC `($_ZN2at6native29vectorized_elementwise_kernelILi2EZZZNS0_15tan_kernel_cudaERNS_18TensorIteratorBaseEENKUlvE_clEvENKUlvE_clEvEUlN3c107complexIdEEE_St5arrayIPcLm2EEEEviT0_T1_$__internal_trig_reduction_slowpathd) ;  /* 0x0000007000f87944 */ /* 0x00ffea0003c00000 */
[----:B------:R-:W-:Y:S02]  /*46460*/  IMAD.MOV.U32 R27, RZ, RZ, R41 ;  /* 0x000000ffff1b7224 */ /* 0x000fe400078e0029 */
[----:B------:R-:W-:Y:S02]  /*46470*/  IMAD.MOV.U32 R18, RZ, RZ, R42 ;  /* 0x000000ffff127224 */ /* 0x000fe400078e002a */
[----:B------:R-:W-:-:S07]  /*46480*/  IMAD.MOV.U32 R19, RZ, RZ, R43 ;  /* 0x000000ffff137224 */ /* 0x000fce00078e002b */
.L_x_5955:
[----:B------:R-:W-:Y:S05]  /*46490*/  BSYNC.RECONVERGENT B3 ;  /* 0x0000000000037941 */ /* 0x000fea0003800200 */
.L_x_5954:
[----:B------:R-:W4:Y:S01]  /*464a0*/  LDCU.64 UR6, c[0x4][0x170] ;  /* 0x01002e00ff0677ac */ /* 0x000f220008000a00 */
[----:B------:R-:W-:-:S04]  /*464b0*/  SHF.L.U32 R20, R27, 0x6, RZ ;  /* 0x000000061b147819 */ /* 0x000fc800000006ff */
[----:B------:R-:W-:-:S04]  /*464c0*/  LOP3.LUT R20, R20, 0x40, RZ, 0xc0, !PT ;  /* 0x0000004014147812 */ /* 0x000fc800078ec0ff */
[----:B----4-:R-:W-:-:S05]  /*464d0*/  IADD3 R52, P0, PT, R20, UR6, RZ ;  /* 0x0000000614347c10 */ /* 0x010fca000ff1e0ff */
[----:B------:R-:W-:-:S05]  /*464e0*/  IMAD.X R53, RZ, RZ, UR7, P0 ;  /* 0x00000007ff357e24 */ /* 0x000fca00080e06ff */
[----:B------:R-:W4:Y:S04]  /*464f0*/  LDG.E.128.CONSTANT R20, desc[UR4][R52.64] ;  /* 0x0000000434147981 */ /* 0x000f28000c1e9d00 */
[----:B------:R-:W5:Y:S04]  /*46500*/  LDG.E.128.CONSTANT R40, desc[UR4][R52.64+0x10] ;  /* 0x0000100434287981 */ /* 0x000f68000c1e9d00 */
[----:B0123--:R-:W2:Y:S01]  /*46510*/  LDG.E.128.CONSTANT R44, desc[UR4][R52.64+0x20] ;  /* 0x00002004342c7981 */ /* 0x00fea2000c1e9d00 */
        /* <DEDUP_REMOVED lines=64> */
.L_x_5957:
[----:B------:R-:W-:Y:S05]  /*46920*/  BSYNC.RECONVERGENT B3 ;  /* 0x0000000000037941 */ /* 0x000fea0003800200 */
.L_x_5956:
        /* <DEDUP_REMOVED lines=85> */
[----:B0---4-:R-:W-:Y:S05]  /*46e80*/  BRA `(.L_x_5951) ;  /* 0x0000000c00587947 */ /* 0x011fea0003800000 */
.L_x_5934:
[----:B------:R-:W4:Y:S02]  /*46e90*/  DADD R64, R16, -R16 ;  /* 0x0000000010407229 */ /* 0x000f240000000810 */
[----:B----4-:R-:W-:Y:S02]  /*46ea0*/  IMAD.MOV.U32 R20, RZ, RZ, R64 ;  /* 0x000000ffff147224 */ /* 0x010fe400078e0040 */
[----:B------:R-:W-:Y:S01]  /*46eb0*/  IMAD.MOV.U32 R21, RZ, RZ, R65 ;  /* 0x000000ffff157224 */ /* 0x000fe200078e0041 */
[----:B------:R-:W-:Y:S06]  /*46ec0*/  BRA `(.L_x_5951) ;  /* 0x0000000c00487947 */ /* 0x000fec0003800000 */
.L_x_5933:
[----:B------:R-:W-:-:S13]  /*46ed0*/  LOP3.LUT P0, RZ, R64, 0xfffff, R65, 0xf8, !PT ;  /* 0x000fffff40ff7812 */ /* 0x000fda000780f841 */
[----:B------:R-:W-:-:S15]  /*46ee0*/  @P0 DSETP.NEU.AND P1, PT, R16, RZ, PT ;  /* 0x000000ff1000022a */ /* 0x000fde0003f2d000 */
[----:B------:R-:W-:-:S15]  /*46ef0*/  NOP ;  /* 0x0000000000007918 */ /* 0x000fde0000000000 */
[----:B------:R-:W-:-:S15]  /*46f00*/  NOP ;  /* 0x0000000000007918 */ /* 0x000fde0000000000 */
[----:B------:R-:W-:-:S15]  /*46f10*/  NOP ;  /* 0x0000000000007918 */ /* 0x000fde0000000000 */
[----:B------:R-:W-:-:S04]  /*46f20*/  NOP ;  /* 0x0000000000007918 */ /* 0x000fc80000000000 */
[----:B------:R-:W4:Y:S02]  /*46f30*/  @P0 DMUL R18, R16, R64 ;  /* 0x0000004010120228 */ /* 0x000f240000000000 */
[----:B----4-:R-:W-:Y:S02]  /*46f40*/  @P0 FSEL R20, R16, R18, !P1 ;  /* 0x0000001210140208 */ /* 0x010fe40004800000 */
[----:B------:R-:W-:Y:S01]  /*46f50*/  @P0 FSEL R21, R17, R19, !P1 ;  /* 0x0000001311150208 */ /* 0x000fe20004800000 */
[----:B------:R-:W-:Y:S06]  /*46f60*/  @P0 BRA `(.L_x_5951) ;  /* 0x0000000c00200947 */ /* 0x000fec0003800000 */
        /* <DEDUP_REMOVED lines=19> */
[----:B----4-:R-:W-:-:S15]  /*470a0*/  MOV R26, R27 ;  /* 0x0000001b001a7202 */ /* 0x010fde0000000f00 */
        /* <DEDUP_REMOVED lines=34> */
.L_x_5961:
[----:B------:R-:W-:Y:S05]  /*472d0*/  BSYNC.RECONVERGENT B4 ;  /* 0x0000000000047941 */ /* 0x000fea0003800200 */
.L_x_5960:
[----:B------:R-:W4:Y:S01]  /*472e0*/  LDCU.64 UR6, c[0x4][0x170] ;  /* 0x01002e00ff0677ac */ /* 0x000f220008000a00 */
[----:B------:R-:W-:-:S05]  /*472f0*/  IMAD.SHL.U32 R20, R27, 0x40, RZ ;  /* 0x000000401b147824 */ /* 0x000fca00078e00ff */
        /* <DEDUP_REMOVED lines=70> */
.L_x_5963:
[----:B------:R-:W-:Y:S05]  /*47760*/  BSYNC.RECONVERGENT B4 ;  /* 0x0000000000047941 */ /* 0x000fea0003800200 */
.L_x_5962:
        /* <DEDUP_REMOVED lines=67> */
[----:B------:R4:W0:Y:S02]  /*47ba0*/  DMUL R16, R34, R16 ;  /* 0x0000001022107228 */ /* 0x0008240000000000 */
.L_x_5959:
[----:B------:R-:W-:Y:S05]  /*47bb0*/  BSYNC.RECONVERGENT B3 ;  /* 0x0000000000037941 */ /* 0x000fea0003800200 */
.L_x_5958:
[----:B0-----:R-:W-:Y:S01]  /*47bc0*/  LOP3.LUT R21, RZ, 0x80000000, R17, 0xb8, !PT ;  /* 0x80000000ff157812 */ /* 0x001fe200078eb811 */
[----:B------:R-:W-:Y:S02]  /*47bd0*/  VIADD R65, R65, 0xc0000000 ;  /* 0xc000000041417836 */ /* 0x000fe40000000000 */
[----:B------:R-:W-:-:S07]  /*47be0*/  IMAD.MOV.U32 R20, RZ, RZ, RZ ;  /* 0x000000ffff147224 */ /* 0x000fce00078e00ff */
.L_x_5951:
[----:B------:R-:W-:Y:S05]  /*47bf0*/  BSYNC.RECONVERGENT B2 ;  /* 0x0000000000027941 */ /* 0x000fea0003800200 */
.L_x_5932:
[----:B------:R-:W5:Y:S01]  /*47c00*/  DADD R66, -RZ, -R14 ;  /* 0x00000000ff427229 */ /* 0x000f62000000090e */
[----:B------:R-:W-:Y:S01]  /*47c10*/  BSSY.RECONVERGENT B2, `(.L_x_5964) ;  /* 0x00004b6000027945 */ /* 0x000fe20003800200 */
[----:B-----5:R-:W-:-:S04]  /*47c20*/  LOP3.LUT R16, R67, 0x7fffffff, RZ, 0xc0, !PT ;  /* 0x7fffffff43107812 */ /* 0x020fc800078ec0ff */
[----:B------:R-:W-:-:S13]  /*47c30*/  ISETP.GT.U32.AND P0, PT, R16, 0x7fefffff, PT ;  /* 0x7fefffff1000780c */ /* 0x000fda0003f04070 */
[----:B------:R-:W-:Y:S05]  /*47c40*/  @P0 BRA `(.L_x_5965) ;  /* 0x0000003c007c0947 */ /* 0x000fea0003800000 */
[----:B------:R-:W5:Y:S02]  /*47c50*/  DSETP.NE.AND P0, PT, |R12|, +INF , PT ;  /* 0x7ff000000c00742a */ /* 0x000f640003f05200 */
[----:B-----5:R-:W-:Y:S05]  /*47c60*/  @!P0 BRA `(.L_x_5966) ;  /* 0x0000003c00648947 */ /* 0x020fea0003800000 */
        /* <DEDUP_REMOVED lines=17> */
[----:B------:R-:W-:-:S15]  /*47d80*/  UMOV UR7, 0x3ff921fb ;  /* 0x3ff921fb00077882 */ /* 0x000fde0000000000 */
[----:B------:R-:W-:-:S15]  /*47d90*/  NOP ;  /* 0x0000000000007918 */ /* 0x000fde0000000000 */
[----:B------:R-:W-:-:S15]  /*47da0*/  NOP ;  /* 0x0000000000007918 */ /* 0x000fde0000000000 */
[----:B------:R-:W-:-:S15]  /*47db0*/  NOP ;  /* 0x0000000000007918 */ /* 0x000fde0000000000 */
[----:B------:R-:W-:-:S03]  /*47dc0*/  NOP ;  /* 0x0000000000007918 */ /* 0x000fc60000000000 */
[----:B-----5:R-:W5:-:S15]  /*47dd0*/  I2F.F64 R42, R41 ;  /* 0x00000029002a7312 */ /* 0x020f5e0000201c00 */
[----:B------:R-:W-:-:S15]  /*47de0*/  NOP ;  /* 0x0000000000007918 */ /* 0x000fde0000000000 */
[----:B------:R-:W-:-:S15]  /*47df0*/  NOP ;  /* 0x0000000000007918 */ /* 0x000fde0000000000 */
[----:B------:R-:W-:-:S15]  /*47e00*/  NOP ;  /* 0x0000000000007918 */ /* 0x000fde0000000000 */
[----:B------:R-:W-:-:S04]  /*47e10*/  NOP ;  /* 0x0000000000007918 */ /* 0x000fc80000000000 */
[----:B-----5:R-:W5:Y:S01]  /*47e20*/  DFMA R16, R42, -UR6, R12 ;  /* 0x800000062a107c2b */ /* 0x020f62000800000c */
[----:B------:R-:W-:Y:S01]  /*47e30*/  UMOV UR6, 0x33145c00 ;  /* 0x33145c0000067882 */ /* 0x000fe20000000000 */
[----:B------:R-:W-:-:S15]  /*47e40*/  UMOV UR7, 0x3c91a626 ;  /* 0x3c91a62600077882 */ /* 0x000fde0000000000 */
[----:B------:R-:W-:-:S15]  /*47e50*/  NOP ;  /* 0x0000000000007918 */ /* 0x000fde0000000000 */
[----:B------:R-:W-:-:S15]  /*47e60*/  NOP ;  /* 0x0000000000007918 */ /* 0x000fde0000000000 */
[----:B------:R-:W-:-:S15]  /*47e70*/  NOP ;  /* 0x0000000000007918 */ /* 0x000fde0000000000 */
[----:B------:R-:W-:-:S02]  /*47e80*/  NOP ;  /* 0x0000000000007918 */ /* 0x000fc40000000000 */
[----:B-----5:R-:W5:Y:S01]  /*47e90*/  DFMA R16, R42, -UR6, R16 ;  /* 0x800000062a107c2b */ /* 0x020f620008000010 */
[----:B------:R-:W-:Y:S01]  /*47ea0*/  UMOV UR6, 0x252049c0 ;  /* 0x252049c000067882 */ /* 0x000fe20000000000 */
[----:B------:R-:W-:-:S15]  /*47eb0*/  UMOV UR7, 0x397b839a ;  /* 0x397b839a00077882 */ /* 0x000fde0000000000 */
[----:B------:R-:W-:-:S15]  /*47ec0*/  NOP ;  /* 0x0000000000007918 */ /* 0x000fde0000000000 */
[----:B------:R-:W-:-:S15]  /*47ed0*/  NOP ;  /* 0x0000000000007918 */ /* 0x000fde0000000000 */
[----:B------:R-:W-:-:S15]  /*47ee0*/  NOP ;  /* 0x0000000000007918 */ /* 0x000fde0000000000 */
[----:B------:R-:W-:-:S02]  /*47ef0*/  NOP ;  /* 0x0000000000007918 */ /* 0x000fc40000000000 */
[----:B-----5:R0:W0:Y:S02]  /*47f00*/  DFMA R42, R42, -UR6, R16 ;  /* 0x800000062a2a7c2b */ /* 0x0200240008000010 */
[----:B0-----:R-:W-:Y:S05]  /*47f10*/  @!P0 BRA `(.L_x_5969) ;  /* 0x0000000000108947 */ /* 0x001fea0003800000 */
[----:B------:R-:W-:Y:S01]  /*47f20*/  IMAD.MOV.U32 R40, RZ, RZ, R12 ;  /* 0x000000ffff287224 */ /* 0x000fe200078e000c */
[----:B------:R-:W-:Y:S01]  /*47f30*/  MOV R56, 0x47f60 ;  /* 0x00047f6000387802 */ /* 0x000fe20000000f00 */
[----:B------:R-:W-:-:S07]  /*47f40*/  IMAD.MOV.U32 R57, RZ, RZ, R13 ;  /* 0x000000ffff397224 */ /* 0x000fce00078e000d */
[----:B-1234-:R-:W-:Y:S05]  /*47f50*/  CALL.REL.NOINC `($_ZN2at6native29vectorized_elementwise_kernelILi2EZZZNS0_15tan_kernel_cudaERNS_18TensorIteratorBaseEENKUlvE_clEvENKUlvE_clEvEUlN3c107complexIdEEE_St5arrayIPcLm2EEEEviT0_T1_$__internal_trig_reduction_slowpathd) ;  /* 0x0000005800387944 */ /* 0x01efea0003c00000 */
.L_x_5969:
[----:B------:R-:W-:Y:S05]  /*47f60*/  BSYNC.RECONVERGENT B3 ;  /* 0x0000000000037941 */ /* 0x000fea0003800200 */
.L_x_5968:
        /* <DEDUP_REMOVED lines=154> */
.L_x_5971:
[----:B------:R-:W-:Y:S05]  /*48910*/  BSYNC.RECONVERGENT B0 ;  /* 0x0000000000007941 */ /* 0x000fea0003800200 */
.L_x_5970:
[----:B------:R-:W-:Y:S01]  /*48920*/  BSSY.RECONVERGENT B1, `(.L_x_5972) ;  /* 0x0000106000017945 */ /* 0x000fe20003800200 */
[----:B0-----:R0:W0:Y:S01]  /*48930*/  DFMA R12, R14, R14, 1 ;  /* 0x3ff000000e0c742b */ /* 0x001022000000000e */
[----:B------:R-:W-:Y:S02]  /*48940*/  IMAD.MOV.U32 R18, RZ, RZ, R66 ;  /* 0x000000ffff127224 */ /* 0x000fe400078e0042 */
[----:B------:R-:W-:Y:S01]  /*48950*/  IMAD.MOV.U32 R19, RZ, RZ, R17 ;  /* 0x000000ffff137224 */ /* 0x000fe200078e0011 */
[----:B0-----:R-:W-:Y:S06]  /*48960*/  @!P1 BRA `(.L_x_5973) ;  /* 0x0000000c00289947 */ /* 0x001fec0003800000 */
[----:B------:R-:W-:Y:S01]  /*48970*/  IMAD.MOV.U32 R26, RZ, RZ, 0x652b82fe ;  /* 0x652b82feff1a7424 */ /* 0x000fe200078e00ff */
[----:B------:R-:W-:Y:S01]  /*48980*/  UMOV UR6, 0xfefa39ef ;  /* 0xfefa39ef00067882 */ /* 0x000fe20000000000 */
[----:B------:R-:W-:Y:S01]  /*48990*/  IMAD.MOV.U32 R27, RZ, RZ, 0x3ff71547 ;  /* 0x3ff71547ff1b7424 */ /* 0x000fe200078e00ff */
[----:B------:R-:W-:Y:S01]  /*489a0*/  UMOV UR7, 0x3fe62e42 ;  /* 0x3fe62e4200077882 */ /* 0x000fe20000000000 */
[----:B------:R-:W-:Y:S01]  /*489b0*/  IMAD.SHL.U32 R16, R17, 0x2, RZ ;  /* 0x0000000211107824 */ /* 0x000fe200078e00ff */
[----:B------:R-:W-:Y:S01]  /*489c0*/  BSSY.RECONVERGENT B3, `(.L_x_5974) ;  /* 0x00000b9000037945 */ /* 0x000fe20003800200 */
[----:B----4-:R-:W-:Y:S02]  /*489d0*/  IMAD.MOV.U32 R34, RZ, RZ, -0x7142ec33 ;  /* 0x8ebd13cdff227424 */ /* 0x010fe400078e00ff */
        /* <DEDUP_REMOVED lines=183> */
.L_x_5975:
[----:B------:R-:W-:Y:S05]  /*49550*/  BSYNC.RECONVERGENT B3 ;  /* 0x0000000000037941 */ /* 0x000fea0003800200 */
.L_x_5974:
        /* <DEDUP_REMOVED lines=11> */
.L_x_5973:
        /* <DEDUP_REMOVED lines=55> */
.L_x_5976:
[----:B------:R-:W-:Y:S05]  /*49980*/  BSYNC.RECONVERGENT B1 ;  /* 0x0000000000017941 */ /* 0x000fea0003800200 */
.L_x_5972:
[----:B0-----:R-:W-:Y:S01]  /*49990*/  LOP3.LUT R67, R19, 0x80000000, R67, 0xb8, !PT ;  /* 0x8000000013437812 */ /* 0x001fe200078eb843 */
        /* <DEDUP_REMOVED lines=47> */
[----:B0-----:R0:W0:Y:S02]  /*49c90*/  DFMA R22, R50, R40, R38 ;  /* 0x000000283216722b */ /* 0x0010240000000026 */
[----:B0-----:R-:W-:Y:S05]  /*49ca0*/  @!P0 BRA `(.L_x_5978) ;  /* 0x0000000000248947 */ /* 0x001fea0003800000 */
[----:B------:R-:W-:Y:S01]  /*49cb0*/  IMAD.MOV.U32 R43, RZ, RZ, R51 ;  /* 0x000000ffff2b7224 */ /* 0x000fe200078e0033 */
[----:B------:R-:W-:Y:S01]  /*49cc0*/  MOV R52, R19 ;  /* 0x0000001300347202 */ /* 0x000fe20000000f00 */
[----:B------:R-:W-:Y:S01]  /*49cd0*/  IMAD.MOV.U32 R40, RZ, RZ, R38 ;  /* 0x000000ffff287224 */ /* 0x000fe200078e0026 */
[----:B------:R-:W-:Y:S01]  /*49ce0*/  MOV R38, 0x49d20 ;  /* 0x00049d2000267802 */ /* 0x000fe20000000f00 */
[----:B------:R-:W-:Y:S02]  /*49cf0*/  IMAD.MOV.U32 R53, RZ, RZ, R18 ;  /* 0x000000ffff357224 */ /* 0x000fe400078e0012 */
[----:B------:R-:W-:-:S07]  /*49d00*/  IMAD.MOV.U32 R51, RZ, RZ, R16 ;  /* 0x000000ffff337224 */ /* 0x000fce00078e0010 */
[----:B-1234-:R-:W-:Y:S05]  /*49d10*/  CALL.REL.NOINC `($__internal_9_$__cuda_sm20_dsqrt_rn_f64_mediumpath_v1) ;  /* 0x0000003400747944 */ /* 0x01efea0003c00000 */
[----:B------:R-:W-:Y:S02]  /*49d20*/  IMAD.MOV.U32 R22, RZ, RZ, R40 ;  /* 0x000000ffff167224 */ /* 0x000fe400078e0028 */
[----:B------:R-:W-:-:S07]  /*49d30*/  IMAD.MOV.U32 R23, RZ, RZ, R39 ;  /* 0x000000ffff177224 */ /* 0x000fce00078e0027 */
.L_x_5978:
[----:B------:R-:W-:Y:S05]  /*49d40*/  BSYNC.RECONVERGENT B1 ;  /* 0x0000000000017941 */ /* 0x000fea0003800200 */
.L_x_5977:
        /* <DEDUP_REMOVED lines=67> */
[----:B-1234-:R-:W-:Y:S05]  /*4a180*/  CALL.REL.NOINC `($__internal_8_$__cuda_sm20_div_rn_f64_full) ;  /* 0x00000028002c7944 */ /* 0x01efea0003c00000 */
[----:B------:R-:W-:Y:S02]  /*4a190*/  IMAD.MOV.U32 R66, RZ, RZ, R39 ;  /* 0x000000ffff427224 */ /* 0x000fe400078e0027 */
[----:B------:R-:W-:-:S07]  /*4a1a0*/  IMAD.MOV.U32 R67, RZ, RZ, R38 ;  /* 0x000000ffff437224 */ /* 0x000fce00078e0026 */
.L_x_5980:
[----:B------:R-:W-:Y:S05]  /*4a1b0*/  BSYNC.RECONVERGENT B1 ;  /* 0x0000000000017941 */ /* 0x000fea0003800200 */
.L_x_5979:
        /* <DEDUP_REMOVED lines=48> */
[----:B-1234-:R-:W-:Y:S05]  /*4a4c0*/  CALL.REL.NOINC `($__internal_8_$__cuda_sm20_div_rn_f64_full) ;  /* 0x00000024005c7944 */ /* 0x01efea0003c00000 */
[----:B------:R-:W-:Y:S01]  /*4a4d0*/  IMAD.MOV.U32 R16, RZ, RZ, R39 ;  /* 0x000000ffff107224 */ /* 0x000fe200078e0027 */
[----:B------:R-:W-:-:S07]  /*4a4e0*/  MOV R17, R38 ;  /* 0x0000002600117202 */ /* 0x000fce0000000f00 */
.L_x_5982:
[----:B------:R-:W-:Y:S05]  /*4a4f0*/  BSYNC.RECONVERGENT B1 ;  /* 0x0000000000017941 */ /* 0x000fea0003800200 */
.L_x_5981:
[----:B------:R-:W-:Y:S05]  /*4a500*/  BRA `(.L_x_5983) ;  /* 0x0000002000987947 */ /* 0x000fea0003800000 */
.L_x_5967:
[----:B------:R-:W-:Y:S01]  /*4a510*/  IMAD.MOV.U32 R16, RZ, RZ, 0x652b82fe ;  /* 0x652b82feff107424 */ /* 0x000fe200078e00ff */
[----:B------:R-:W-:Y:S01]  /*4a520*/  UMOV UR6, 0xfefa39ef ;  /* 0xfefa39ef00067882 */ /* 0x000fe20000000000 */
[----:B------:R-:W-:Y:S01]  /*4a530*/  IMAD.MOV.U32 R17, RZ, RZ, 0x3ff71547 ;  /* 0x3ff71547ff117424 */ /* 0x000fe200078e00ff */
[----:B------:R-:W-:Y:S01]  /*4a540*/  UMOV UR7, 0x3fe62e42 ;  /* 0x3fe62e4200077882 */ /* 0x000fe20000000000 */
[----:B------:R-:W5:Y:S01]  /*4a550*/  DADD R18, -RZ, -|R14| ;  /* 0x00000000ff127229 */ /* 0x000f620000000d0e */
[----:B------:R-:W-:Y:S01]  /*4a560*/  BSSY.RECONVERGENT B0, `(.L_x_5984) ;  /* 0x0000076000007945 */ /* 0x000fe20003800200 */
[----:B-----5:R-:W-:-:S15]  /*4a570*/  FSETP.GEU.FTZ.AND P0, PT, |R19|, 4.1917929649353027344, PT ;  /* 0x4086232b1300780b */ /* 0x020fde0003f1e200 */
[----:B------:R-:W-:-:S15]  /*4a580*/  NOP ;  /* 0x0000000000007918 */ /* 0x000fde0000000000 */
[----:B------:R-:W-:-:S15]  /*4a590*/  NOP ;  /* 0x0000000000007918 */ /* 0x000fde0000000000 */
[----:B------:R-:W-:-:S15]  /*4a5a0*/  NOP ;  /* 0x0000000000007918 */ /* 0x000fde0000000000 */
[----:B------:R-:W-:-:S02]  /*4a5b0*/  NOP ;  /* 0x0000000000007918 */ /* 0x000fc40000000000 */
[----:B------:R-:W5:-:S15]  /*4a5c0*/  DFMA R16, |R14|, -R16, 6.75539944105574400000e+15 ;  /* 0x433800000e10742b */ /* 0x000f5e0000000a10 */
[----:B------:R-:W-:-:S15]  /*4a5d0*/  NOP ;  /* 0x0000000000007918 */ /* 0x000fde0000000000 */
[----:B------:R-:W-:-:S15]  /*4a5e0*/  NOP ;  /* 0x0000000000007918 */ /* 0x000fde0000000000 */
[----:B------:R-:W-:-:S15]  /*4a5f0*/  NOP ;  /* 0x0000000000007918 */ /* 0x000fde0000000000 */
[----:B------:R-:W-:-:S04]  /*4a600*/  NOP ;  /* 0x0000000000007918 */ /* 0x000fc80000000000 */
[----:B-----5:R-:W5:-:S15]  /*4a610*/  DADD R22, R16, -6.75539944105574400000e+15 ;  /* 0xc338000010167429 */ /* 0x020f5e0000000000 */
[----:B------:R-:W-:-:S15]  /*4a620*/  NOP ;  /* 0x0000000000007918 */ /* 0x000fde0000000000 */
[----:B------:R-:W-:-:S15]  /*4a630*/  NOP ;  /* 0x0000000000007918 */ /* 0x000fde0000000000 */
[----:B------:R-:W-:-:S15]  /*4a640*/  NOP ;  /* 0x0000000000007918 */ /* 0x000fde0000000000 */
[----:B------:R-:W-:-:S04]  /*4a650*/  NOP ;  /* 0x0000000000007918 */ /* 0x000fc80000000000 */
[----:B-----5:R-:W5:Y:S01]  /*4a660*/  DFMA R26, R22, -UR6, -|R14| ;  /* 0x80000006161a7c2b */ /* 0x020f620008000c0e */
[----:B------:R-:W-:Y:S01]  /*4a670*/  UMOV UR6, 0x3b39803f ;  /* 0x3b39803f00067882 */ /* 0x000fe20000000000 */
[----:B------:R-:W-:-:S15]  /*4a680*/  UMOV UR7, 0x3c7abc9e ;  /* 0x3c7abc9e00077882 */ /* 0x000fde0000000000 */
[----:B------:R-:W-:-:S15]  /*4a690*/  NOP ;  /* 0x0000000000007918 */ /* 0x000fde0000000000 */
[----:B------:R-:W-:-:S15]  /*4a6a0*/  NOP ;  /* 0x0000000000007918 */ /* 0x000fde0000000000 */
[----:B------:R-:W-:-:S15]  /*4a6b0*/  NOP ;  /* 0x0000000000007918 */ /* 0x000fde0000000000 */
[----:B------:R-:W-:-:S02]  /*4a6c0*/  NOP ;  /* 0x0000000000007918 */ /* 0x000fc40000000000 */
[----:B-----5:R5:W0:Y:S01]  /*4a6d0*/  DFMA R22, R22, -UR6, R26 ;  /* 0x8000000616167c2b */ /* 0x020a22000800001a */
[----:B------:R-:W-:Y:S01]  /*4a6e0*/  UMOV UR6, 0x69ce2bdf ;  /* 0x69ce2bdf00067882 */ /* 0x000fe20000000000 */
[----:B-----5:R-:W-:Y:S01]  /*4a6f0*/  IMAD.MOV.U32 R26, RZ, RZ, -0x35dec16 ;  /* 0xfca213eaff1a7424 */ /* 0x020fe200078e00ff */
[----:B------:R-:W-:Y:S01]  /*4a700*/  UMOV UR7, 0x3e5ade15 ;  /* 0x3e5ade1500077882 */ /* 0x000fe20000000000 */
[----:B------:R-:W-:-:S15]  /*4a710*/  IMAD.MOV.U32 R27, RZ, RZ, 0x3e928af3 ;  /* 0x3e928af3ff1b7424 */ /* 0x000fde00078e00ff */
[----:B------:R-:W-:-:S15]  /*4a720*/  NOP ;  /* 0x0000000000007918 */ /* 0x000fde0000000000 */
[----:B------:R-:W-:-:S15]  /*4a730*/  NOP ;  /* 0x0000000000007918 */ /* 0x000fde0000000000 */
[----:B------:R-:W-:-:S15]  /*4a740*/  NOP ;  /* 0x0000000000007918 */ /* 0x000fde0000000000 */
        /* <DEDUP_REMOVED lines=86> */
[----:B------:R0:W0:Y:S02]  /*4acb0*/  @!P1 DMUL R26, R22, R14 ;  /* 0x0000000e161a9228 */ /* 0x0000240000000000 */
.L_x_5985:
[----:B------:R-:W-:Y:S05]  /*4acc0*/  BSYNC.RECONVERGENT B0 ;  /* 0x0000000000007941 */ /* 0x000fea0003800200 */
.L_x_5984:
        /* <DEDUP_REMOVED lines=47> */
[----:B-1234-:R-:W-:Y:S05]  /*4afc0*/  CALL.REL.NOINC `($_ZN2at6native29vectorized_elementwise_kernelILi2EZZZNS0_15tan_kernel_cudaERNS_18TensorIteratorBaseEENKUlvE_clEvENKUlvE_clEvEUlN3c107complexIdEEE_St5arrayIPcLm2EEEEviT0_T1_$__internal_trig_reduction_slowpathd) ;  /* 0x00000028001c7944 */ /* 0x01efea0003c00000 */
[----:B------:R-:W-:Y:S02]  /*4afd0*/  IMAD.MOV.U32 R23, RZ, RZ, R41 ;  /* 0x000000ffff177224 */ /* 0x000fe400078e0029 */
[----:B------:R-:W-:Y:S02]  /*4afe0*/  IMAD.MOV.U32 R14, RZ, RZ, R42 ;  /* 0x000000ffff0e7224 */ /* 0x000fe400078e002a */
[----:B------:R-:W-:-:S07]  /*4aff0*/  IMAD.MOV.U32 R15, RZ, RZ, R43 ;  /* 0x000000ffff0f7224 */ /* 0x000fce00078e002b */
.L_x_5987:
[----:B------:R-:W-:Y:S05]  /*4b000*/  BSYNC.RECONVERGENT B3 ;  /* 0x0000000000037941 */ /* 0x000fea0003800200 */
.L_x_5986:
[----:B------:R-:W0:Y:S01]  /*4b010*/  LDCU.64 UR6, c[0x4][0x170] ;  /* 0x01002e00ff0677ac */ /* 0x000e220008000a00 */
[----:B------:R-:W-:-:S04]  /*4b020*/  SHF.L.U32 R16, R23, 0x6, RZ ;  /* 0x0000000617107819 */ /* 0x000fc800000006ff */
[----:B------:R-:W-:-:S04]  /*4b030*/  LOP3.LUT R16, R16, 0x40, RZ, 0xc0, !PT ;  /* 0x0000004010107812 */ /* 0x000fc800078ec0ff */
[----:B0-----:R-:W-:-:S05]  /*4b040*/  IADD3 R50, P0, PT, R16, UR6, RZ ;  /* 0x0000000610327c10 */ /* 0x001fca000ff1e0ff */
[----:B------:R-:W-:-:S05]  /*4b050*/  IMAD.X R51, RZ, RZ, UR7, P0 ;  /* 0x00000007ff337e24 */ /* 0x000fca00080e06ff */
[----:B------:R-:W5:Y:S04]  /*4b060*/  LDG.E.128.CONSTANT R16, desc[UR4][R50.64] ;  /* 0x0000000432107981 */ /* 0x000f68000c1e9d00 */
[----:B------:R-:W5:Y:S04]  /*4b070*/  LDG.E.128.CONSTANT R40, desc[UR4][R50.64+0x10] ;  /* 0x0000100432287981 */ /* 0x000f68000c1e9d00 */
[----:B-123--:R-:W2:Y:S01]  /*4b080*/  LDG.E.128.CONSTANT R44, desc[UR4][R50.64+0x20] ;  /* 0x00002004322c7981 */ /* 0x00eea2000c1e9d00 */
[----:B------:R-:W-:Y:S01]  /*4b090*/  LOP3.LUT R38, R23, 0x1, RZ, 0xc0, !PT ;  /* 0x0000000117267812 */ /* 0x000fe200078ec0ff */
[----:B------:R-:W-:Y:S01]  /*4b0a0*/  IMAD.MOV.U32 R39, RZ, RZ, 0x3da8ff83 ;  /* 0x3da8ff83ff277424 */ /* 0x000fe200078e00ff */
[----:B----4-:R-:W5:Y:S01]  /*4b0b0*/  DMUL R34, R14, R14 ;  /* 0x0000000e0e227228 */ /* 0x010f620000000000 */
        /* <DEDUP_REMOVED lines=61> */
.L_x_5989:
[----:B------:R-:W-:Y:S05]  /*4b490*/  BSYNC.RECONVERGENT B3 ;  /* 0x0000000000037941 */ /* 0x000fea0003800200 */
.L_x_5988:
        /* <DEDUP_REMOVED lines=86> */
.L_x_5966:
[----:B------:R-:W5:Y:S02]  /*4ba00*/  DADD R66, R12, -R12 ;  /* 0x000000000c427229 */ /* 0x000f64000000080c */
[----:B-----5:R-:W-:Y:S02]  /*4ba10*/  IMAD.MOV.U32 R16, RZ, RZ, R66 ;  /* 0x000000ffff107224 */ /* 0x020fe400078e0042 */
[----:B------:R-:W-:Y:S01]  /*4ba20*/  IMAD.MOV.U32 R17, RZ, RZ, R67 ;  /* 0x000000ffff117224 */ /* 0x000fe200078e0043 */
[----:B------:R-:W-:Y:S06]  /*4ba30*/  BRA `(.L_x_5983) ;  /* 0x0000000c004c7947 */ /* 0x000fec0003800000 */
.L_x_5965:
[----:B------:R-:W-:-:S13]  /*4ba40*/  LOP3.LUT P0, RZ, R66, 0xfffff, R67, 0xf8, !PT ;  /* 0x000fffff42ff7812 */ /* 0x000fda000780f843 */
[----:B------:R-:W-:-:S15]  /*4ba50*/  @P0 DSETP.NEU.AND P1, PT, R12, RZ, PT ;  /* 0x000000ff0c00022a */ /* 0x000fde0003f2d000 */
[----:B------:R-:W-:-:S15]  /*4ba60*/  NOP ;  /* 0x0000000000007918 */ /* 0x000fde0000000000 */
[----:B------:R-:W-:-:S15]  /*4ba70*/  NOP ;  /* 0x0000000000007918 */ /* 0x000fde0000000000 */
[----:B------:R-:W-:-:S15]  /*4ba80*/  NOP ;  /* 0x0000000000007918 */ /* 0x000fde0000000000 */
[----:B------:R-:W-:-:S04]  /*4ba90*/  NOP ;  /* 0x0000000000007918 */ /* 0x000fc80000000000 */
[----:B------:R-:W5:Y:S02]  /*4baa0*/  @P0 DMUL R14, R12, R66 ;  /* 0x000000420c0e0228 */ /* 0x000f640000000000 */
[----:B-----5:R-:W-:Y:S02]  /*4bab0*/  @P0 FSEL R16, R12, R14, !P1 ;  /* 0x0000000e0c100208 */ /* 0x020fe40004800000 */
[----:B------:R-:W-:Y:S01]  /*4bac0*/  @P0 FSEL R17, R13, R15, !P1 ;  /* 0x0000000f0d110208 */ /* 0x000fe20004800000 */
[----:B------:R-:W-:Y:S06]  /*4bad0*/  @P0 BRA `(.L_x_5983) ;  /* 0x0000000c00240947 */ /* 0x000fec0003800000 */
[----:B------:R-:W5:Y:S01]  /*4bae0*/  DSETP.NEU.AND P0, PT, |R12|, +INF , PT ;  /* 0x7ff000000c00742a */ /* 0x000f620003f0d200 */
[----:B------:R-:W-:Y:S01]  /*4baf0*/  BSSY.RECONVERGENT B3, `(.L_x_5990) ;  /* 0x00000c4000037945 */ /* 0x000fe20003800200 */
[----:B------:R-:W-:-:S03]  /*4bb00*/  IADD3 R23, PT, PT, R67, -0x40000000, RZ ;  /* 0xc000000043177810 */ /* 0x000fc60007ffe0ff */
        /* <DEDUP_REMOVED lines=22> */
[----:B------:R-:W5:-:S15]  /*4bc70*/  I2F.F64 R26, R30 ;  /* 0x0000001e001a7312 */ /* 0x000f5e0000201c00 */
        /* <DEDUP_REMOVED lines=18> */
[----:B-----5:R-:W5:Y:S02]  /*4bda0*/  DFMA R26, R26, -UR6, R14 ;  /* 0x800000061a1a7c2b */ /* 0x020f64000800000e */
[----:B-----5:R-:W-:Y:S02]  /*4bdb0*/  IMAD.MOV.U32 R14, RZ, RZ, R26 ;  /* 0x000000ffff0e7224 */ /* 0x020fe400078e001a */
[----:B------:R-:W-:Y:S01]  /*4bdc0*/  IMAD.MOV.U32 R15, RZ, RZ, R27 ;  /* 0x000000ffff0f7224 */ /* 0x000fe200078e001b */
[----:B------:R-:W-:Y:S06]  /*4bdd0*/  @!P3 BRA `(.L_x_5993) ;  /* 0x00000000001cb947 */ /* 0x000fec0003800000 */
[----:B------:R-:W-:Y:S01]  /*4bde0*/  IMAD.MOV.U32 R40, RZ, RZ, R12 ;  /* 0x000000ffff287224 */ /* 0x000fe200078e000c */
[----:B------:R-:W-:Y:S01]  /*4bdf0*/  MOV R56, 0x4be20 ;  /* 0x0004be2000387802 */ /* 0x000fe20000000f00 */
[----:B------:R-:W-:-:S07]  /*4be00*/  IMAD.MOV.U32 R57, RZ, RZ, R13 ;  /* 0x000000ffff397224 */ /* 0x000fce00078e000d */
[----:B01234-:R-:W-:Y:S05]  /*4be10*/  CALL.REL.NOINC `($_ZN2at6native29vectorized_elementwise_kernelILi2EZZZNS0_15tan_kernel_cudaERNS_18TensorIteratorBaseEENKUlvE_clEvENKUlvE_clEvEUlN3c107complexIdEEE_St5arrayIPcLm2EEEEviT0_T1_$__internal_trig_reduction_slowpathd) ;  /* 0x0000001800887944 */ /* 0x01ffea0003c00000 */
[----:B------:R-:W-:Y:S02]  /*4be20*/  IMAD.MOV.U32 R30, RZ, RZ, R41 ;  /* 0x000000ffff1e7224 */ /* 0x000fe400078e0029 */
[----:B------:R-:W-:Y:S02]  /*4be30*/  IMAD.MOV.U32 R14, RZ, RZ, R42 ;  /* 0x000000ffff0e7224 */ /* 0x000fe400078e002a */
[----:B------:R-:W-:-:S07]  /*4be40*/  IMAD.MOV.U32 R15, RZ, RZ, R43 ;  /* 0x000000ffff0f7224 */ /* 0x000fce00078e002b */
.L_x_5993:
[----:B------:R-:W-:Y:S05]  /*4be50*/  BSYNC.RECONVERGENT B4 ;  /* 0x0000000000047941 */ /* 0x000fea0003800200 */
.L_x_5992:
[----:B------:R-:W5:Y:S01]  /*4be60*/  LDCU.64 UR6, c[0x4][0x170] ;  /* 0x01002e00ff0677ac */ /* 0x000f620008000a00 */
[----:B------:R-:W-:-:S05]  /*4be70*/  IMAD.SHL.U32 R16, R30, 0x40, RZ ;  /* 0x000000401e107824 */ /* 0x000fca00078e00ff */
[----:B------:R-:W-:-:S04]  /*4be80*/  LOP3.LUT R16, R16, 0x40, RZ, 0xc0, !PT ;  /* 0x0000004010107812 */ /* 0x000fc800078ec0ff */
[----:B-----5:R-:W-:-:S05]  /*4be90*/  IADD3 R50, P0, PT, R16, UR6, RZ ;  /* 0x0000000610327c10 */ /* 0x020fca000ff1e0ff */
[----:B------:R-:W-:-:S05]  /*4bea0*/  IMAD.X R51, RZ, RZ, UR7, P0 ;  /* 0x00000007ff337e24 */ /* 0x000fca00080e06ff */
[----:B------:R-:W5:Y:S04]  /*4beb0*/  LDG.E.128.CONSTANT R16, desc[UR4][R50.64] ;  /* 0x0000000432107981 */ /* 0x000f68000c1e9d00 */
[----:B------:R-:W5:Y:S04]  /*4bec0*/  LDG.E.128.CONSTANT R40, desc[UR4][R50.64+0x10] ;  /* 0x0000100432287981 */ /* 0x000f68000c1e9d00 */
[----:B0123--:R-:W2:Y:S01]  /*4bed0*/  LDG.E.128.CONSTANT R44, desc[UR4][R50.64+0x20] ;  /* 0x00002004322c7981 */ /* 0x00fea2000c1e9d00 */
[----:B------:R-:W-:Y:S01]  /*4bee0*/  LOP3.LUT R31, R30, 0x1, RZ, 0xc0, !PT ;  /* 0x000000011e1f7812 */ /* 0x000fe200078ec0ff */
[----:B------:R-:W-:Y:S01]  /*4bef0*/  IMAD.MOV.U32 R38, RZ, RZ, 0x20fd8164 ;  /* 0x20fd8164ff267424 */ /* 0x000fe200078e00ff */
[----:B----4-:R-:W5:Y:S01]  /*4bf00*/  DMUL R34, R14, R14 ;  /* 0x0000000e0e227228 */ /* 0x010f620000000000 */
        /* <DEDUP_REMOVED lines=61> */
.L_x_5995:
[----:B------:R-:W-:Y:S05]  /*4c2e0*/  BSYNC.RECONVERGENT B4 ;  /* 0x0000000000047941 */ /* 0x000fea0003800200 */
.L_x_5994:
        /* <DEDUP_REMOVED lines=68> */
.L_x_5991:
[----:B------:R-:W-:Y:S05]  /*4c730*/  BSYNC.RECONVERGENT B3 ;  /* 0x0000000000037941 */ /* 0x000fea0003800200 */
.L_x_5990:
[----:B-1----:R-:W-:Y:S01]  /*4c740*/  LOP3.LUT R17, RZ, 0x80000000, R13, 0xb8, !PT ;  /* 0x80000000ff117812 */ /* 0x002fe200078eb80d */
[----:B------:R-:W-:Y:S02]  /*4c750*/  IMAD.MOV.U32 R67, RZ, RZ, R23 ;  /* 0x000000ffff437224 */ /* 0x000fe400078e0017 */
[----:B------:R-:W-:-:S07]  /*4c760*/  IMAD.MOV.U32 R16, RZ, RZ, RZ ;  /* 0x000000ffff107224 */ /* 0x000fce00078e00ff */
.L_x_5983:
[----:B------:R-:W-:Y:S05]  /*4c770*/  BSYNC.RECONVERGENT B2 ;  /* 0x0000000000027941 */ /* 0x000fea0003800200 */
.L_x_5964:
[----:B------:R-:W5:Y:S01]  /*4c780*/  S2R R13, SR_TID.X ;  /* 0x00000000000d7919 */ /* 0x000f620000002100 */
[----:B------:R0:W-:Y:S02]  /*4c790*/  DADD R38, -RZ, -R2 ;  /* 0x00000000ff267229 */ /* 0x0001e40000000902 */
[----:B0-----:R-:W0:Y:S02]  /*4c7a0*/  LDC.64 R2, c[0x0][0x388] ;  /* 0x0000e200ff027b82 */ /* 0x001e240000000a00 */
[----:B0-----:R-:W-:-:S04]  /*4c7b0*/  IMAD.WIDE.U32 R2, R0, 0x10, R2 ;  /* 0x0000001000027825 */ /* 0x001fc800078e0002 */
[----:B-----5:R-:W-:-:S15]  /*4c7c0*/  IMAD.WIDE.U32 R2, R13, 0x20, R2 ;  /* 0x000000200d027825 */ /* 0x020fde00078e0002 */
[----:B------:R-:W-:-:S15]  /*4c7d0*/  NOP ;  /* 0x0000000000007918 */ /* 0x000fde0000000000 */
[----:B------:R-:W-:-:S15]  /*4c7e0*/  NOP ;  /* 0x0000000000007918 */ /* 0x000fde0000000000 */
[----:B------:R-:W-:-:S11]  /*4c7f0*/  NOP ;  /* 0x0000000000007918 */ /* 0x000fd60000000000 */
[----:B------:R-:W-:-:S15]  /*4c800*/  DADD R10, -RZ, -R10 ;  /* 0x00000000ff0a7229 */ /* 0x000fde000000090a */
[----:B------:R-:W-:-:S15]  /*4c810*/  NOP ;  /* 0x0000000000007918 */ /* 0x000fde0000000000 */
[----:B------:R-:W-:-:S15]  /*4c820*/  NOP ;  /* 0x0000000000007918 */ /* 0x000fde0000000000 */
[----:B------:R-:W-:-:S15]  /*4c830*/  NOP ;  /* 0x0000000000007918 */ /* 0x000fde0000000000 */
[----:B------:R-:W-:-:S04]  /*4c840*/  NOP ;  /* 0x0000000000007918 */ /* 0x000fc80000000000 */
[----:B------:R-:W0:Y:S02]  /*4c850*/  DADD R6, -RZ, -R6 ;  /* 0x00000000ff067229 */ /* 0x000e240000000906 */
[----:B0-----:R-:W-:-:S15]  /*4c860*/  STG.E.ENL2.256 desc[UR4][R2.64], R8, R4 ;  /* 0xf80000080204797f */ /* 0x001fde000f121804 */
[----:B------:R-:W-:-:S15]  /*4c870*/  NOP ;  /* 0x0000000000007918 */ /* 0x000fde0000000000 */
[----:B------:R-:W-:-:S15]  /*4c880*/  NOP ;  /* 0x0000000000007918 */ /* 0x000fde0000000000 */
[----:B------:R-:W-:-:S15]  /*4c890*/  NOP ;  /* 0x0000000000007918 */ /* 0x000fde0000000000 */
[----:B------:R-:W-:-:S02]  /*4c8a0*/  NOP ;  /* 0x0000000000007918 */ /* 0x000fc40000000000 */
[----:B----4-:R-:W0:Y:S02]  /*4c8b0*/  DADD R34, -RZ, -R48 ;  /* 0x00000000ff227229 */ /* 0x010e240000000930 */
[----:B0-----:R-:W-:-:S15]  /*4c8c0*/  STG.E.ENL2.256 desc[UR4][R2.64+0x1000], R36, R32 ;  /* 0xf80080240220797f */ /* 0x001fde000f121804 */
[----:B------:R-:W-:-:S15]  /*4c8d0*/  NOP ;  /* 0x0000000000007918 */ /* 0x000fde0000000000 */
[----:B------:R-:W-:-:S15]  /*4c8e0*/  NOP ;  /* 0x0000000000007918 */ /* 0x000fde0000000000 */
[----:B------:R-:W-:-:S15]  /*4c8f0*/  NOP ;  /* 0x0000000000007918 */ /* 0x000fde0000000000 */
[----:B------:R-:W-:-:S02]  /*4c900*/  NOP ;  /* 0x0000000000007918 */ /* 0x000fc40000000000 */
        /* <DEDUP_REMOVED lines=17> */
[----:B0-----:R-:W-:Y:S01]  /*4ca20*/  STG.E.ENL2.256 desc[UR4][R2.64+0x3000], R20, R16 ;  /* 0xf80180140210797f */ /* 0x001fe2000f121804 */
[----:B------:R-:W-:Y:S05]  /*4ca30*/  EXIT ;  /* 0x000000000000794d */ /* 0x000fea0003800000 */
        .weak           $__internal_8_$__cuda_sm20_div_rn_f64_full
        .type           $__internal_8_$__cuda_sm20_div_rn_f64_full,@function
        .size           $__internal_8_$__cuda_sm20_div_rn_f64_full,($__internal_9_$__cuda_sm20_dsqrt_rn_f64_mediumpath_v1 - $__internal_8_$__cuda_sm20_div_rn_f64_full)
$__internal_8_$__cuda_sm20_div_rn_f64_full:
[----:B------:R-:W-:Y:S01]  /*4ca40*/  IMAD.MOV.U32 R57, RZ, RZ, R41 ;  /* 0x000000ffff397224 */ /* 0x000fe200078e0029 */
[C---:B------:R-:W-:Y:S01]  /*4ca50*/  LOP3.LUT R43, R39.reuse, 0x800fffff, RZ, 0xc0, !PT ;  /* 0x800fffff272b7812 */ /* 0x040fe200078ec0ff */
[----:B------:R-:W-:Y:S01]  /*4ca60*/  IMAD.MOV.U32 R51, RZ, RZ, R39 ;  /* 0x000000ffff337224 */ /* 0x000fe200078e0027 */
[----:B------:R-:W-:Y:S01]  /*4ca70*/  FSETP.GEU.AND P0, PT, |R39|, 1.469367938527859385e-39, PT ;  /* 0x001000002700780b */ /* 0x000fe20003f0e200 */
        /* <DEDUP_REMOVED lines=10> */
[----:B------:R-:W-:Y:S01]  /*4cb20*/  IMAD.MOV.U32 R58, RZ, RZ, R56 ;  /* 0x000000ffff3a7224 */ /* 0x000fe200078e0038 */
[C---:B------:R-:W-:Y:S01]  /*4cb30*/  ISETP.GE.U32.AND P1, PT, R38.reuse, R43, PT ;  /* 0x0000002b2600720c */ /* 0x040fe20003f26070 */
[----:B------:R-:W0:Y:S02]  /*4cb40*/  @!P0 DMUL R52, R50, 8.98846567431157953865e+307 ;  /* 0x7fe0000032348828 */ /* 0x000e240000000000 */
[----:B------:R-:W-:Y:S01]  /*4cb50*/  @!P2 LOP3.LUT R41, R51, 0x7ff00000, RZ, 0xc0, !PT ;  /* 0x7ff000003329a812 */ /* 0x000fe200078ec0ff */
[----:B------:R-:W-:Y:S01]  /*4cb60*/  @!P2 IMAD.MOV.U32 R54, RZ, RZ, RZ ;  /* 0x000000ffff36a224 */ /* 0x000fe200078e00ff */
[----:B------:R-:W-:Y:S01]  /*4cb70*/  SEL R42, R39, 0x63400000, !P1 ;  /* 0x63400000272a7807 */ /* 0x000fe20004800000 */
[----:B0-----:R-:W0:Y:S01]  /*4cb80*/  MUFU.RCP64H R69, R53 ;  /* 0x0000003500457308 */ /* 0x001e220000001800 */
[----:B------:R-:W-:-:S02]  /*4cb90*/  @!P2 ISETP.GE.U32.AND P3, PT, R38, R41, PT ;  /* 0x000000292600a20c */ /* 0x000fc40003f66070 */
[--C-:B------:R-:W-:Y:S01]  /*4cba0*/  LOP3.LUT R59, R42, 0x800fffff, R57.reuse, 0xf8, !PT ;  /* 0x800fffff2a3b7812 */ /* 0x100fe200078ef839 */
[----:B------:R-:W-:Y:S01]  /*4cbb0*/  IMAD.MOV.U32 R42, RZ, RZ, R38 ;  /* 0x000000ffff2a7224 */ /* 0x000fe200078e0026 */
[----:B------:R-:W-:Y:S02]  /*4cbc0*/  @!P2 SEL R41, R39, 0x63400000, !P3 ;  /* 0x634000002729a807 */ /* 0x000fe40005800000 */
[----:B------:R-:W-:Y:S02]  /*4cbd0*/  @!P0 LOP3.LUT R43, R53, 0x7ff00000, RZ, 0xc0, !PT ;  /* 0x7ff00000352b8812 */ /* 0x000fe400078ec0ff */
[----:B------:R-:W-:-:S04]  /*4cbe0*/  @!P2 LOP3.LUT R41, R41, 0x80000000, R57, 0xf8, !PT ;  /* 0x800000002929a812 */ /* 0x000fc800078ef839 */
[----:B------:R-:W-:-:S15]  /*4cbf0*/  @!P2 LOP3.LUT R55, R41, 0x100000, RZ, 0xfc, !PT ;  /* 0x001000002937a812 */ /* 0x000fde00078efcff */
[----:B------:R-:W-:-:S15]  /*4cc00*/  NOP ;  /* 0x0000000000007918 */ /* 0x000fde0000000000 */
[----:B------:R-:W-:-:S15]  /*4cc10*/  NOP ;  /* 0x0000000000007918 */ /* 0x000fde0000000000 */
[----:B------:R-:W-:-:S01]  /*4cc20*/  NOP ;  /* 0x0000000000007918 */ /* 0x000fc20000000000 */
[----:B------:R-:W1:Y:S02]  /*4cc30*/  @!P2 DFMA R58, R58, 2, -R54 ;  /* 0x400000003a3aa82b */ /* 0x000e640000000836 */
[----:B-1----:R-:W-:-:S05]  /*4cc40*/  @!P2 LOP3.LUT R42, R59, 0x7ff00000, RZ, 0xc0, !PT ;  /* 0x7ff000003b2aa812 */ /* 0x002fca00078ec0ff */
[----:B------:R-:W-:-:S05]  /*4cc50*/  VIADD R41, R42, 0xffffffff ;  /* 0xffffffff2a297836 */ /* 0x000fca0000000000 */
[----:B------:R-:W-:Y:S02]  /*4cc60*/  ISETP.GT.U32.AND P0, PT, R41, 0x7feffffe, PT ;  /* 0x7feffffe2900780c */ /* 0x000fe40003f04070 */
[----:B------:R-:W-:-:S04]  /*4cc70*/  IADD3 R41, PT, PT, R43, -0x1, RZ ;  /* 0xffffffff2b297810 */ /* 0x000fc80007ffe0ff */
        /* <DEDUP_REMOVED lines=74> */
.L_x_5997:
        /* <DEDUP_REMOVED lines=17> */
.L_x_6000:
[----:B------:R-:W-:Y:S01]  /*4d230*/  LOP3.LUT R38, R51, 0x80000, RZ, 0xfc, !PT ;  /* 0x0008000033267812 */ /* 0x000fe200078efcff */
[----:B------:R-:W-:-:S04]  /*4d240*/  IMAD.MOV.U32 R68, RZ, RZ, R50 ;  /* 0x000000ffff447224 */ /* 0x000fc800078e0032 */
[----:B------:R-:W-:Y:S01]  /*4d250*/  IMAD.MOV.U32 R69, RZ, RZ, R38 ;  /* 0x000000ffff457224 */ /* 0x000fe200078e0026 */
[----:B------:R-:W-:Y:S06]  /*4d260*/  BRA `(.L_x_5998) ;  /* 0x00000000000c7947 */ /* 0x000fec0003800000 */
.L_x_5999:
[----:B------:R-:W-:Y:S01]  /*4d270*/  LOP3.LUT R38, R57, 0x80000, RZ, 0xfc, !PT ;  /* 0x0008000039267812 */ /* 0x000fe200078efcff */
[----:B------:R-:W-:-:S03]  /*4d280*/  IMAD.MOV.U32 R68, RZ, RZ, R56 ;  /* 0x000000ffff447224 */ /* 0x000fc600078e0038 */
[----:B------:R-:W-:-:S07]  /*4d290*/  MOV R69, R38 ;  /* 0x0000002600457202 */ /* 0x000fce0000000f00 */
.L_x_5998:
[----:B------:R-:W-:Y:S05]  /*4d2a0*/  BSYNC.RECONVERGENT B0 ;  /* 0x0000000000007941 */ /* 0x000fea0003800200 */
.L_x_5996:
[----:B------:R-:W-:Y:S02]  /*4d2b0*/  IMAD.MOV.U32 R41, RZ, RZ, 0x0 ;  /* 0x00000000ff297424 */ /* 0x000fe400078e00ff */
[----:B------:R-:W-:Y:S02]  /*4d2c0*/  IMAD.MOV.U32 R39, RZ, RZ, R68 ;  /* 0x000000ffff277224 */ /* 0x000fe400078e0044 */
[----:B------:R-:W-:Y:S01]  /*4d2d0*/  IMAD.MOV.U32 R38, RZ, RZ, R69 ;  /* 0x000000ffff267224 */ /* 0x000fe200078e0045 */
[----:B------:R-:W-:Y:S06]  /*4d2e0*/  RET.REL.NODEC R40 `(_ZN2at6native29vectorized_elementwise_kernelILi2EZZZNS0_15tan_kernel_cudaERNS_18TensorIteratorBaseEENKUlvE_clEvENKUlvE_clEvEUlN3c107complexIdEEE_St5arrayIPcLm2EEEEviT0_T1_) ;  /* 0xfffffb2c28447950 */ /* 0x000fec0003c3ffff */
        .weak           $__internal_9_$__cuda_sm20_dsqrt_rn_f64_mediumpath_v1
        .type           $__internal_9_$__cuda_sm20_dsqrt_rn_f64_mediumpath_v1,@function
        .size           $__internal_9_$__cuda_sm20_dsqrt_rn_f64_mediumpath_v1,($_ZN2at6native29vectorized_elementwise_kernelILi2EZZZNS0_15tan_kernel_cudaERNS_18TensorIteratorBaseEENKUlvE_clEvENKUlvE_clEvEUlN3c107complexIdEEE_St5arrayIPcLm2EEEEviT0_T1_$__internal_trig_reduction_slowpathd - $__internal_9_$__cuda_sm20_dsqrt_rn_f64_mediumpath_v1)
$__internal_9_$__cuda_sm20_dsqrt_rn_f64_mediumpath_v1:
[----:B------:R-:W-:Y:S01]  /*4d2f0*/  ISETP.GE.U32.AND P0, PT, R51, -0x3400000, PT ;  /* 0xfcc000003300780c */ /* 0x000fe20003f06070 */
[----:B------:R-:W-:Y:S01]  /*4d300*/  BSSY.RECONVERGENT B0, `(.L_x_6001) ;  /* 0x000004f000007945 */ /* 0x000fe20003800200 */
[-C--:B------:R-:W-:Y:S01]  /*4d310*/  LOP3.LUT R53, R53, R52.reuse, RZ, 0x3c, !PT ;  /* 0x0000003435357212 */ /* 0x080fe200078e3cff */
[----:B------:R-:W-:Y:S02]  /*4d320*/  IMAD.MOV.U32 R51, RZ, RZ, R43 ;  /* 0x000000ffff337224 */ /* 0x000fe400078e002b */
[----:B------:R-:W-:Y:S01]  /*4d330*/  IMAD.MOV.U32 R43, RZ, RZ, R41 ;  /* 0x000000ffff2b7224 */ /* 0x000fe200078e0029 */
[----:B------:R-:W-:Y:S01]  /*4d340*/  LOP3.LUT R52, R53, R52, RZ, 0x3c, !PT ;  /* 0x0000003435347212 */ /* 0x000fe200078e3cff */
[----:B------:R-:W-:-:S03]  /*4d350*/  IMAD.MOV.U32 R41, RZ, RZ, R39 ;  /* 0x000000ffff297224 */ /* 0x000fc600078e0027 */
        /* <DEDUP_REMOVED lines=17> */
.L_x_6002:
        /* <DEDUP_REMOVED lines=55> */
.L_x_6004:
[----:B------:R0:W1:Y:S02]  /*4d7e0*/  DADD R40, R52, R52 ;  /* 0x0000000034287229 */ /* 0x0000640000000034 */
.L_x_6003:
[----:B------:R-:W-:Y:S05]  /*4d7f0*/  BSYNC.RECONVERGENT B0 ;  /* 0x0000000000007941 */ /* 0x000fea0003800200 */
.L_x_6001:
[----:B------:R-:W-:Y:S02]  /*4d800*/  IMAD.MOV.U32 R42, RZ, RZ, R38 ;  /* 0x000000ffff2a7224 */ /* 0x000fe400078e0026 */
[----:B------:R-:W-:Y:S02]  /*4d810*/  IMAD.MOV.U32 R43, RZ, RZ, 0x0 ;  /* 0x00000000ff2b7424 */ /* 0x000fe400078e00ff */
[----:B-1----:R-:W-:Y:S02]  /*4d820*/  IMAD.MOV.U32 R39, RZ, RZ, R41 ;  /* 0x000000ffff277224 */ /* 0x002fe400078e0029 */
[----:B0-----:R-:W-:Y:S05]  /*4d830*/  RET.REL.NODEC R42 `(_ZN2at6native29vectorized_elementwise_kernelILi2EZZZNS0_15tan_kernel_cudaERNS_18TensorIteratorBaseEENKUlvE_clEvENKUlvE_clEvEUlN3c107complexIdEEE_St5arrayIPcLm2EEEEviT0_T1_) ;  /* 0xfffffb242af07950 */ /* 0x001fea0003c3ffff */
        .type           $_ZN2at6native29vectorized_elementwise_kernelILi2EZZZNS0_15tan_kernel_cudaERNS_18TensorIteratorBaseEENKUlvE_clEvENKUlvE_clEvEUlN3c107complexIdEEE_St5arrayIPcLm2EEEEviT0_T1_$__internal_trig_reduction_slowpathd,@function
        .size           $_ZN2at6native29vectorized_elementwise_kernelILi2EZZZNS0_15tan_kernel_cudaERNS_18TensorIteratorBaseEENKUlvE_clEvENKUlvE_clEvEUlN3c107complexIdEEE_St5arrayIPcLm2EEEEviT0_T1_$__internal_trig_reduction_slowpathd,(.L_x_6584 - $_ZN2at6native29vectorized_elementwise_kernelILi2EZZZNS0_15tan_kernel_cudaERNS_18TensorIteratorBaseEENKUlvE_clEvENKUlvE_clEvEUlN3c107complexIdEEE_St5arrayIPcLm2EEEEviT0_T1_$__internal_trig_reduction_slowpathd)
$_ZN2at6native29vectorized_elementwise_kernelILi2EZZZNS0_15tan_kernel_cudaERNS_18TensorIteratorBaseEENKUlvE_clEvENKUlvE_clEvEUlN3c107complexIdEEE_St5arrayIPcLm2EEEEviT0_T1_$__internal_trig_reduction_slowpathd:
[----:B------:R-:W-:Y:S01]  /*4d840*/  SHF.R.U32.HI R51, RZ, 0x14, R57 ;  /* 0x00000014ff337819 */ /* 0x000fe20000011639 */
[----:B------:R-:W-:Y:S01]  /*4d850*/  IMAD.MOV.U32 R41, RZ, RZ, RZ ;  /* 0x000000ffff297224 */ /* 0x000fe200078e00ff */
[----:B------:R-:W-:Y:S02]  /*4d860*/  MOV R42, R57 ;  /* 0x00000039002a7202 */ /* 0x000fe40000000f00 */
        /* <DEDUP_REMOVED lines=21> */
[----:B------:R-:W-:-:S07]  /*4d9c0*/  LOP3.LUT R42, R42, 0x80000000, RZ, 0xfc, !PT ;  /* 0x800000002a2a7812 */ /* 0x000fce00078efcff */
.L_x_6009:
        /* <DEDUP_REMOVED lines=8> */
[C---:B------:R-:W-:Y:S02]  /*4da50*/  IMAD R40, R70.reuse, R42, RZ ;  /* 0x0000002a46287224 */ /* 0x040fe400078e02ff */
[----:B------:R-:W-:Y:S02]  /*4da60*/  IMAD R39, R71, R50, RZ ;  /* 0x0000003247277224 */ /* 0x000fe400078e02ff */
[----:B------:R-:W-:Y:S01]  /*4da70*/  IMAD.HI.U32 R52, R70, R42, RZ ;  /* 0x0000002a46347227 */ /* 0x000fe200078e00ff */
[----:B------:R-:W-:-:S03]  /*4da80*/  IADD3 R40, P2, PT, R40, R73, RZ ;  /* 0x0000004928287210 */ /* 0x000fc60007f5e0ff */
[----:B------:R-:W-:Y:S01]  /*4da90*/  IMAD.X R52, RZ, RZ, R52, P1 ;  /* 0x000000ffff347224 */ /* 0x000fe200008e0634 */
[----:B------:R-:W-:Y:S01]  /*4daa0*/  IADD3 R41, P0, PT, R39, R40, RZ ;  /* 0x0000002827297210 */ /* 0x000fe20007f1e0ff */
[----:B------:R-:W-:Y:S01]  /*4dab0*/  IMAD.MOV.U32 R40, RZ, RZ, R72 ;  /* 0x000000ffff287224 */ /* 0x000fe200078e0048 */
[----:B------:R-:W-:Y:S01]  /*4dac0*/  ISETP.NE.AND P1, PT, R55, -0xf, PT ;  /* 0xfffffff13700780c */ /* 0x000fe20003f25270 */
[C---:B------:R-:W-:Y:S02]  /*4dad0*/  IMAD R39, R54.reuse, 0x8, R1 ;  /* 0x0000000836277824 */ /* 0x040fe400078e0201 */
[----:B------:R-:W-:-:S03]  /*4dae0*/  VIADD R54, R54, 0x1 ;  /* 0x0000000136367836 */ /* 0x000fc60000000000 */
[----:B------:R0:W-:Y:S02]  /*4daf0*/  STL.64 [R39], R40 ;  /* 0x0000002827007387 */ /* 0x0001e40000100a00 */
[----:B0-----:R-:W-:-:S04]  /*4db00*/  IMAD.HI.U32 R41, R71, R50, RZ ;  /* 0x0000003247297227 */ /* 0x001fc800078e00ff */
[----:B------:R-:W-:Y:S01]  /*4db10*/  IMAD R39, R71, R42, RZ ;  /* 0x0000002a47277224 */ /* 0x000fe200078e02ff */
[----:B------:R-:W-:Y:S01]  /*4db20*/  IADD3.X R41, P2, PT, R41, R52, RZ, P2, !PT ;  /* 0x0000003429297210 */ /* 0x000fe2000175e4ff */
[----:B------:R-:W-:-:S03]  /*4db30*/  IMAD.HI.U32 R40, R71, R42, RZ ;  /* 0x0000002a47287227 */ /* 0x000fc600078e00ff */
[----:B------:R-:W-:Y:S01]  /*4db40*/  IADD3.X R39, P0, PT, R39, R41, RZ, P0, !PT ;  /* 0x0000002927277210 */ /* 0x000fe2000071e4ff */
[----:B------:R-:W-:-:S04]  /*4db50*/  IMAD.X R40, RZ, RZ, R40, P2 ;  /* 0x000000ffff287224 */ /* 0x000fc800010e0628 */
[----:B------:R-:W-:Y:S02]  /*4db60*/  IMAD.X R40, RZ, RZ, R40, P0 ;  /* 0x000000ffff287224 */ /* 0x000fe400000e0628 */
[----:B------:R-:W-:Y:S02]  /*4db70*/  IMAD.MOV.U32 R72, RZ, RZ, R39 ;  /* 0x000000ffff487224 */ /* 0x000fe400078e0027 */
[----:B------:R-:W-:Y:S01]  /*4db80*/  IMAD.MOV.U32 R73, RZ, RZ, R40 ;  /* 0x000000ffff497224 */ /* 0x000fe200078e0028 */
[----:B------:R-:W-:Y:S06]  /*4db90*/  @P1 BRA `(.L_x_6009) ;  /* 0xfffffffc008c1947 */ /* 0x000fec000383ffff */
[----:B------:R-:W-:Y:S05]  /*4dba0*/  BSYNC.RECONVERGENT B1 ;  /* 0x0000000000017941 */ /* 0x000fea0003800200 */
.L_x_6008:
[----:B------:R-:W-:-:S07]  /*4dbb0*/  IMAD.MOV.U32 R39, RZ, RZ, R43 ;  /* 0x000000ffff277224 */ /* 0x000fce00078e002b */
.L_x_6007:
[----:B------:R-:W-:Y:S05]  /*4dbc0*/  BSYNC.RECONVERGENT B0 ;  /* 0x0000000000007941 */ /* 0x000fea0003800200 */
.L_x_6006:
[----:B------:R-:W-:Y:S01]  /*4dbd0*/  LOP3.LUT P0, R43, R51, 0x3f, RZ, 0xc0, !PT ;  /* 0x0000003f332b7812 */ /* 0x000fe2000780c0ff */
[----:B------:R-:W-:-:S05]  /*4dbe0*/  IMAD.IADD R38, R38, 0x1, R39 ;  /* 0x0000000126267824 */ /* 0x000fca00078e0227 */
[----:B------:R-:W-:-:S05]  /*4dbf0*/  LEA R38, R38, R1, 0x3 ;  /* 0x0000000126267211 */ /* 0x000fca00078e18ff */
[----:B------:R0:W-:Y:S04]  /*4dc00*/  STL.64 [R38+-0x78], R72 ;  /* 0xffff884826007387 */ /* 0x0001e80000100a00 */
[----:B------:R-:W2:Y:S04]  /*4dc10*/  @P0 LDL.64 R50, [R1+0x8] ;  /* 0x0000080001320983 */ /* 0x000ea80000100a00 */
[----:B------:R-:W3:Y:S04]  /*4dc20*/  LDL.64 R40, [R1+0x18] ;  /* 0x0000180001287983 */ /* 0x000ee80000100a00 */
[----:B0-----:R-:W4:Y:S01]  /*4dc30*/  LDL.64 R38, [R1+0x10] ;  /* 0x0000100001267983 */ /* 0x001f220000100a00 */
[----:B------:R-:W-:Y:S01]  /*4dc40*/  @P0 LOP3.LUT R58, R43, 0x3f, RZ, 0x3c, !PT ;  /* 0x0000003f2b3a0812 */ /* 0x000fe200078e3cff */
[----:B------:R-:W-:Y:S01]  /*4dc50*/  BSSY.RECONVERGENT B0, `(.L_x_6010) ;  /* 0x0000034000007945 */ /* 0x000fe20003800200 */
[----:B--2---:R-:W-:-:S02]  /*4dc60*/  @P0 SHF.R.U64 R55, R50, 0x1, R51 ;  /* 0x0000000132370819 */ /* 0x004fc40000001233 */
[----:B------:R-:W-:-:S04]  /*4dc70*/  @P0 SHF.R.U32.HI R54, RZ, 0x1, R51 ;  /* 0x00000001ff360819 */ /* 0x000fc80000011633 */
[-CC-:B------:R-:W-:Y:S02]  /*4dc80*/  @P0 SHF.R.U64 R55, R55, R58.reuse, R54.reuse ;  /* 0x0000003a37370219 */ /* 0x180fe40000001236 */
[--C-:B----4-:R-:W-:Y:S02]  /*4dc90*/  @P0 SHF.R.U32.HI R50, RZ, 0x1, R39.reuse ;  /* 0x00000001ff320819 */ /* 0x110fe40000011627 */
[C-C-:B------:R-:W-:Y:S02]  /*4dca0*/  @P0 SHF.R.U64 R51, R38.reuse, 0x1, R39.reuse ;  /* 0x0000000126330819 */ /* 0x140fe40000001227 */
[CC--:B------:R-:W-:Y:S02]  /*4dcb0*/  @P0 SHF.L.U32 R53, R38.reuse, R43.reuse, RZ ;  /* 0x0000002b26350219 */ /* 0x0c0fe400000006ff */
[----:B------:R-:W-:Y:S02]  /*4dcc0*/  @P0 SHF.L.U64.HI R52, R38, R43, R39 ;  /* 0x0000002b26340219 */ /* 0x000fe40000010227 */
[----:B------:R-:W-:-:S02]  /*4dcd0*/  @P0 SHF.R.U32.HI R54, RZ, R58, R54 ;  /* 0x0000003aff360219 */ /* 0x000fc40000011636 */
[----:B---3--:R-:W-:Y:S02]  /*4dce0*/  @P0 SHF.L.U32 R42, R40, R43, RZ ;  /* 0x0000002b282a0219 */ /* 0x008fe400000006ff */
[--C-:B------:R-:W-:Y:S02]  /*4dcf0*/  @P0 SHF.R.U64 R51, R51, R58, R50.reuse ;  /* 0x0000003a33330219 */ /* 0x100fe40000001232 */
[----:B------:R-:W-:Y:S02]  /*4dd00*/  @P0 LOP3.LUT R38, R53, R55, RZ, 0xfc, !PT ;  /* 0x0000003735260212 */ /* 0x000fe400078efcff */
[----:B------:R-:W-:Y:S02]  /*4dd10*/  @P0 LOP3.LUT R39, R52, R54, RZ, 0xfc, !PT ;  /* 0x0000003634270212 */ /* 0x000fe400078efcff */
[----:B------:R-:W-:Y:S02]  /*4dd20*/  @P0 SHF.L.U64.HI R43, R40, R43, R41 ;  /* 0x0000002b282b0219 */ /* 0x000fe40000010229 */
[----:B------:R-:W-:Y:S01]  /*4dd30*/  @P0 LOP3.LUT R40, R42, R51, RZ, 0xfc, !PT ;  /* 0x000000332a280212 */ /* 0x000fe200078efcff */
[----:B------:R-:W-:Y:S01]  /*4dd40*/  IMAD.SHL.U32 R42, R38, 0x4, RZ ;  /* 0x00000004262a7824 */ /* 0x000fe200078e00ff */
[----:B------:R-:W-:-:S02]  /*4dd50*/  @P0 SHF.R.U32.HI R50, RZ, R58, R50 ;  /* 0x0000003aff320219 */ /* 0x000fc40000011632 */
[----:B------:R-:W-:Y:S02]  /*4dd60*/  SHF.L.U64.HI R38, R38, 0x2, R39 ;  /* 0x0000000226267819 */ /* 0x000fe40000010227 */
[----:B------:R-:W-:Y:S02]  /*4dd70*/  @P0 LOP3.LUT R41, R43, R50, RZ, 0xfc, !PT ;  /* 0x000000322b290212 */ /* 0x000fe400078efcff */
[----:B------:R-:W-:Y:S02]  /*4dd80*/  SHF.L.W.U32.HI R39, R39, 0x2, R40 ;  /* 0x0000000227277819 */ /* 0x000fe40000010e28 */
[----:B------:R-:W-:Y:S02]  /*4dd90*/  IADD3 RZ, P0, PT, RZ, -R42, RZ ;  /* 0x8000002affff7210 */ /* 0x000fe40007f1e0ff */
[----:B------:R-:W-:Y:S02]  /*4dda0*/  LOP3.LUT R43, RZ, R38, RZ, 0x33, !PT ;  /* 0x00000026ff2b7212 */ /* 0x000fe400078e33ff */
[----:B------:R-:W-:-:S02]  /*4ddb0*/  SHF.L.W.U32.HI R50, R40, 0x2, R41 ;  /* 0x0000000228327819 */ /* 0x000fc40000010e29 */
[----:B------:R-:W-:Y:S02]  /*4ddc0*/  LOP3.LUT R51, RZ, R39, RZ, 0x33, !PT ;  /* 0x00000027ff337212 */ /* 0x000fe400078e33ff */
[----:B------:R-:W-:Y:S02]  /*4ddd0*/  IADD3.X R43, P0, PT, RZ, R43, RZ, P0, !PT ;  /* 0x0000002bff2b7210 */ /* 0x000fe4000071e4ff */
[----:B------:R-:W-:Y:S02]  /*4dde0*/  LOP3.LUT R40, RZ, R50, RZ, 0x33, !PT ;  /* 0x00000032ff287212 */ /* 0x000fe400078e33ff */
[----:B------:R-:W-:Y:S02]  /*4ddf0*/  IADD3.X R51, P0, PT, RZ, R51, RZ, P0, !PT ;  /* 0x00000033ff337210 */ /* 0x000fe4000071e4ff */
[----:B------:R-:W-:-:S03]  /*4de00*/  ISETP.GT.U32.AND P1, PT, R39, -0x1, PT ;  /* 0xffffffff2700780c */ /* 0x000fc60003f24070 */
[----:B------:R-:W-:Y:S01]  /*4de10*/  IMAD.X R40, RZ, RZ, R40, P0 ;  /* 0x000000ffff287224 */ /* 0x000fe200000e0628 */
[----:B------:R-:W-:-:S04]  /*4de20*/  ISETP.GT.AND.EX P1, PT, R50, -0x1, PT, P1 ;  /* 0xffffffff3200780c */ /* 0x000fc80003f24310 */
[----:B------:R-:W-:Y:S02]  /*4de30*/  SEL R40, R50, R40, P1 ;  /* 0x0000002832287207 */ /* 0x000fe40000800000 */
[----:B------:R-:W-:Y:S02]  /*4de40*/  SEL R39, R39, R51, P1 ;  /* 0x0000003327277207 */ /* 0x000fe40000800000 */
[----:B------:R-:W-:-:S04]  /*4de50*/  ISETP.NE.U32.AND P0, PT, R40, RZ, PT ;  /* 0x000000ff2800720c */ /* 0x000fc80003f05070 */
[----:B------:R-:W-:-:S06]  /*4de60*/  SEL R51, R39, R40, !P0 ;  /* 0x0000002827337207 */ /* 0x000fcc0004000000 */
[----:B------:R-:W0:Y:S02]  /*4de70*/  FLO.U32 R51, R51 ;  /* 0x0000003300337300 */ /* 0x000e2400000e0000 */
[C---:B0-----:R-:W-:Y:S02]  /*4de80*/  IADD3 R52, PT, PT, -R51.reuse, 0x1f, RZ ;  /* 0x0000001f33347810 */ /* 0x041fe40007ffe1ff */
[----:B------:R-:W-:-:S03]  /*4de90*/  IADD3 R51, PT, PT, -R51, 0x3f, RZ ;  /* 0x0000003f33337810 */ /* 0x000fc60007ffe1ff */
[----:B------:R-:W-:-:S05]  /*4dea0*/  @P0 IMAD.MOV R51, RZ, RZ, R52 ;  /* 0x000000ffff330224 */ /* 0x000fca00078e0234 */
[----:B------:R-:W-:Y:S01]  /*4deb0*/  ISETP.NE.AND P0, PT, R51, RZ, PT ;  /* 0x000000ff3300720c */ /* 0x000fe20003f05270 */
[----:B------:R-:W-:Y:S01]  /*4dec0*/  @!P1 IMAD.MOV R42, RZ, RZ, -R42 ;  /* 0x000000ffff2a9224 */ /* 0x000fe200078e0a2a */
[----:B------:R-:W-:-:S11]  /*4ded0*/  SEL R43, R38, R43, P1 ;  /* 0x0000002b262b7207 */ /* 0x000fd60000800000 */
        /* <DEDUP_REMOVED lines=11> */
.L_x_6011:
[----:B------:R-:W-:Y:S05]  /*4df90*/  BSYNC.RECONVERGENT B0 ;  /* 0x0000000000007941 */ /* 0x000fea0003800200 */
.L_x_6010:
        /* <DEDUP_REMOVED lines=21> */
[----:B------:R-:W-:-:S03]  /*4e0f0*/  LOP3.LUT P4, R42, R57, 0x80000000, RZ, 0xc0, !PT ;  /* 0x80000000392a7812 */ /* 0x000fc6000788c0ff */
[----:B------:R-:W-:Y:S01]  /*4e100*/  IMAD.X R39, RZ, RZ, R38, P2 ;  /* 0x000000ffff277224 */ /* 0x000fe200010e0626 */
[----:B------:R-:W-:Y:S02]  /*4e110*/  SEL R38, RZ, 0xffffffff, !P0 ;  /* 0xffffffffff267807 */ /* 0x000fe40004000000 */
[----:B------:R-:W-:Y:S02]  /*4e120*/  @!P1 LOP3.LUT R42, R42, 0x80000000, RZ, 0x3c, !PT ;  /* 0x800000002a2a9812 */ /* 0x000fe400078e3cff */
[----:B------:R-:W-:Y:S01]  /*4e130*/  SHF.R.U64 R40, R40, 0xa, R39 ;  /* 0x0000000a28287819 */ /* 0x000fe20000001227 */
[----:B------:R-:W-:-:S03]  /*4e140*/  IMAD.IADD R38, R38, 0x1, -R51 ;  /* 0x0000000126267824 */ /* 0x000fc600078e0a33 */
[----:B------:R-:W-:Y:S01]  /*4e150*/  IADD3 R40, P2, PT, R40, 0x1, RZ ;  /* 0x0000000128287810 */ /* 0x000fe20007f5e0ff */
[----:B------:R-:W-:Y:S02]  /*4e160*/  IMAD.SHL.U32 R38, R38, 0x100000, RZ ;  /* 0x0010000026267824 */ /* 0x000fe400078e00ff */
[----:B------:R-:W-:Y:S01]  /*4e170*/  @P4 IMAD.MOV R41, RZ, RZ, -R41 ;  /* 0x000000ffff294224 */ /* 0x000fe200078e0a29 */
[----:B------:R-:W-:-:S04]  /*4e180*/  LEA.HI.X R39, R39, RZ, RZ, 0x16, P2 ;  /* 0x000000ff27277211 */ /* 0x000fc800010fb4ff */
[--C-:B------:R-:W-:Y:S02]  /*4e190*/  SHF.R.U64 R40, R40, 0x1, R39.reuse ;  /* 0x0000000128287819 */ /* 0x100fe40000001227 */
[----:B------:R-:W-:Y:S02]  /*4e1a0*/  SHF.R.U32.HI R39, RZ, 0x1, R39 ;  /* 0x00000001ff277819 */ /* 0x000fe40000011627 */
[----:B------:R-:W-:-:S04]  /*4e1b0*/  IADD3 R40, P2, P0, RZ, RZ, R40 ;  /* 0x000000ffff287210 */ /* 0x000fc8000785e028 */
[----:B------:R-:W-:-:S04]  /*4e1c0*/  IADD3.X R38, PT, PT, R38, 0x3fe00000, R39, P2, P0 ;  /* 0x3fe0000026267810 */ /* 0x000fc800017e0427 */
[----:B------:R-:W-:-:S07]  /*4e1d0*/  LOP3.LUT R42, R38, R42, RZ, 0xfc, !PT ;  /* 0x0000002a262a7212 */ /* 0x000fce00078efcff */
.L_x_6005:
[----:B------:R-:W-:Y:S02]  /*4e1e0*/  IMAD.MOV.U32 R57, RZ, RZ, 0x0 ;  /* 0x00000000ff397424 */ /* 0x000fe400078e00ff */
[----:B------:R-:W-:Y:S02]  /*4e1f0*/  IMAD.MOV.U32 R43, RZ, RZ, R42 ;  /* 0x000000ffff2b7224 */ /* 0x000fe400078e002a */
[----:B------:R-:W-:Y:S01]  /*4e200*/  IMAD.MOV.U32 R42, RZ, RZ, R40 ;  /* 0x000000ffff2a7224 */ /* 0x000fe200078e0028 */
[----:B------:R-:W-:Y:S06]  /*4e210*/  RET.REL.NODEC R56 `(_ZN2at6native29vectorized_elementwise_kernelILi2EZZZNS0_15tan_kernel_cudaERNS_18TensorIteratorBaseEENKUlvE_clEvENKUlvE_clEvEUlN3c107complexIdEEE_St5arrayIPcLm2EEEEviT0_T1_) ;  /* 0xfffffb1c38787950 */ /* 0x000fec0003c3ffff */
.L_x_6012:
        /* <DEDUP_REMOVED lines=14> */
.L_x_6584:


//--------------------- .text._ZN2at6native29vectorized_elementwise_kernelILi4EZZZNS0_15tan_kernel_cudaERNS_18TensorIteratorBaseEENKUlvE_clEvENKUlvE_clEvEUlN3c107complexIdEEE_St5arrayIPcLm2EEEEviT0_T1_ --------------------------
	.section	.text._ZN2at6native29vectorized_elementwise_kernelILi4EZZZNS0_15tan_kernel_cudaERNS_18TensorIteratorBaseEENKUlvE_clEvENKUlvE_clEvEUlN3c107complexIdEEE_St5arrayIPcLm2EEEEviT0_T1_,"ax",@progbits
	.align	128
        .global         _ZN2at6native29vectorized_elementwise_kernelILi4EZZZNS0_15tan_kernel_cudaERNS_18TensorIteratorBaseEENKUlvE_clEvENKUlvE_clEvEUlN3c107complexIdEEE_St5arrayIPcLm2EEEEviT0_T1_
        .type           _ZN2at6native29vectorized_elementwise_kernelILi4EZZZNS0_15tan_kernel_cudaERNS_18TensorIteratorBaseEENKUlvE_clEvENKUlvE_clEvEUlN3c107complexIdEEE_St5arrayIPcLm2EEEEviT0_T1_,@function
        .size           _ZN2at6native29vectorized_elementwise_kernelILi4EZZZNS0_15tan_kernel_cudaERNS_18TensorIteratorBaseEENKUlvE_clEvENKUlvE_clEvEUlN3c107complexIdEEE_St5arrayIPcLm2EEEEviT0_T1_,(.L_x_6587 - _ZN2at6native29vectorized_elementwise_kernelILi4EZZZNS0_15tan_kernel_cudaERNS_18TensorIteratorBaseEENKUlvE_clEvENKUlvE_clEvEUlN3c107complexIdEEE_St5arrayIPcLm2EEEEviT0_T1_)
        .other          _ZN2at6native29vectorized_elementwise_kernelILi4EZZZNS0_15tan_kernel_cudaERNS_18TensorIteratorBaseEENKUlvE_clEvENKUlvE_clEvEUlN3c107complexIdEEE_St5arrayIPcLm2EEEEviT0_T1_,@"STO_CUDA_ENTRY STV_DEFAULT"
_ZN2at6native29vectorized_elementwise_kernelILi4EZZZNS0_15tan_kernel_cudaERNS_18TensorIteratorBaseEENKUlvE_clEvENKUlvE_clEvEUlN3c107complexIdEEE_St5arrayIPcLm2EEEEviT0_T1_:
.text._ZN2at6native29vectorized_elementwise_kernelILi4EZZZNS0_15tan_kernel_cudaERNS_18TensorIteratorBaseEENKUlvE_clEvENKUlvE_clEvEUlN3c107complexIdEEE_St5arrayIPcLm2EEEEviT0_T1_:
        /* <DEDUP_REMOVED lines=143> */
[----:B------:R-:W-:Y:S05]  /*08f0*/  CALL.REL.NOINC `($_ZN2at6native29vectorized_elementwise_kernelILi4EZZZNS0_15tan_kernel_cudaERNS_18TensorIteratorBaseEENKUlvE_clEvENKUlvE_clEvEUlN3c107complexIdEEE_St5arrayIPcLm2EEEEviT0_T1_$__internal_trig_reduction_slowpathd) ;  /* 0x000004cc00d07944 */ /* 0x000fea0003c00000 */
[----:B------:R-:W-:Y:S02]  /*0900*/  IMAD.MOV.U32 R31, RZ, RZ, R41 ;  /* 0x000000ffff1f7224 */ /* 0x000fe400078e0029 */
[----:B------:R-:W-:Y:S02]  /*0910*/  IMAD.MOV.U32 R50, RZ, RZ, R42 ;  /* 0x000000ffff327224 */ /* 0x000fe400078e002a */
[----:B------:R-:W-:-:S07]  /*0920*/  IMAD.MOV.U32 R51, RZ, RZ, R43 ;  /* 0x000000ffff337224 */ /* 0x000fce00078e002b */
.L_x_6022:
[----:B------:R-:W-:Y:S05]  /*0930*/  BSYNC.RECONVERGENT B5 ;  /* 0x0000000000057941 */ /* 0x000fea0003800200 */
.L_x_6021:
        /* <DEDUP_REMOVED lines=72> */
.L_x_6024:
[----:B------:R-:W-:Y:S05]  /*0dc0*/  BSYNC.RECONVERGENT B5 ;  /* 0x0000000000057941 */ /* 0x000fea0003800200 */
.L_x_6023:
        /* <DEDUP_REMOVED lines=68> */
.L_x_6020:
[----:B------:R-:W-:Y:S05]  /*1210*/  BSYNC.RECONVERGENT B4 ;  /* 0x0000000000047941 */ /* 0x000fea0003800200 */
.L_x_6019:
[----:B------:R-:W-:Y:S01]  /*1220*/  VIADD R49, R49, 0xc0000000 ;  /* 0xc000000031317836 */ /* 0x000fe20000000000 */
[----:B-1----:R-:W-:Y:S01]  /*1230*/  LOP3.LUT R25, RZ, 0x80000000, R29, 0xb8, !PT ;  /* 0x80000000ff197812 */ /* 0x002fe200078eb81d */
[----:B------:R-:W-:Y:S01]  /*1240*/  IMAD.MOV.U32 R24, RZ, RZ, RZ ;  /* 0x000000ffff187224 */ /* 0x000fe200078e00ff */
[----:B------:R-:W-:Y:S06]  /*1250*/  BRA `(.L_x_6018) ;  /* 0x0000003c00987947 */ /* 0x000fec0003800000 */
.L_x_6017:
        /* <DEDUP_REMOVED lines=135> */
.L_x_6027:
[----:B------:R-:W-:Y:S05]  /*1ad0*/  BSYNC.RECONVERGENT B0 ;  /* 0x0000000000007941 */ /* 0x000fea0003800200 */
.L_x_6026:
        /* <DEDUP_REMOVED lines=47> */
[----:B-1----:R-:W-:Y:S05]  /*1dd0*/  CALL.REL.NOINC `($_ZN2at6native29vectorized_elementwise_kernelILi4EZZZNS0_15tan_kernel_cudaERNS_18TensorIteratorBaseEENKUlvE_clEvENKUlvE_clEvEUlN3c107complexIdEEE_St5arrayIPcLm2EEEEviT0_T1_$__internal_trig_reduction_slowpathd) ;  /* 0x000004b800987944 */ /* 0x002fea0003c00000 */
[----:B------:R-:W-:Y:S02]  /*1de0*/  IMAD.MOV.U32 R31, RZ, RZ, R41 ;  /* 0x000000ffff1f7224 */ /* 0x000fe400078e0029 */
[----:B------:R-:W-:Y:S02]  /*1df0*/  IMAD.MOV.U32 R54, RZ, RZ, R42 ;  /* 0x000000ffff367224 */ /* 0x000fe400078e002a */
[----:B------:R-:W-:-:S07]  /*1e00*/  IMAD.MOV.U32 R55, RZ, RZ, R43 ;  /* 0x000000ffff377224 */ /* 0x000fce00078e002b */
.L_x_6029:
[----:B------:R-:W-:Y:S05]  /*1e10*/  BSYNC.RECONVERGENT B4 ;  /* 0x0000000000047941 */ /* 0x000fea0003800200 */
.L_x_6028:
        /* <DEDUP_REMOVED lines=72> */
.L_x_6031:
[----:B------:R-:W-:Y:S05]  /*22a0*/  BSYNC.RECONVERGENT B4 ;  /* 0x0000000000047941 */ /* 0x000fea0003800200 */
.L_x_6030:
        /* <DEDUP_REMOVED lines=86> */
.L_x_6025:
        /* <DEDUP_REMOVED lines=44> */
[----:B------:R-:W-:Y:S05]  /*2ad0*/  CALL.REL.NOINC `($_ZN2at6native29vectorized_elementwise_kernelILi4EZZZNS0_15tan_kernel_cudaERNS_18TensorIteratorBaseEENKUlvE_clEvENKUlvE_clEvEUlN3c107complexIdEEE_St5arrayIPcLm2EEEEviT0_T1_$__internal_trig_reduction_slowpathd) ;  /* 0x000004ac00587944 */ /* 0x000fea0003c00000 */
.L_x_6033:
[----:B------:R-:W-:Y:S05]  /*2ae0*/  BSYNC.RECONVERGENT B4 ;  /* 0x0000000000047941 */ /* 0x000fea0003800200 */
.L_x_6032:
        /* <DEDUP_REMOVED lines=154> */
.L_x_6035:
[----:B------:R-:W-:Y:S05]  /*3490*/  BSYNC.RECONVERGENT B0 ;  /* 0x0000000000007941 */ /* 0x000fea0003800200 */
.L_x_6034:
        /* <DEDUP_REMOVED lines=61> */
.L_x_6037:
        /* <DEDUP_REMOVED lines=187> */
[----:B------:R-:W-:Y:S05]  /*4420*/  CALL.REL.NOINC `($__internal_10_$__cuda_sm20_div_rn_f64_full) ;  /* 0x0000048400847944 */ /* 0x000fea0003c00000 */
[----:B------:R-:W-:-:S04]  /*4430*/  LOP3.LUT R39, R39, R38, RZ, 0x3c, !PT ;  /* 0x0000002627277212 */ /* 0x000fc800078e3cff */
[----:B------:R-:W-:-:S04]  /*4440*/  LOP3.LUT R38, R39, R38, RZ, 0x3c, !PT ;  /* 0x0000002627267212 */ /* 0x000fc800078e3cff */
[----:B------:R-:W-:-:S07]  /*4450*/  LOP3.LUT R39, R39, R38, RZ, 0x3c, !PT ;  /* 0x0000002627277212 */ /* 0x000fce00078e3cff */
.L_x_6040:
[----:B------:R-:W-:Y:S05]  /*4460*/  BSYNC.RECONVERGENT B4 ;  /* 0x0000000000047941 */ /* 0x000fea0003800200 */
.L_x_6039:
        /* <DEDUP_REMOVED lines=10> */
.L_x_6038:
[----:B------:R-:W-:Y:S05]  /*4510*/  BSYNC.RECONVERGENT B1 ;  /* 0x0000000000017941 */ /* 0x000fea0003800200 */
.L_x_6036:
        /* <DEDUP_REMOVED lines=56> */
[----:B------:R-:W-:Y:S05]  /*48a0*/  CALL.REL.NOINC `($__internal_11_$__cuda_sm20_dsqrt_rn_f64_mediumpath_v1) ;  /* 0x0000048800907944 */ /* 0x000fea0003c00000 */
[----:B------:R-:W-:Y:S01]  /*48b0*/  IMAD.MOV.U32 R36, RZ, RZ, R40 ;  /* 0x000000ffff247224 */ /* 0x000fe200078e0028 */
[----:B------:R-:W-:-:S07]  /*48c0*/  MOV R37, R39 ;  /* 0x0000002700257202 */ /* 0x000fce0000000f00 */
.L_x_6042:
[----:B------:R-:W-:Y:S05]  /*48d0*/  BSYNC.RECONVERGENT B1 ;  /* 0x0000000000017941 */ /* 0x000fea0003800200 */
.L_x_6041:
        /* <DEDUP_REMOVED lines=67> */
[----:B------:R-:W-:Y:S05]  /*4d10*/  CALL.REL.NOINC `($__internal_10_$__cuda_sm20_div_rn_f64_full) ;  /* 0x0000047c00487944 */ /* 0x000fea0003c00000 */
[----:B------:R-:W-:Y:S02]  /*4d20*/  IMAD.MOV.U32 R48, RZ, RZ, R39 ;  /* 0x000000ffff307224 */ /* 0x000fe400078e0027 */
[----:B------:R-:W-:-:S07]  /*4d30*/  IMAD.MOV.U32 R49, RZ, RZ, R38 ;  /* 0x000000ffff317224 */ /* 0x000fce00078e0026 */
.L_x_6044:
[----:B------:R-:W-:Y:S05]  /*4d40*/  BSYNC.RECONVERGENT B1 ;  /* 0x0000000000017941 */ /* 0x000fea0003800200 */
.L_x_6043:
        /* <DEDUP_REMOVED lines=52> */
.L_x_6046:
[----:B------:R-:W-:Y:S05]  /*5090*/  BSYNC.RECONVERGENT B1 ;  /* 0x0000000000017941 */ /* 0x000fea0003800200 */
.L_x_6045:
[----:B------:R-:W-:Y:S02]  /*50a0*/  IMAD.MOV.U32 R24, RZ, RZ, R38 ;  /* 0x000000ffff187224 */ /* 0x000fe400078e0026 */
[----:B------:R-:W-:-:S07]  /*50b0*/  IMAD.MOV.U32 R25, RZ, RZ, R39 ;  /* 0x000000ffff197224 */ /* 0x000fce00078e0027 */
.L_x_6018:
[----:B------:R-:W-:Y:S05]  /*50c0*/  BSYNC.RECONVERGENT B2 ;  /* 0x0000000000027941 */ /* 0x000fea0003800200 */
.L_x_6016:
[----:B------:R1:W2:Y:S02]  /*50d0*/  DADD R26, -RZ, -R48 ;  /* 0x00000000ff1a7229 */ /* 0x0002a40000000930 */
.L_x_6015:
[----:B------:R-:W-:Y:S05]  /*50e0*/  BSYNC.RECONVERGENT B3 ;  /* 0x0000000000037941 */ /* 0x000fea0003800200 */
.L_x_6014:
        /* <DEDUP_REMOVED lines=59> */
[----:B0-2---:R-:W-:Y:S05]  /*54a0*/  CALL.REL.NOINC `($_ZN2at6native29vectorized_elementwise_kernelILi4EZZZNS0_15tan_kernel_cudaERNS_18TensorIteratorBaseEENKUlvE_clEvENKUlvE_clEvEUlN3c107complexIdEEE_St5arrayIPcLm2EEEEviT0_T1_$__internal_trig_reduction_slowpathd) ;  /* 0x0000048000e47944 */ /* 0x005fea0003c00000 */
.L_x_6054:
[----:B------:R-:W-:Y:S05]  /*54b0*/  BSYNC.RECONVERGENT B4 ;  /* 0x0000000000047941 */ /* 0x000fea0003800200 */
.L_x_6053:
        /* <DEDUP_REMOVED lines=154> */
.L_x_6056:
[----:B------:R-:W-:Y:S05]  /*5e60*/  BSYNC.RECONVERGENT B0 ;  /* 0x0000000000007941 */ /* 0x000fea0003800200 */
.L_x_6055:
        /* <DEDUP_REMOVED lines=191> */
[----:B0-2---:R-:W-:Y:S05]  /*6a60*/  CALL.REL.NOINC `($__internal_10_$__cuda_sm20_div_rn_f64_full) ;  /* 0x0000045c00f47944 */ /* 0x005fea0003c00000 */
[----:B------:R-:W-:-:S04]  /*6a70*/  LOP3.LUT R39, R39, R38, RZ, 0x3c, !PT ;  /* 0x0000002627277212 */ /* 0x000fc800078e3cff */
[----:B------:R-:W-:-:S04]  /*6a80*/  LOP3.LUT R38, R39, R38, RZ, 0x3c, !PT ;  /* 0x0000002627267212 */ /* 0x000fc800078e3cff */
[----:B------:R-:W-:-:S07]  /*6a90*/  LOP3.LUT R39, R39, R38, RZ, 0x3c, !PT ;  /* 0x0000002627277212 */ /* 0x000fce00078e3cff */
.L_x_6060:
[----:B------:R-:W-:Y:S05]  /*6aa0*/  BSYNC.RECONVERGENT B4 ;  /* 0x0000000000047941 */ /* 0x000fea0003800200 */
.L_x_6059:
        /* <DEDUP_REMOVED lines=11> */
.L_x_6058:
        /* <DEDUP_REMOVED lines=55> */
.L_x_6061:
[----:B------:R-:W-:Y:S05]  /*6ed0*/  BSYNC.RECONVERGENT B1 ;  /* 0x0000000000017941 */ /* 0x000fea0003800200 */
.L_x_6057:
        /* <DEDUP_REMOVED lines=56> */
[----:B0-2---:R-:W-:Y:S05]  /*7260*/  CALL.REL.NOINC `($__internal_11_$__cuda_sm20_dsqrt_rn_f64_mediumpath_v1) ;  /* 0x0000046000207944 */ /* 0x005fea0003c00000 */
[----:B------:R-:W-:Y:S02]  /*7270*/  IMAD.MOV.U32 R36, RZ, RZ, R40 ;  /* 0x000000ffff247224 */ /* 0x000fe400078e0028 */
[----:B------:R-:W-:-:S07]  /*7280*/  IMAD.MOV.U32 R37, RZ, RZ, R39 ;  /* 0x000000ffff257224 */ /* 0x000fce00078e0027 */
.L_x_6063:
[----:B------:R-:W-:Y:S05]  /*7290*/  BSYNC.RECONVERGENT B1 ;  /* 0x0000000000017941 */ /* 0x000fea0003800200 */
.L_x_6062:
        /* <DEDUP_REMOVED lines=67> */
[----:B0-2---:R-:W-:Y:S05]  /*76d0*/  CALL.REL.NOINC `($__internal_10_$__cuda_sm20_div_rn_f64_full) ;  /* 0x0000045000d87944 */ /* 0x005fea0003c00000 */
[----:B------:R-:W-:Y:S02]  /*76e0*/  IMAD.MOV.U32 R48, RZ, RZ, R39 ;  /* 0x000000ffff307224 */ /* 0x000fe400078e0027 */
[----:B------:R-:W-:-:S07]  /*76f0*/  IMAD.MOV.U32 R49, RZ, RZ, R38 ;  /* 0x000000ffff317224 */ /* 0x000fce00078e0026 */
.L_x_6065:
[----:B------:R-:W-:Y:S05]  /*7700*/  BSYNC.RECONVERGENT B1 ;  /* 0x0000000000017941 */ /* 0x000fea0003800200 */
.L_x_6064:
        /* <DEDUP_REMOVED lines=52> */
.L_x_6067:
[----:B------:R-:W-:Y:S05]  /*7a50*/  BSYNC.RECONVERGENT B1 ;  /* 0x0000000000017941 */ /* 0x000fea0003800200 */
.L_x_6066:
[----:B------:R-:W-:Y:S02]  /*7a60*/  IMAD.MOV.U32 R28, RZ, RZ, R38 ;  /* 0x000000ffff1c7224 */ /* 0x000fe400078e0026 */
[----:B------:R-:W-:Y:S01]  /*7a70*/  IMAD.MOV.U32 R29, RZ, RZ, R39 ;  /* 0x000000ffff1d7224 */ /* 0x000fe200078e0027 */
[----:B------:R-:W-:Y:S06]  /*7a80*/  BRA `(.L_x_6068) ;  /* 0x0000002000987947 */ /* 0x000fec0003800000 */
.L_x_6052:
        /* <DEDUP_REMOVED lines=124> */
.L_x_6070:
[----:B------:R-:W-:Y:S05]  /*8250*/  BSYNC.RECONVERGENT B0 ;  /* 0x0000000000007941 */ /* 0x000fea0003800200 */
.L_x_6069:
        /* <DEDUP_REMOVED lines=47> */
[----:B--23--:R-:W-:Y:S05]  /*8550*/  CALL.REL.NOINC `($_ZN2at6native29vectorized_elementwise_kernelILi4EZZZNS0_15tan_kernel_cudaERNS_18TensorIteratorBaseEENKUlvE_clEvENKUlvE_clEvEUlN3c107complexIdEEE_St5arrayIPcLm2EEEEviT0_T1_$__internal_trig_reduction_slowpathd) ;  /* 0x0000045000b87944 */ /* 0x00cfea0003c00000 */
[----:B------:R-:W-:Y:S02]  /*8560*/  IMAD.MOV.U32 R35, RZ, RZ, R41 ;  /* 0x000000ffff237224 */ /* 0x000fe400078e0029 */
[----:B------:R-:W-:Y:S02]  /*8570*/  IMAD.MOV.U32 R54, RZ, RZ, R42 ;  /* 0x000000ffff367224 */ /* 0x000fe400078e002a */
[----:B------:R-:W-:-:S07]  /*8580*/  IMAD.MOV.U32 R55, RZ, RZ, R43 ;  /* 0x000000ffff377224 */ /* 0x000fce00078e002b */
.L_x_6072:
[----:B------:R-:W-:Y:S05]  /*8590*/  BSYNC.RECONVERGENT B4 ;  /* 0x0000000000047941 */ /* 0x000fea0003800200 */
.L_x_6071:
        /* <DEDUP_REMOVED lines=68> */
[----:B---3--:R-:W-:Y:S05]  /*89e0*/  CALL.REL.NOINC `($_ZN2at6native29vectorized_elementwise_kernelILi4EZZZNS0_15tan_kernel_cudaERNS_18TensorIteratorBaseEENKUlvE_clEvENKUlvE_clEvEUlN3c107complexIdEEE_St5arrayIPcLm2EEEEviT0_T1_$__internal_trig_reduction_slowpathd) ;  /* 0x0000044c00947944 */ /* 0x008fea0003c00000 */
[----:B------:R-:W-:Y:S02]  /*89f0*/  IMAD.MOV.U32 R34, RZ, RZ, R41 ;  /* 0x000000ffff227224 */ /* 0x000fe400078e0029 */
[----:B------:R-:W-:Y:S02]  /*8a00*/  IMAD.MOV.U32 R62, RZ, RZ, R42 ;  /* 0x000000ffff3e7224 */ /* 0x000fe400078e002a */
[----:B------:R-:W-:-:S07]  /*8a10*/  IMAD.MOV.U32 R63, RZ, RZ, R43 ;  /* 0x000000ffff3f7224 */ /* 0x000fce00078e002b */
.L_x_6074:
[----:B------:R-:W-:Y:S05]  /*8a20*/  BSYNC.RECONVERGENT B4 ;  /* 0x0000000000047941 */ /* 0x000fea0003800200 */
.L_x_6073:
        /* <DEDUP_REMOVED lines=86> */
.L_x_6051:
[----:B------:R-:W1:Y:S02]  /*8f90*/  DADD R48, R32, -R32 ;  /* 0x0000000020307229 */ /* 0x000e640000000820 */
[----:B-1----:R-:W-:Y:S02]  /*8fa0*/  IMAD.MOV.U32 R28, RZ, RZ, R48 ;  /* 0x000000ffff1c7224 */ /* 0x002fe400078e0030 */
[----:B------:R-:W-:Y:S01]  /*8fb0*/  IMAD.MOV.U32 R29, RZ, RZ, R49 ;  /* 0x000000ffff1d7224 */ /* 0x000fe200078e0031 */
[----:B------:R-:W-:Y:S06]  /*8fc0*/  BRA `(.L_x_6068) ;  /* 0x0000000c00487947 */ /* 0x000fec0003800000 */
.L_x_6050:
        /* <DEDUP_REMOVED lines=60> */
[----:B0-2---:R-:W-:Y:S05]  /*9390*/  CALL.REL.NOINC `($_ZN2at6native29vectorized_elementwise_kernelILi4EZZZNS0_15tan_kernel_cudaERNS_18TensorIteratorBaseEENKUlvE_clEvENKUlvE_clEvEUlN3c107complexIdEEE_St5arrayIPcLm2EEEEviT0_T1_$__internal_trig_reduction_slowpathd) ;  /* 0x0000044400287944 */ /* 0x005fea0003c00000 */
[----:B------:R-:W-:Y:S02]  /*93a0*/  IMAD.MOV.U32 R35, RZ, RZ, R41 ;  /* 0x000000ffff237224 */ /* 0x000fe400078e0029 */
[----:B------:R-:W-:Y:S02]  /*93b0*/  IMAD.MOV.U32 R50, RZ, RZ, R42 ;  /* 0x000000ffff327224 */ /* 0x000fe400078e002a */
[----:B------:R-:W-:-:S07]  /*93c0*/  IMAD.MOV.U32 R51, RZ, RZ, R43 ;  /* 0x000000ffff337224 */ /* 0x000fce00078e002b */
.L_x_6078:
[----:B------:R-:W-:Y:S05]  /*93d0*/  BSYNC.RECONVERGENT B5 ;  /* 0x0000000000057941 */ /* 0x000fea0003800200 */
.L_x_6077:
        /* <DEDUP_REMOVED lines=68> */
[----:B--2---:R-:W-:Y:S05]  /*9820*/  CALL.REL.NOINC `($_ZN2at6native29vectorized_elementwise_kernelILi4EZZZNS0_15tan_kernel_cudaERNS_18TensorIteratorBaseEENKUlvE_clEvENKUlvE_clEvEUlN3c107complexIdEEE_St5arrayIPcLm2EEEEviT0_T1_$__internal_trig_reduction_slowpathd) ;  /* 0x0000044000047944 */ /* 0x004fea0003c00000 */
[----:B------:R-:W-:Y:S01]  /*9830*/  MOV R34, R41 ;  /* 0x0000002900227202 */ /* 0x000fe20000000f00 */
[----:B------:R-:W-:Y:S02]  /*9840*/  IMAD.MOV.U32 R60, RZ, RZ, R42 ;  /* 0x000000ffff3c7224 */ /* 0x000fe400078e002a */
[----:B------:R-:W-:-:S07]  /*9850*/  IMAD.MOV.U32 R61, RZ, RZ, R43 ;  /* 0x000000ffff3d7224 */ /* 0x000fce00078e002b */
.L_x_6080:
[----:B------:R-:W-:Y:S05]  /*9860*/  BSYNC.RECONVERGENT B5 ;  /* 0x0000000000057941 */ /* 0x000fea0003800200 */
.L_x_6079:
        /* <DEDUP_REMOVED lines=68> */
.L_x_6076:
[----:B------:R-:W-:Y:S05]  /*9cb0*/  BSYNC.RECONVERGENT B4 ;  /* 0x0000000000047941 */ /* 0x000fea0003800200 */
.L_x_6075:
[----:B---3--:R-:W-:Y:S01]  /*9cc0*/  LOP3.LUT R29, RZ, 0x80000000, R33, 0xb8, !PT ;  /* 0x80000000ff1d7812 */ /* 0x008fe200078eb821 */
[----:B------:R-:W-:Y:S02]  /*9cd0*/  VIADD R49, R49, 0xc0000000 ;  /* 0xc000000031317836 */ /* 0x000fe40000000000 */
[----:B------:R-:W-:-:S07]  /*9ce0*/  IMAD.MOV.U32 R28, RZ, RZ, RZ ;  /* 0x000000ffff1c7224 */ /* 0x000fce00078e00ff */
.L_x_6068:
[----:B------:R-:W-:Y:S05]  /*9cf0*/  BSYNC.RECONVERGENT B2 ;  /* 0x0000000000027941 */ /* 0x000fea0003800200 */
.L_x_6049:
[----:B------:R3:W4:Y:S02]  /*9d00*/  DADD R30, -RZ, -R48 ;  /* 0x00000000ff1e7229 */ /* 0x0007240000000930 */
.L_x_6048:
[----:B------:R-:W-:Y:S05]  /*9d10*/  BSYNC.RECONVERGENT B3 ;  /* 0x0000000000037941 */ /* 0x000fea0003800200 */
.L_x_6047:
        /* <DEDUP_REMOVED lines=59> */
[----:B0-2-4-:R-:W-:Y:S05]  /*a0d0*/  CALL.REL.NOINC `($_ZN2at6native29vectorized_elementwise_kernelILi4EZZZNS0_15tan_kernel_cudaERNS_18TensorIteratorBaseEENKUlvE_clEvENKUlvE_clEvEUlN3c107complexIdEEE_St5arrayIPcLm2EEEEviT0_T1_$__internal_trig_reduction_slowpathd) ;  /* 0x0000043400d87944 */ /* 0x015fea0003c00000 */
.L_x_6088:
[----:B------:R-:W-:Y:S05]  /*a0e0*/  BSYNC.RECONVERGENT B4 ;  /* 0x0000000000047941 */ /* 0x000fea0003800200 */
.L_x_6087:
        /* <DEDUP_REMOVED lines=154> */
.L_x_6090:
[----:B------:R-:W-:Y:S05]  /*aa90*/  BSYNC.RECONVERGENT B0 ;  /* 0x0000000000007941 */ /* 0x000fea0003800200 */
.L_x_6089:
        /* <DEDUP_REMOVED lines=191> */
[----:B0-2-4-:R-:W-:Y:S05]  /*b690*/  CALL.REL.NOINC `($__internal_10_$__cuda_sm20_div_rn_f64_full) ;  /* 0x0000041000e87944 */ /* 0x015fea0003c00000 */
[----:B------:R-:W-:-:S04]  /*b6a0*/  LOP3.LUT R39, R39, R38, RZ, 0x3c, !PT ;  /* 0x0000002627277212 */ /* 0x000fc800078e3cff */
[----:B------:R-:W-:-:S04]  /*b6b0*/  LOP3.LUT R38, R39, R38, RZ, 0x3c, !PT ;  /* 0x0000002627267212 */ /* 0x000fc800078e3cff */
[----:B------:R-:W-:-:S07]  /*b6c0*/  LOP3.LUT R39, R39, R38, RZ, 0x3c, !PT ;  /* 0x0000002627277212 */ /* 0x000fce00078e3cff */
.L_x_6094:
[----:B------:R-:W-:Y:S05]  /*b6d0*/  BSYNC.RECONVERGENT B4 ;  /* 0x0000000000047941 */ /* 0x000fea0003800200 */
.L_x_6093:
        /* <DEDUP_REMOVED lines=11> */
.L_x_6092:
        /* <DEDUP_REMOVED lines=55> */
.L_x_6095:
[----:B------:R-:W-:Y:S05]  /*bb00*/  BSYNC.RECONVERGENT B1 ;  /* 0x0000000000017941 */ /* 0x000fea0003800200 */
.L_x_6091:
        /* <DEDUP_REMOVED lines=58> */
[----:B0-2-4-:R-:W-:Y:S05]  /*beb0*/  CALL.REL.NOINC `($__internal_11_$__cuda_sm20_dsqrt_rn_f64_mediumpath_v1) ;  /* 0x00000414000c7944 */ /* 0x015fea0003c00000 */
[----:B------:R-:W-:Y:S02]  /*bec0*/  IMAD.MOV.U32 R42, RZ, RZ, R40 ;  /* 0x000000ffff2a7224 */ /* 0x000fe400078e0028 */
[----:B------:R-:W-:-:S07]  /*bed0*/  IMAD.MOV.U32 R43, RZ, RZ, R39 ;  /* 0x000000ffff2b7224 */ /* 0x000fce00078e0027 */
.L_x_6097:
[----:B------:R-:W-:Y:S05]  /*bee0*/  BSYNC.RECONVERGENT B1 ;  /* 0x0000000000017941 */ /* 0x000fea0003800200 */
.L_x_6096:
        /* <DEDUP_REMOVED lines=67> */
[----:B0-2-4-:R-:W-:Y:S05]  /*c320*/  CALL.REL.NOINC `($__internal_10_$__cuda_sm20_div_rn_f64_full) ;  /* 0x0000040400c47944 */ /* 0x015fea0003c00000 */
[----:B------:R-:W-:Y:S02]  /*c330*/  IMAD.MOV.U32 R48, RZ, RZ, R39 ;  /* 0x000000ffff307224 */ /* 0x000fe400078e0027 */
[----:B------:R-:W-:-:S07]  /*c340*/  IMAD.MOV.U32 R49, RZ, RZ, R38 ;  /* 0x000000ffff317224 */ /* 0x000fce00078e0026 */
.L_x_6099:
[----:B------:R-:W-:Y:S05]  /*c350*/  BSYNC.RECONVERGENT B1 ;  /* 0x0000000000017941 */ /* 0x000fea0003800200 */
.L_x_6098:
        /* <DEDUP_REMOVED lines=48> */
[----:B0-2-4-:R-:W-:Y:S05]  /*c660*/  CALL.REL.NOINC `($__internal_10_$__cuda_sm20_div_rn_f64_full) ;  /* 0x0000040000f47944 */ /* 0x015fea0003c00000 */
[----:B------:R-:W-:-:S04]  /*c670*/  LOP3.LUT R39, R39, R38, RZ, 0x3c, !PT ;  /* 0x0000002627277212 */ /* 0x000fc800078e3cff */
[----:B------:R-:W-:-:S04]  /*c680*/  LOP3.LUT R38, R39, R38, RZ, 0x3c, !PT ;  /* 0x0000002627267212 */ /* 0x000fc800078e3cff */
[----:B------:R-:W-:-:S07]  /*c690*/  LOP3.LUT R39, R39, R38, RZ, 0x3c, !PT ;  /* 0x0000002627277212 */ /* 0x000fce00078e3cff */
.L_x_6101:
[----:B------:R-:W-:Y:S05]  /*c6a0*/  BSYNC.RECONVERGENT B1 ;  /* 0x0000000000017941 */ /* 0x000fea0003800200 */
.L_x_6100:
[----:B------:R-:W-:Y:S02]  /*c6b0*/  IMAD.MOV.U32 R32, RZ, RZ, R38 ;  /* 0x000000ffff207224 */ /* 0x000fe400078e0026 */
[----:B------:R-:W-:Y:S01]  /*c6c0*/  IMAD.MOV.U32 R33, RZ, RZ, R39 ;  /* 0x000000ffff217224 */ /* 0x000fe200078e0027 */
[----:B------:R-:W-:Y:S06]  /*c6d0*/  BRA `(.L_x_6102) ;  /* 0x0000002000987947 */ /* 0x000fec0003800000 */
.L_x_6086:
        /* <DEDUP_REMOVED lines=124> */
.L_x_6104:
[----:B------:R-:W-:Y:S05]  /*cea0*/  BSYNC.RECONVERGENT B0 ;  /* 0x0000000000007941 */ /* 0x000fea0003800200 */
.L_x_6103:
        /* <DEDUP_REMOVED lines=47> */
[----:B--234-:R-:W-:Y:S05]  /*d1a0*/  CALL.REL.NOINC `($_ZN2at6native29vectorized_elementwise_kernelILi4EZZZNS0_15tan_kernel_cudaERNS_18TensorIteratorBaseEENKUlvE_clEvENKUlvE_clEvEUlN3c107complexIdEEE_St5arrayIPcLm2EEEEviT0_T1_$__internal_trig_reduction_slowpathd) ;  /* 0x0000040400a47944 */ /* 0x01cfea0003c00000 */
[----:B------:R-:W-:Y:S01]  /*d1b0*/  MOV R47, R41 ;  /* 0x00000029002f7202 */ /* 0x000fe20000000f00 */
[----:B------:R-:W-:Y:S02]  /*d1c0*/  IMAD.MOV.U32 R54, RZ, RZ, R42 ;  /* 0x000000ffff367224 */ /* 0x000fe400078e002a */
[----:B------:R-:W-:-:S07]  /*d1d0*/  IMAD.MOV.U32 R55, RZ, RZ, R43 ;  /* 0x000000ffff377224 */ /* 0x000fce00078e002b */
.L_x_6106:
[----:B------:R-:W-:Y:S05]  /*d1e0*/  BSYNC.RECONVERGENT B4 ;  /* 0x0000000000047941 */ /* 0x000fea0003800200 */
.L_x_6105:
        /* <DEDUP_REMOVED lines=68> */
[----:B----4-:R-:W-:Y:S05]  /*d630*/  CALL.REL.NOINC `($_ZN2at6native29vectorized_elementwise_kernelILi4EZZZNS0_15tan_kernel_cudaERNS_18TensorIteratorBaseEENKUlvE_clEvENKUlvE_clEvEUlN3c107complexIdEEE_St5arrayIPcLm2EEEEviT0_T1_$__internal_trig_reduction_slowpathd) ;  /* 0x0000040000807944 */ /* 0x010fea0003c00000 */
[----:B------:R-:W-:Y:S02]  /*d640*/  IMAD.MOV.U32 R46, RZ, RZ, R41 ;  /* 0x000000ffff2e7224 */ /* 0x000fe400078e0029 */
[----:B------:R-:W-:Y:S02]  /*d650*/  IMAD.MOV.U32 R62, RZ, RZ, R42 ;  /* 0x000000ffff3e7224 */ /* 0x000fe400078e002a */
[----:B------:R-:W-:-:S07]  /*d660*/  IMAD.MOV.U32 R63, RZ, RZ, R43 ;  /* 0x000000ffff3f7224 */ /* 0x000fce00078e002b */
.L_x_6108:
[----:B------:R-:W-:Y:S05]  /*d670*/  BSYNC.RECONVERGENT B4 ;  /* 0x0000000000047941 */ /* 0x000fea0003800200 */
.L_x_6107:
        /* <DEDUP_REMOVED lines=86> */
.L_x_6085:
[----:B------:R-:W1:Y:S02]  /*dbe0*/  DADD R48, R44, -R44 ;  /* 0x000000002c307229 */ /* 0x000e64000000082c */
[----:B-1----:R-:W-:Y:S01]  /*dbf0*/  MOV R32, R48 ;  /* 0x0000003000207202 */ /* 0x002fe20000000f00 */
[----:B------:R-:W-:Y:S01]  /*dc00*/  IMAD.MOV.U32 R33, RZ, RZ, R49 ;  /* 0x000000ffff217224 */ /* 0x000fe200078e0031 */
[----:B------:R-:W-:Y:S06]  /*dc10*/  BRA `(.L_x_6102) ;  /* 0x0000000c00487947 */ /* 0x000fec0003800000 */
.L_x_6084:
        /* <DEDUP_REMOVED lines=60> */
[----:B0-2-4-:R-:W-:Y:S05]  /*dfe0*/  CALL.REL.NOINC `($_ZN2at6native29vectorized_elementwise_kernelILi4EZZZNS0_15tan_kernel_cudaERNS_18TensorIteratorBaseEENKUlvE_clEvENKUlvE_clEvEUlN3c107complexIdEEE_St5arrayIPcLm2EEEEviT0_T1_$__internal_trig_reduction_slowpathd) ;  /* 0x000003f800147944 */ /* 0x015fea0003c00000 */
[----:B------:R-:W-:Y:S02]  /*dff0*/  IMAD.MOV.U32 R47, RZ, RZ, R41 ;  /* 0x000000ffff2f7224 */ /* 0x000fe400078e0029 */
[----:B------:R-:W-:Y:S02]  /*e000*/  IMAD.MOV.U32 R50, RZ, RZ, R42 ;  /* 0x000000ffff327224 */ /* 0x000fe400078e002a */
[----:B------:R-:W-:-:S07]  /*e010*/  IMAD.MOV.U32 R51, RZ, RZ, R43 ;  /* 0x000000ffff337224 */ /* 0x000fce00078e002b */
.L_x_6112:
[----:B------:R-:W-:Y:S05]  /*e020*/  BSYNC.RECONVERGENT B5 ;  /* 0x0000000000057941 */ /* 0x000fea0003800200 */
.L_x_6111:
        /* <DEDUP_REMOVED lines=72> */
.L_x_6114:
[----:B------:R-:W-:Y:S05]  /*e4b0*/  BSYNC.RECONVERGENT B5 ;  /* 0x0000000000057941 */ /* 0x000fea0003800200 */
.L_x_6113:
        /* <DEDUP_REMOVED lines=68> */
.L_x_6110:
[----:B------:R-:W-:Y:S05]  /*e900*/  BSYNC.RECONVERGENT B4 ;  /* 0x0000000000047941 */ /* 0x000fea0003800200 */
.L_x_6109:
[----:B---3--:R-:W-:Y:S01]  /*e910*/  LOP3.LUT R33, RZ, 0x80000000, R45, 0xb8, !PT ;  /* 0x80000000ff217812 */ /* 0x008fe200078eb82d */
[----:B------:R-:W-:Y:S02]  /*e920*/  VIADD R49, R49, 0xc0000000 ;  /* 0xc000000031317836 */ /* 0x000fe40000000000 */
[----:B------:R-:W-:-:S07]  /*e930*/  IMAD.MOV.U32 R32, RZ, RZ, RZ ;  /* 0x000000ffff207224 */ /* 0x000fce00078e00ff */
.L_x_6102:
[----:B------:R-:W-:Y:S05]  /*e940*/  BSYNC.RECONVERGENT B2 ;  /* 0x0000000000027941 */ /* 0x000fea0003800200 */
.L_x_6083:
[----:B------:R3:W0:Y:S02]  /*e950*/  DADD R34, -RZ, -R48 ;  /* 0x00000000ff227229 */ /* 0x0006240000000930 */
.L_x_6082:
[----:B------:R-:W-:Y:S05]  /*e960*/  BSYNC.RECONVERGENT B3 ;  /* 0x0000000000037941 */ /* 0x000fea0003800200 */
.L_x_6081:
        /* <DEDUP_REMOVED lines=60> */
.L_x_6122:
[----:B------:R-:W-:Y:S05]  /*ed30*/  BSYNC.RECONVERGENT B4 ;  /* 0x0000000000047941 */ /* 0x000fea0003800200 */
.L_x_6121:
        /* <DEDUP_REMOVED lines=154> */
.L_x_6124:
[----:B------:R-:W-:Y:S05]  /*f6e0*/  BSYNC.RECONVERGENT B0 ;  /* 0x0000000000007941 */ /* 0x000fea0003800200 */
.L_x_6123:
        /* <DEDUP_REMOVED lines=195> */
.L_x_6128:
[----:B------:R-:W-:Y:S05]  /*10320*/  BSYNC.RECONVERGENT B4 ;  /* 0x0000000000047941 */ /* 0x000fea0003800200 */
.L_x_6127:
        /* <DEDUP_REMOVED lines=11> */
.L_x_6126:
        /* <DEDUP_REMOVED lines=55> */
.L_x_6129:
[----:B------:R-:W-:Y:S05]  /*10750*/  BSYNC.RECONVERGENT B1 ;  /* 0x0000000000017941 */ /* 0x000fea0003800200 */
.L_x_6125:
        /* <DEDUP_REMOVED lines=57> */
[----:B0-2-4-:R-:W-:Y:S05]  /*10af0*/  CALL.REL.NOINC `($__internal_11_$__cuda_sm20_dsqrt_rn_f64_mediumpath_v1) ;  /* 0x000003c400fc7944 */ /* 0x015fea0003c00000 */
[----:B------:R-:W-:Y:S02]  /*10b00*/  IMAD.MOV.U32 R42, RZ, RZ, R40 ;  /* 0x000000ffff2a7224 */ /* 0x000fe400078e0028 */
[----:B------:R-:W-:-:S07]  /*10b10*/  IMAD.MOV.U32 R43, RZ, RZ, R39 ;  /* 0x000000ffff2b7224 */ /* 0x000fce00078e0027 */
.L_x_6131:
[----:B------:R-:W-:Y:S05]  /*10b20*/  BSYNC.RECONVERGENT B1 ;  /* 0x0000000000017941 */ /* 0x000fea0003800200 */
.L_x_6130:
        /* <DEDUP_REMOVED lines=70> */
.L_x_6133:
[----:B------:R-:W-:Y:S05]  /*10f90*/  BSYNC.RECONVERGENT B1 ;  /* 0x0000000000017941 */ /* 0x000fea0003800200 */
.L_x_6132:
        /* <DEDUP_REMOVED lines=49> */
[----:B------:R-:W-:Y:S01]  /*112b0*/  IMAD.MOV.U32 R44, RZ, RZ, R39 ;  /* 0x000000ffff2c7224 */ /* 0x000fe200078e0027 */
[----:B------:R-:W-:-:S07]  /*112c0*/  MOV R45, R38 ;  /* 0x00000026002d7202 */ /* 0x000fce0000000f00 */
.L_x_6135:
[----:B------:R-:W-:Y:S05]  /*112d0*/  BSYNC.RECONVERGENT B1 ;  /* 0x0000000000017941 */ /* 0x000fea0003800200 */
.L_x_6134:
[----:B------:R-:W-:Y:S05]  /*112e0*/  BRA `(.L_x_6136) ;  /* 0x0000002000987947 */ /* 0x000fea0003800000 */
.L_x_6120:
        /* <DEDUP_REMOVED lines=124> */
.L_x_6138:
[----:B------:R-:W-:Y:S05]  /*11ab0*/  BSYNC.RECONVERGENT B0 ;  /* 0x0000000000007941 */ /* 0x000fea0003800200 */
.L_x_6137:
        /* <DEDUP_REMOVED lines=48> */
[----:B------:R-:W-:Y:S02]  /*11dc0*/  IMAD.MOV.U32 R7, RZ, RZ, R41 ;  /* 0x000000ffff077224 */ /* 0x000fe400078e0029 */
[----:B------:R-:W-:Y:S02]  /*11dd0*/  IMAD.MOV.U32 R54, RZ, RZ, R42 ;  /* 0x000000ffff367224 */ /* 0x000fe400078e002a */
[----:B------:R-:W-:-:S07]  /*11de0*/  IMAD.MOV.U32 R55, RZ, RZ, R43 ;  /* 0x000000ffff377224 */ /* 0x000fce00078e002b */
.L_x_6140:
[----:B------:R-:W-:Y:S05]  /*11df0*/  BSYNC.RECONVERGENT B4 ;  /* 0x0000000000047941 */ /* 0x000fea0003800200 */
.L_x_6139:
        /* <DEDUP_REMOVED lines=72> */
.L_x_6142:
[----:B------:R-:W-:Y:S05]  /*12280*/  BSYNC.RECONVERGENT B4 ;  /* 0x0000000000047941 */ /* 0x000fea0003800200 */
.L_x_6141:
        /* <DEDUP_REMOVED lines=86> */
.L_x_6119:
[----:B------:R-:W1:Y:S02]  /*127f0*/  DADD R48, R4, -R4 ;  /* 0x0000000004307229 */ /* 0x000e640000000804 */
[----:B-1----:R-:W-:Y:S02]  /*12800*/  IMAD.MOV.U32 R44, RZ, RZ, R48 ;  /* 0x000000ffff2c7224 */ /* 0x002fe400078e0030 */
[----:B------:R-:W-:Y:S01]  /*12810*/  IMAD.MOV.U32 R45, RZ, RZ, R49 ;  /* 0x000000ffff2d7224 */ /* 0x000fe200078e0031 */
[----:B------:R-:W-:Y:S06]  /*12820*/  BRA `(.L_x_6136) ;  /* 0x0000000c00487947 */ /* 0x000fec0003800000 */
.L_x_6118:
        /* <DEDUP_REMOVED lines=64> */
.L_x_6146:
[----:B------:R-:W-:Y:S05]  /*12c30*/  BSYNC.RECONVERGENT B5 ;  /* 0x0000000000057941 */ /* 0x000fea0003800200 */
.L_x_6145:
        /* <DEDUP_REMOVED lines=72> */
.L_x_6148:
[----:B------:R-:W-:Y:S05]  /*130c0*/  BSYNC.RECONVERGENT B5 ;  /* 0x0000000000057941 */ /* 0x000fea0003800200 */
.L_x_6147:
        /* <DEDUP_REMOVED lines=68> */
.L_x_6144:
[----:B------:R-:W-:Y:S05]  /*13510*/  BSYNC.RECONVERGENT B4 ;  /* 0x0000000000047941 */ /* 0x000fea0003800200 */
.L_x_6143:
[----:B---3--:R-:W-:Y:S01]  /*13520*/  LOP3.LUT R45, RZ, 0x80000000, R5, 0xb8, !PT ;  /* 0x80000000ff2d7812 */ /* 0x008fe200078eb805 */
[----:B------:R-:W-:Y:S02]  /*13530*/  VIADD R49, R49, 0xc0000000 ;  /* 0xc000000031317836 */ /* 0x000fe40000000000 */
[----:B------:R-:W-:-:S07]  /*13540*/  IMAD.MOV.U32 R44, RZ, RZ, RZ ;  /* 0x000000ffff2c7224 */ /* 0x000fce00078e00ff */
.L_x_6136:
[----:B------:R-:W-:Y:S05]  /*13550*/  BSYNC.RECONVERGENT B2 ;  /* 0x0000000000027941 */ /* 0x000fea0003800200 */
.L_x_6117:
[----:B------:R3:W0:Y:S02]  /*13560*/  DADD R46, -RZ, -R48 ;  /* 0x00000000ff2e7229 */ /* 0x0006240000000930 */
.L_x_6116:
[----:B------:R-:W-:Y:S05]  /*13570*/  BSYNC.RECONVERGENT B3 ;  /* 0x0000000000037941 */ /* 0x000fea0003800200 */
.L_x_6115:
        /* <DEDUP_REMOVED lines=60> */
.L_x_6156:
[----:B------:R-:W-:Y:S05]  /*13940*/  BSYNC.RECONVERGENT B4 ;  /* 0x0000000000047941 */ /* 0x000fea0003800200 */
.L_x_6155:
        /* <DEDUP_REMOVED lines=154> */
.L_x_6158:
[----:B------:R-:W-:Y:S05]  /*142f0*/  BSYNC.RECONVERGENT B0 ;  /* 0x0000000000007941 */ /* 0x000fea0003800200 */
.L_x_6157:
        /* <DEDUP_REMOVED lines=195> */
.L_x_6162:
[----:B------:R-:W-:Y:S05]  /*14f30*/  BSYNC.RECONVERGENT B4 ;  /* 0x0000000000047941 */ /* 0x000fea0003800200 */
.L_x_6161:
        /* <DEDUP_REMOVED lines=11> */
.L_x_6160:
        /* <DEDUP_REMOVED lines=55> */
.L_x_6163:
[----:B------:R-:W-:Y:S05]  /*15360*/  BSYNC.RECONVERGENT B1 ;  /* 0x0000000000017941 */ /* 0x000fea0003800200 */
.L_x_6159:
        /* <DEDUP_REMOVED lines=59> */
.L_x_6165:
[----:B------:R-:W-:Y:S05]  /*15720*/  BSYNC.RECONVERGENT B1 ;  /* 0x0000000000017941 */ /* 0x000fea0003800200 */
.L_x_6164:
        /* <DEDUP_REMOVED lines=70> */
.L_x_6167:
[----:B------:R-:W-:Y:S05]  /*15b90*/  BSYNC.RECONVERGENT B1 ;  /* 0x0000000000017941 */ /* 0x000fea0003800200 */
.L_x_6166:
        /* <DEDUP_REMOVED lines=52> */
.L_x_6169:
[----:B------:R-:W-:Y:S05]  /*15ee0*/  BSYNC.RECONVERGENT B1 ;  /* 0x0000000000017941 */ /* 0x000fea0003800200 */
.L_x_6168:
[----:B------:R-:W-:Y:S02]  /*15ef0*/  IMAD.MOV.U32 R4, RZ, RZ, R38 ;  /* 0x000000ffff047224 */ /* 0x000fe400078e0026 */
[----:B------:R-:W-:Y:S01]  /*15f00*/  IMAD.MOV.U32 R5, RZ, RZ, R39 ;  /* 0x000000ffff057224 */ /* 0x000fe200078e0027 */
[----:B------:R-:W-:Y:S06]  /*15f10*/  BRA `(.L_x_6170) ;  /* 0x0000002000987947 */ /* 0x000fec0003800000 */
.L_x_6154:
        /* <DEDUP_REMOVED lines=124> */
.L_x_6172:
[----:B------:R-:W-:Y:S05]  /*166e0*/  BSYNC.RECONVERGENT B0 ;  /* 0x0000000000007941 */ /* 0x000fea0003800200 */
.L_x_6171:
        /* <DEDUP_REMOVED lines=51> */
.L_x_6174:
[----:B------:R-:W-:Y:S05]  /*16a20*/  BSYNC.RECONVERGENT B4 ;  /* 0x0000000000047941 */ /* 0x000fea0003800200 */
.L_x_6173:
        /* <DEDUP_REMOVED lines=72> */
.L_x_6176:
[----:B------:R-:W-:Y:S05]  /*16eb0*/  BSYNC.RECONVERGENT B4 ;  /* 0x0000000000047941 */ /* 0x000fea0003800200 */
.L_x_6175:
        /* <DEDUP_REMOVED lines=86> */
.L_x_6153:
[----:B------:R-:W1:Y:S02]  /*17420*/  DADD R48, R8, -R8 ;  /* 0x0000000008307229 */ /* 0x000e640000000808 */
[----:B-1----:R-:W-:Y:S02]  /*17430*/  IMAD.MOV.U32 R4, RZ, RZ, R48 ;  /* 0x000000ffff047224 */ /* 0x002fe400078e0030 */
[----:B------:R-:W-:Y:S01]  /*17440*/  IMAD.MOV.U32 R5, RZ, RZ, R49 ;  /* 0x000000ffff057224 */ /* 0x000fe200078e0031 */
[----:B------:R-:W-:Y:S06]  /*17450*/  BRA `(.L_x_6170) ;  /* 0x0000000c00487947 */ /* 0x000fec0003800000 */
.L_x_6152:
        /* <DEDUP_REMOVED lines=64> */
.L_x_6180:
[----:B------:R-:W-:Y:S05]  /*17860*/  BSYNC.RECONVERGENT B5 ;  /* 0x0000000000057941 */ /* 0x000fea0003800200 */
.L_x_6179:
        /* <DEDUP_REMOVED lines=72> */
.L_x_6182:
[----:B------:R-:W-:Y:S05]  /*17cf0*/  BSYNC.RECONVERGENT B5 ;  /* 0x0000000000057941 */ /* 0x000fea0003800200 */
.L_x_6181:
        /* <DEDUP_REMOVED lines=68> */
.L_x_6178:
[----:B------:R-:W-:Y:S05]  /*18140*/  BSYNC.RECONVERGENT B4 ;  /* 0x0000000000047941 */ /* 0x000fea0003800200 */
.L_x_6177:
[----:B---3--:R-:W-:Y:S01]  /*18150*/  LOP3.LUT R5, RZ, 0x80000000, R9, 0xb8, !PT ;  /* 0x80000000ff057812 */ /* 0x008fe200078eb809 */
[----:B------:R-:W-:Y:S02]  /*18160*/  VIADD R49, R49, 0xc0000000 ;  /* 0xc000000031317836 */ /* 0x000fe40000000000 */
[----:B------:R-:W-:-:S07]  /*18170*/  IMAD.MOV.U32 R4, RZ, RZ, RZ ;  /* 0x000000ffff047224 */ /* 0x000fce00078e00ff */
.L_x_6170:
[----:B------:R-:W-:Y:S05]  /*18180*/  BSYNC.RECONVERGENT B2 ;  /* 0x0000000000027941 */ /* 0x000fea0003800200 */
.L_x_6151:
[----:B------:R3:W0:Y:S02]  /*18190*/  DADD R6, -RZ, -R48 ;  /* 0x00000000ff067229 */ /* 0x0006240000000930 */
.L_x_6150:
[----:B------:R-:W-:Y:S05]  /*181a0*/  BSYNC.RECONVERGENT B3 ;  /* 0x0000000000037941 */ /* 0x000fea0003800200 */
.L_x_6149:
        /* <DEDUP_REMOVED lines=60> */
.L_x_6190:
[----:B------:R-:W-:Y:S05]  /*18570*/  BSYNC.RECONVERGENT B4 ;  /* 0x0000000000047941 */ /* 0x000fea0003800200 */
.L_x_6189:
        /* <DEDUP_REMOVED lines=154> */
.L_x_6192:
[----:B------:R-:W-:Y:S05]  /*18f20*/  BSYNC.RECONVERGENT B0 ;  /* 0x0000000000007941 */ /* 0x000fea0003800200 */
.L_x_6191:
        /* <DEDUP_REMOVED lines=195> */
.L_x_6196:
[----:B------:R-:W-:Y:S05]  /*19b60*/  BSYNC.RECONVERGENT B4 ;  /* 0x0000000000047941 */ /* 0x000fea0003800200 */
.L_x_6195:
        /* <DEDUP_REMOVED lines=11> */
.L_x_6194:
        /* <DEDUP_REMOVED lines=55> */
.L_x_6197:
[----:B------:R-:W-:Y:S05]  /*19f90*/  BSYNC.RECONVERGENT B1 ;  /* 0x0000000000017941 */ /* 0x000fea0003800200 */
.L_x_6193:
        /* <DEDUP_REMOVED lines=56> */
[----:B0-2-4-:R-:W-:Y:S05]  /*1a320*/  CALL.REL.NOINC `($__internal_11_$__cuda_sm20_dsqrt_rn_f64_mediumpath_v1) ;  /* 0x0000032c00f07944 */ /* 0x015fea0003c00000 */
[----:B------:R-:W-:Y:S02]  /*1a330*/  IMAD.MOV.U32 R36, RZ, RZ, R40 ;  /* 0x000000ffff247224 */ /* 0x000fe400078e0028 */
[----:B------:R-:W-:-:S07]  /*1a340*/  IMAD.MOV.U32 R37, RZ, RZ, R39 ;  /* 0x000000ffff257224 */ /* 0x000fce00078e0027 */
.L_x_6199:
[----:B------:R-:W-:Y:S05]  /*1a350*/  BSYNC.RECONVERGENT B1 ;  /* 0x0000000000017941 */ /* 0x000fea0003800200 */
.L_x_6198:
        /* <DEDUP_REMOVED lines=70> */
.L_x_6201:
[----:B------:R-:W-:Y:S05]  /*1a7c0*/  BSYNC.RECONVERGENT B1 ;  /* 0x0000000000017941 */ /* 0x000fea0003800200 */
.L_x_6200:
        /* <DEDUP_REMOVED lines=52> */
.L_x_6203:
[----:B------:R-:W-:Y:S05]  /*1ab10*/  BSYNC.RECONVERGENT B1 ;  /* 0x0000000000017941 */ /* 0x000fea0003800200 */
.L_x_6202:
[----:B------:R-:W-:Y:S01]  /*1ab20*/  MOV R8, R38 ;  /* 0x0000002600087202 */ /* 0x000fe20000000f00 */
[----:B------:R-:W-:Y:S01]  /*1ab30*/  IMAD.MOV.U32 R9, RZ, RZ, R39 ;  /* 0x000000ffff097224 */ /* 0x000fe200078e0027 */
[----:B------:R-:W-:Y:S06]  /*1ab40*/  BRA `(.L_x_6204) ;  /* 0x0000002000987947 */ /* 0x000fec0003800000 */
.L_x_6188:
        /* <DEDUP_REMOVED lines=124> */
.L_x_6206:
[----:B------:R-:W-:Y:S05]  /*1b310*/  BSYNC.RECONVERGENT B0 ;  /* 0x0000000000007941 */ /* 0x000fea0003800200 */
.L_x_6205:
        /* <DEDUP_REMOVED lines=48> */
[----:B------:R-:W-:Y:S01]  /*1b620*/  IMAD.MOV.U32 R15, RZ, RZ, R41 ;  /* 0x000000ffff0f7224 */ /* 0x000fe200078e0029 */
[----:B------:R-:W-:Y:S01]  /*1b630*/  MOV R54, R42 ;  /* 0x0000002a00367202 */ /* 0x000fe20000000f00 */
[----:B------:R-:W-:-:S07]  /*1b640*/  IMAD.MOV.U32 R55, RZ, RZ, R43 ;  /* 0x000000ffff377224 */ /* 0x000fce00078e002b */
.L_x_6208:
[----:B------:R-:W-:Y:S05]  /*1b650*/  BSYNC.RECONVERGENT B4 ;  /* 0x0000000000047941 */ /* 0x000fea0003800200 */
.L_x_6207:
        /* <DEDUP_REMOVED lines=72> */
.L_x_6210:
[----:B------:R-:W-:Y:S05]  /*1bae0*/  BSYNC.RECONVERGENT B4 ;  /* 0x0000000000047941 */ /* 0x000fea0003800200 */
.L_x_6209:
        /* <DEDUP_REMOVED lines=86> */
.L_x_6187:
[----:B------:R-:W1:Y:S02]  /*1c050*/  DADD R48, R12, -R12 ;  /* 0x000000000c307229 */ /* 0x000e64000000080c */
[----:B-1----:R-:W-:Y:S01]  /*1c060*/  MOV R8, R48 ;  /* 0x0000003000087202 */ /* 0x002fe20000000f00 */
[----:B------:R-:W-:Y:S01]  /*1c070*/  IMAD.MOV.U32 R9, RZ, RZ, R49 ;  /* 0x000000ffff097224 */ /* 0x000fe200078e0031 */
[----:B------:R-:W-:Y:S06]  /*1c080*/  BRA `(.L_x_6204) ;  /* 0x0000000c00487947 */ /* 0x000fec0003800000 */
.L_x_6186:
        /* <DEDUP_REMOVED lines=64> */
.L_x_6214:
[----:B------:R-:W-:Y:S05]  /*1c490*/  BSYNC.RECONVERGENT B5 ;  /* 0x0000000000057941 */ /* 0x000fea0003800200 */
.L_x_6213:
        /* <DEDUP_REMOVED lines=69> */
[----:B------:R-:W-:Y:S01]  /*1c8f0*/  IMAD.MOV.U32 R14, RZ, RZ, R41 ;  /* 0x000000ffff0e7224 */ /* 0x000fe200078e0029 */
[----:B------:R-:W-:Y:S01]  /*1c900*/  MOV R61, R43 ;  /* 0x0000002b003d7202 */ /* 0x000fe20000000f00 */
[----:B------:R-:W-:-:S07]  /*1c910*/  IMAD.MOV.U32 R60, RZ, RZ, R42 ;  /* 0x000000ffff3c7224 */ /* 0x000fce00078e002a */
.L_x_6216:
[----:B------:R-:W-:Y:S05]  /*1c920*/  BSYNC.RECONVERGENT B5 ;  /* 0x0000000000057941 */ /* 0x000fea0003800200 */
.L_x_6215:
        /* <DEDUP_REMOVED lines=68> */
.L_x_6212:
[----:B------:R-:W-:Y:S05]  /*1cd70*/  BSYNC.RECONVERGENT B4 ;  /* 0x0000000000047941 */ /* 0x000fea0003800200 */
.L_x_6211:
[----:B---3--:R-:W-:Y:S01]  /*1cd80*/  LOP3.LUT R9, RZ, 0x80000000, R13, 0xb8, !PT ;  /* 0x80000000ff097812 */ /* 0x008fe200078eb80d */
[----:B------:R-:W-:Y:S02]  /*1cd90*/  VIADD R49, R49, 0xc0000000 ;  /* 0xc000000031317836 */ /* 0x000fe40000000000 */
[----:B------:R-:W-:-:S07]  /*1cda0*/  IMAD.MOV.U32 R8, RZ, RZ, RZ ;  /* 0x000000ffff087224 */ /* 0x000fce00078e00ff */
.L_x_6204:
[----:B------:R-:W-:Y:S05]  /*1cdb0*/  BSYNC.RECONVERGENT B2 ;  /* 0x0000000000027941 */ /* 0x000fea0003800200 */
.L_x_6185:
[----:B------:R3:W0:Y:S02]  /*1cdc0*/  DADD R10, -RZ, -R48 ;  /* 0x00000000ff0a7229 */ /* 0x0006240000000930 */
.L_x_6184:
[----:B------:R-:W-:Y:S05]  /*1cdd0*/  BSYNC.RECONVERGENT B3 ;  /* 0x0000000000037941 */ /* 0x000fea0003800200 */
.L_x_6183:
        /* <DEDUP_REMOVED lines=60> */
.L_x_6224:
[----:B------:R-:W-:Y:S05]  /*1d1a0*/  BSYNC.RECONVERGENT B4 ;  /* 0x0000000000047941 */ /* 0x000fea0003800200 */
.L_x_6223:
        /* <DEDUP_REMOVED lines=154> */
.L_x_6226:
[----:B------:R-:W-:Y:S05]  /*1db50*/  BSYNC.RECONVERGENT B0 ;  /* 0x0000000000007941 */ /* 0x000fea0003800200 */
.L_x_6225:
        /* <DEDUP_REMOVED lines=195> */
.L_x_6230:
[----:B------:R-:W-:Y:S05]  /*1e790*/  BSYNC.RECONVERGENT B4 ;  /* 0x0000000000047941 */ /* 0x000fea0003800200 */
.L_x_6229:
        /* <DEDUP_REMOVED lines=11> */
.L_x_6228:
        /* <DEDUP_REMOVED lines=55> */
.L_x_6231:
[----:B------:R-:W-:Y:S05]  /*1ebc0*/  BSYNC.RECONVERGENT B1 ;  /* 0x0000000000017941 */ /* 0x000fea0003800200 */
.L_x_6227:
        /* <DEDUP_REMOVED lines=60> */
.L_x_6233:
[----:B------:R-:W-:Y:S05]  /*1ef90*/  BSYNC.RECONVERGENT B1 ;  /* 0x0000000000017941 */ /* 0x000fea0003800200 */
.L_x_6232:
        /* <DEDUP_REMOVED lines=70> */
.L_x_6235:
[----:B------:R-:W-:Y:S05]  /*1f400*/  BSYNC.RECONVERGENT B1 ;  /* 0x0000000000017941 */ /* 0x000fea0003800200 */
.L_x_6234:
        /* <DEDUP_REMOVED lines=52> */
.L_x_6237:
[----:B------:R-:W-:Y:S05]  /*1f750*/  BSYNC.RECONVERGENT B1 ;  /* 0x0000000000017941 */ /* 0x000fea0003800200 */
.L_x_6236:
[----:B------:R-:W-:Y:S02]  /*1f760*/  IMAD.MOV.U32 R12, RZ, RZ, R38 ;  /* 0x000000ffff0c7224 */ /* 0x000fe400078e0026 */
[----:B------:R-:W-:Y:S01]  /*1f770*/  IMAD.MOV.U32 R13, RZ, RZ, R39 ;  /* 0x000000ffff0d7224 */ /* 0x000fe200078e0027 */
[----:B------:R-:W-:Y:S06]  /*1f780*/  BRA `(.L_x_6238) ;  /* 0x0000002000987947 */ /* 0x000fec0003800000 */
.L_x_6222:
        /* <DEDUP_REMOVED lines=124> */
.L_x_6240:
[----:B------:R-:W-:Y:S05]  /*1ff50*/  BSYNC.RECONVERGENT B0 ;  /* 0x0000000000007941 */ /* 0x000fea0003800200 */
.L_x_6239:
        /* <DEDUP_REMOVED lines=47> */
[----:B--234-:R-:W-:Y:S05]  /*20250*/  CALL.REL.NOINC `($_ZN2at6native29vectorized_elementwise_kernelILi4EZZZNS0_15tan_kernel_cudaERNS_18TensorIteratorBaseEENKUlvE_clEvENKUlvE_clEvEUlN3c107complexIdEEE_St5arrayIPcLm2EEEEviT0_T1_$__internal_trig_reduction_slowpathd) ;  /* 0x000002d400787944 */ /* 0x01cfea0003c00000 */
[----:B------:R-:W-:Y:S02]  /*20260*/  IMAD.MOV.U32 R19, RZ, RZ, R41 ;  /* 0x000000ffff137224 */ /* 0x000fe400078e0029 */
[----:B------:R-:W-:Y:S02]  /*20270*/  IMAD.MOV.U32 R54, RZ, RZ, R42 ;  /* 0x000000ffff367224 */ /* 0x000fe400078e002a */
[----:B------:R-:W-:-:S07]  /*20280*/  IMAD.MOV.U32 R55, RZ, RZ, R43 ;  /* 0x000000ffff377224 */ /* 0x000fce00078e002b */
.L_x_6242:
[----:B------:R-:W-:Y:S05]  /*20290*/  BSYNC.RECONVERGENT B4 ;  /* 0x0000000000047941 */ /* 0x000fea0003800200 */
.L_x_6241:
        /* <DEDUP_REMOVED lines=72> */
.L_x_6244:
[----:B------:R-:W-:Y:S05]  /*20720*/  BSYNC.RECONVERGENT B4 ;  /* 0x0000000000047941 */ /* 0x000fea0003800200 */
.L_x_6243:
        /* <DEDUP_REMOVED lines=86> */
.L_x_6221:
[----:B------:R-:W1:Y:S02]  /*20c90*/  DADD R48, R16, -R16 ;  /* 0x0000000010307229 */ /* 0x000e640000000810 */
[----:B-1----:R-:W-:Y:S02]  /*20ca0*/  IMAD.MOV.U32 R12, RZ, RZ, R48 ;  /* 0x000000ffff0c7224 */ /* 0x002fe400078e0030 */
[----:B------:R-:W-:Y:S01]  /*20cb0*/  IMAD.MOV.U32 R13, RZ, RZ, R49 ;  /* 0x000000ffff0d7224 */ /* 0x000fe200078e0031 */
[----:B------:R-:W-:Y:S06]  /*20cc0*/  BRA `(.L_x_6238) ;  /* 0x0000000c00487947 */ /* 0x000fec0003800000 */
.L_x_6220:
        /* <DEDUP_REMOVED lines=64> */
.L_x_6248:
[----:B------:R-:W-:Y:S05]  /*210d0*/  BSYNC.RECONVERGENT B5 ;  /* 0x0000000000057941 */ /* 0x000fea0003800200 */
.L_x_6247:
        /* <DEDUP_REMOVED lines=69> */
[----:B------:R-:W-:Y:S01]  /*21530*/  MOV R18, R41 ;  /* 0x0000002900127202 */ /* 0x000fe20000000f00 */
[----:B------:R-:W-:Y:S02]  /*21540*/  IMAD.MOV.U32 R60, RZ, RZ, R42 ;  /* 0x000000ffff3c7224 */ /* 0x000fe400078e002a */
[----:B------:R-:W-:-:S07]  /*21550*/  IMAD.MOV.U32 R61, RZ, RZ, R43 ;  /* 0x000000ffff3d7224 */ /* 0x000fce00078e002b */
.L_x_6250:
[----:B------:R-:W-:Y:S05]  /*21560*/  BSYNC.RECONVERGENT B5 ;  /* 0x0000000000057941 */ /* 0x000fea0003800200 */
.L_x_6249:
        /* <DEDUP_REMOVED lines=68> */
.L_x_6246:
[----:B------:R-:W-:Y:S05]  /*219b0*/  BSYNC.RECONVERGENT B4 ;  /* 0x0000000000047941 */ /* 0x000fea0003800200 */
.L_x_6245:
[----:B---3--:R-:W-:Y:S01]  /*219c0*/  LOP3.LUT R13, RZ, 0x80000000, R17, 0xb8, !PT ;  /* 0x80000000ff0d7812 */ /* 0x008fe200078eb811 */
[----:B------:R-:W-:Y:S02]  /*219d0*/  VIADD R49, R49, 0xc0000000 ;  /* 0xc000000031317836 */ /* 0x000fe40000000000 */
[----:B------:R-:W-:-:S07]  /*219e0*/  IMAD.MOV.U32 R12, RZ, RZ, RZ ;  /* 0x000000ffff0c7224 */ /* 0x000fce00078e00ff */
.L_x_6238:
[----:B------:R-:W-:Y:S05]  /*219f0*/  BSYNC.RECONVERGENT B2 ;  /* 0x0000000000027941 */ /* 0x000fea0003800200 */
.L_x_6219:
[----:B------:R3:W0:Y:S02]  /*21a00*/  DADD R14, -RZ, -R48 ;  /* 0x00000000ff0e7229 */ /* 0x0006240000000930 */
.L_x_6218:
[----:B------:R-:W-:Y:S05]  /*21a10*/  BSYNC.RECONVERGENT B3 ;  /* 0x0000000000037941 */ /* 0x000fea0003800200 */
.L_x_6217:
        /* <DEDUP_REMOVED lines=60> */
.L_x_6258:
[----:B------:R-:W-:Y:S05]  /*21de0*/  BSYNC.RECONVERGENT B4 ;  /* 0x0000000000047941 */ /* 0x000fea0003800200 */
.L_x_6257:
        /* <DEDUP_REMOVED lines=154> */
.L_x_6260:
[----:B------:R-:W-:Y:S05]  /*22790*/  BSYNC.RECONVERGENT B0 ;  /* 0x0000000000007941 */ /* 0x000fea0003800200 */
.L_x_6259:
        /* <DEDUP_REMOVED lines=195> */
.L_x_6264:
[----:B------:R-:W-:Y:S05]  /*233d0*/  BSYNC.RECONVERGENT B4 ;  /* 0x0000000000047941 */ /* 0x000fea0003800200 */
.L_x_6263:
        /* <DEDUP_REMOVED lines=11> */
.L_x_6262:
        /* <DEDUP_REMOVED lines=55> */
.L_x_6265:
[----:B------:R-:W-:Y:S05]  /*23800*/  BSYNC.RECONVERGENT B1 ;  /* 0x0000000000017941 */ /* 0x000fea0003800200 */
.L_x_6261:
        /* <DEDUP_REMOVED lines=59> */
.L_x_6267:
[----:B------:R-:W-:Y:S05]  /*23bc0*/  BSYNC.RECONVERGENT B1 ;  /* 0x0000000000017941 */ /* 0x000fea0003800200 */
.L_x_6266:
        /* <DEDUP_REMOVED lines=70> */
.L_x_6269:
[----:B------:R-:W-:Y:S05]  /*24030*/  BSYNC.RECONVERGENT B1 ;  /* 0x0000000000017941 */ /* 0x000fea0003800200 */
.L_x_6268:
        /* <DEDUP_REMOVED lines=48> */
[----:B0-2-4-:R-:W-:Y:S05]  /*24340*/  CALL.REL.NOINC `($__internal_10_$__cuda_sm20_div_rn_f64_full) ;  /* 0x0000028400bc7944 */ /* 0x015fea0003c00000 */
[----:B------:R-:W-:-:S04]  /*24350*/  LOP3.LUT R39, R39, R38, RZ, 0x3c, !PT ;  /* 0x0000002627277212 */ /* 0x000fc800078e3cff */
[----:B------:R-:W-:-:S04]  /*24360*/  LOP3.LUT R38, R39, R38, RZ, 0x3c, !PT ;  /* 0x0000002627267212 */ /* 0x000fc800078e3cff */
[----:B------:R-:W-:-:S07]  /*24370*/  LOP3.LUT R39, R39, R38, RZ, 0x3c, !PT ;  /* 0x0000002627277212 */ /* 0x000fce00078e3cff */
.L_x_6271:
[----:B------:R-:W-:Y:S05]  /*24380*/  BSYNC.RECONVERGENT B1 ;  /* 0x0000000000017941 */ /* 0x000fea0003800200 */
.L_x_6270:
[----:B------:R-:W-:Y:S02]  /*24390*/  IMAD.MOV.U32 R48, RZ, RZ, R38 ;  /* 0x000000ffff307224 */ /* 0x000fe400078e0026 */
[----:B------:R-:W-:Y:S01]  /*243a0*/  IMAD.MOV.U32 R49, RZ, RZ, R39 ;  /* 0x000000ffff317224 */ /* 0x000fe200078e0027 */
[----:B------:R-:W-:Y:S06]  /*243b0*/  BRA `(.L_x_6272) ;  /* 0x0000002000987947 */ /* 0x000fec0003800000 */
.L_x_6256:
        /* <DEDUP_REMOVED lines=124> */
.L_x_6274:
[----:B------:R-:W-:Y:S05]  /*24b80*/  BSYNC.RECONVERGENT B0 ;  /* 0x0000000000007941 */ /* 0x000fea0003800200 */
.L_x_6273:
        /* <DEDUP_REMOVED lines=51> */
.L_x_6276:
[----:B------:R-:W-:Y:S05]  /*24ec0*/  BSYNC.RECONVERGENT B4 ;  /* 0x0000000000047941 */ /* 0x000fea0003800200 */
.L_x_6275:
        /* <DEDUP_REMOVED lines=72> */
.L_x_6278:
[----:B------:R-:W-:Y:S05]  /*25350*/  BSYNC.RECONVERGENT B4 ;  /* 0x0000000000047941 */ /* 0x000fea0003800200 */
.L_x_6277:
        /* <DEDUP_REMOVED lines=86> */
.L_x_6255:
[----:B------:R-:W1:Y:S02]  /*258c0*/  DADD R60, R20, -R20 ;  /* 0x00000000143c7229 */ /* 0x000e640000000814 */
[----:B-1----:R-:W-:Y:S02]  /*258d0*/  IMAD.MOV.U32 R48, RZ, RZ, R60 ;  /* 0x000000ffff307224 */ /* 0x002fe400078e003c */
[----:B------:R-:W-:Y:S01]  /*258e0*/  IMAD.MOV.U32 R49, RZ, RZ, R61 ;  /* 0x000000ffff317224 */ /* 0x000fe200078e003d */
[----:B------:R-:W-:Y:S06]  /*258f0*/  BRA `(.L_x_6272) ;  /* 0x0000000c00487947 */ /* 0x000fec0003800000 */
.L_x_6254:
        /* <DEDUP_REMOVED lines=64> */
.L_x_6282:
[----:B------:R-:W-:Y:S05]  /*25d00*/  BSYNC.RECONVERGENT B5 ;  /* 0x0000000000057941 */ /* 0x000fea0003800200 */
.L_x_6281:
        /* <DEDUP_REMOVED lines=68> */
[----:B----4-:R-:W-:Y:S05]  /*26150*/  CALL.REL.NOINC `($_ZN2at6native29vectorized_elementwise_kernelILi4EZZZNS0_15tan_kernel_cudaERNS_18TensorIteratorBaseEENKUlvE_clEvENKUlvE_clEvEUlN3c107complexIdEEE_St5arrayIPcLm2EEEEviT0_T1_$__internal_trig_reduction_slowpathd) ;  /* 0x0000027400b87944 */ /* 0x010fea0003c00000 */
[----:B------:R-:W-:Y:S02]  /*26160*/  IMAD.MOV.U32 R2, RZ, RZ, R41 ;  /* 0x000000ffff027224 */ /* 0x000fe400078e0029 */
[----:B------:R-:W-:Y:S02]  /*26170*/  IMAD.MOV.U32 R48, RZ, RZ, R42 ;  /* 0x000000ffff307224 */ /* 0x000fe400078e002a */
[----:B------:R-:W-:-:S07]  /*26180*/  IMAD.MOV.U32 R49, RZ, RZ, R43 ;  /* 0x000000ffff317224 */ /* 0x000fce00078e002b */
.L_x_6284:
[----:B------:R-:W-:Y:S05]  /*26190*/  BSYNC.RECONVERGENT B5 ;  /* 0x0000000000057941 */ /* 0x000fea0003800200 */
.L_x_6283:
        /* <DEDUP_REMOVED lines=68> */
.L_x_6280:
[----:B------:R-:W-:Y:S05]  /*265e0*/  BSYNC.RECONVERGENT B4 ;  /* 0x0000000000047941 */ /* 0x000fea0003800200 */
.L_x_6279:
[----:B---3--:R-:W-:Y:S01]  /*265f0*/  LOP3.LUT R49, RZ, 0x80000000, R21, 0xb8, !PT ;  /* 0x80000000ff317812 */ /* 0x008fe200078eb815 */
[----:B------:R-:W-:Y:S02]  /*26600*/  VIADD R61, R61, 0xc0000000 ;  /* 0xc00000003d3d7836 */ /* 0x000fe40000000000 */
[----:B------:R-:W-:-:S07]  /*26610*/  IMAD.MOV.U32 R48, RZ, RZ, RZ ;  /* 0x000000ffff307224 */ /* 0x000fce00078e00ff */
.L_x_6272:
[----:B------:R-:W-:Y:S05]  /*26620*/  BSYNC.RECONVERGENT B2 ;  /* 0x0000000000027941 */ /* 0x000fea0003800200 */
.L_x_6253:
[----:B------:R3:W0:Y:S02]  /*26630*/  DADD R50, -RZ, -R60 ;  /* 0x00000000ff327229 */ /* 0x000624000000093c */
.L_x_6252:
[----:B------:R-:W-:Y:S05]  /*26640*/  BSYNC.RECONVERGENT B3 ;  /* 0x0000000000037941 */ /* 0x000fea0003800200 */
.L_x_6251:
        /* <DEDUP_REMOVED lines=24> */
.L_x_6287:
[----:B------:R-:W-:-:S13]  /*267d0*/  ISETP.GE.U32.AND P0, PT, R2, R3, PT ;  /* 0x000000030200720c */ /* 0x000fda0003f06070 */
[----:B------:R-:W-:Y:S05]  /*267e0*/  @P0 BRA `(.L_x_6289) ;  /* 0x0000000000300947 */ /* 0x000fea0003800000 */
[----:B0-2---:R-:W0:Y:S01]  /*267f0*/  LDC.64 R16, c[0x0][0x388] ;  /* 0x0000e200ff107b82 */ /* 0x005e220000000a00 */
[----:B------:R-:W-:Y:S02]  /*26800*/  IMAD.IADD R19, R0, 0x1, R2 ;  /* 0x0000000100137824 */ /* 0x000fe400078e0202 */
[----:B------:R-:W-:Y:S02]  /*26810*/  VIADD R2, R2, 0x80 ;  /* 0x0000008002027836 */ /* 0x000fe40000000000 */
[----:B0-----:R-:W-:-:S05]  /*26820*/  IMAD.WIDE.U32 R16, R19, 0x10, R16 ;  /* 0x0000001013107825 */ /* 0x001fca00078e0010 */
[----:B------:R0:W-:Y:S02]  /*26830*/  STG.E.128 desc[UR4][R16.64], R44 ;  /* 0x0000002c10007986 */ /* 0x0001e4000c101d04 */
.L_x_6288:
[----:B------:R-:W-:-:S13]  /*26840*/  ISETP.GE.U32.AND P0, PT, R2, R3, PT ;  /* 0x000000030200720c */ /* 0x000fda0003f06070 */
[----:B------:R-:W-:Y:S05]  /*26850*/  @P0 BRA `(.L_x_6290) ;  /* 0x0000000000340947 */ /* 0x000fea0003800000 */
[----:B0-2---:R-:W0:Y:S01]  /*26860*/  LDC.64 R16, c[0x0][0x388] ;  /* 0x0000e200ff107b82 */ /* 0x005e220000000a00 */
[----:B------:R-:W-:Y:S02]  /*26870*/  IMAD.IADD R19, R0, 0x1, R2 ;  /* 0x0000000100137824 */ /* 0x000fe400078e0202 */
[----:B------:R-:W-:Y:S02]  /*26880*/  VIADD R2, R2, 0x80 ;  /* 0x0000008002027836 */ /* 0x000fe40000000000 */
[----:B0-----:R-:W-:-:S05]  /*26890*/  IMAD.WIDE.U32 R16, R19, 0x10, R16 ;  /* 0x0000001013107825 */ /* 0x001fca00078e0010 */
[----:B------:R0:W-:Y:S02]  /*268a0*/  STG.E.128 desc[UR4][R16.64], R4 ;  /* 0x0000000410007986 */ /* 0x0001e4000c101d04 */
.L_x_6289:
        /* <DEDUP_REMOVED lines=8> */
.L_x_6290:
[----:B------:R-:W-:Y:S05]  /*26930*/  BSYNC.RELIABLE B1 ;  /* 0x0000000000017941 */ /* 0x000fea0003800100 */
.L_x_6286:
[----:B------:R-:W-:-:S13]  /*26940*/  ISETP.GE.U32.AND P0, PT, R2, R3, PT ;  /* 0x000000030200720c */ /* 0x000fda0003f06070 */
[----:B0-----:R-:W0:Y:S01]  /*26950*/  @!P0 LDC.64 R4, c[0x0][0x388] ;  /* 0x0000e200ff048b82 */ /* 0x001e220000000a00 */
[----:B------:R-:W-:Y:S02]  /*26960*/  @!P0 IMAD.IADD R7, R0, 0x1, R2 ;  /* 0x0000000100078824 */ /* 0x000fe400078e0202 */
[----:B------:R-:W-:Y:S02]  /*26970*/  @!P0 VIADD R2, R2, 0x80 ;  /* 0x0000008002028836 */ /* 0x000fe40000000000 */
[----:B0-----:R-:W-:-:S05]  /*26980*/  @!P0 IMAD.WIDE.U32 R4, R7, 0x10, R4 ;  /* 0x0000001007048825 */ /* 0x001fca00078e0004 */
[----:B------:R0:W-:Y:S02]  /*26990*/  @!P0 STG.E.128 desc[UR4][R4.64], R12 ;  /* 0x0000000c04008986 */ /* 0x0001e4000c101d04 */
.L_x_6291:
[----:B------:R-:W-:Y:S05]  /*269a0*/  BSYNC.RECONVERGENT B0 ;  /* 0x0000000000007941 */ /* 0x000fea0003800200 */
.L_x_6285:
        /* <DEDUP_REMOVED lines=8> */
.L_x_6013:
        /* <DEDUP_REMOVED lines=73> */
[----:B-----5:R-:W-:Y:S05]  /*26ec0*/  CALL.REL.NOINC `($_ZN2at6native29vectorized_elementwise_kernelILi4EZZZNS0_15tan_kernel_cudaERNS_18TensorIteratorBaseEENKUlvE_clEvENKUlvE_clEvEUlN3c107complexIdEEE_St5arrayIPcLm2EEEEviT0_T1_$__internal_trig_reduction_slowpathd) ;  /* 0x00000268005c7944 */ /* 0x020fea0003c00000 */
[----:B------:R-:W-:Y:S02]  /*26ed0*/  IMAD.MOV.U32 R3, RZ, RZ, R41 ;  /* 0x000000ffff037224 */ /* 0x000fe400078e0029 */
[----:B------:R-:W-:Y:S02]  /*26ee0*/  IMAD.MOV.U32 R8, RZ, RZ, R42 ;  /* 0x000000ffff087224 */ /* 0x000fe400078e002a */
[----:B------:R-:W-:-:S07]  /*26ef0*/  IMAD.MOV.U32 R9, RZ, RZ, R43 ;  /* 0x000000ffff097224 */ /* 0x000fce00078e002b */
.L_x_6298:
[----:B------:R-:W-:Y:S05]  /*26f00*/  BSYNC.RECONVERGENT B4 ;  /* 0x0000000000047941 */ /* 0x000fea0003800200 */
.L_x_6297:
        /* <DEDUP_REMOVED lines=72> */
.L_x_6300:
[----:B------:R-:W-:Y:S05]  /*27390*/  BSYNC.RECONVERGENT B4 ;  /* 0x0000000000047941 */ /* 0x000fea0003800200 */
.L_x_6299:
        /* <DEDUP_REMOVED lines=68> */
.L_x_6296:
[----:B------:R-:W-:Y:S05]  /*277e0*/  BSYNC.RECONVERGENT B3 ;  /* 0x0000000000037941 */ /* 0x000fea0003800200 */
.L_x_6295:
[----:B------:R-:W-:Y:S01]  /*277f0*/  VIADD R11, R11, 0xc0000000 ;  /* 0xc00000000b0b7836 */ /* 0x000fe20000000000 */
[----:B01----:R-:W-:Y:S01]  /*27800*/  LOP3.LUT R9, RZ, 0x80000000, R5, 0xb8, !PT ;  /* 0x80000000ff097812 */ /* 0x003fe200078eb805 */
[----:B------:R-:W-:Y:S01]  /*27810*/  IMAD.MOV.U32 R8, RZ, RZ, RZ ;  /* 0x000000ffff087224 */ /* 0x000fe200078e00ff */
[----:B------:R-:W-:Y:S06]  /*27820*/  BRA `(.L_x_6294) ;  /* 0x0000003c00887947 */ /* 0x000fec0003800000 */
.L_x_6293:
        /* <DEDUP_REMOVED lines=135> */
.L_x_6303:
[----:B------:R-:W-:Y:S05]  /*280a0*/  BSYNC.RECONVERGENT B0 ;  /* 0x0000000000007941 */ /* 0x000fea0003800200 */
.L_x_6302:
        /* <DEDUP_REMOVED lines=47> */
[----:B-1---5:R-:W-:Y:S05]  /*283a0*/  CALL.REL.NOINC `($_ZN2at6native29vectorized_elementwise_kernelILi4EZZZNS0_15tan_kernel_cudaERNS_18TensorIteratorBaseEENKUlvE_clEvENKUlvE_clEvEUlN3c107complexIdEEE_St5arrayIPcLm2EEEEviT0_T1_$__internal_trig_reduction_slowpathd) ;  /* 0x0000025400247944 */ /* 0x022fea0003c00000 */
[----:B------:R-:W-:Y:S02]  /*283b0*/  IMAD.MOV.U32 R3, RZ, RZ, R41 ;  /* 0x000000ffff037224 */ /* 0x000fe400078e0029 */
[----:B------:R-:W-:Y:S02]  /*283c0*/  IMAD.MOV.U32 R6, RZ, RZ, R42 ;  /* 0x000000ffff067224 */ /* 0x000fe400078e002a */
[----:B------:R-:W-:-:S07]  /*283d0*/  IMAD.MOV.U32 R7, RZ, RZ, R43 ;  /* 0x000000ffff077224 */ /* 0x000fce00078e002b */
.L_x_6305:
[----:B------:R-:W-:Y:S05]  /*283e0*/  BSYNC.RECONVERGENT B3 ;  /* 0x0000000000037941 */ /* 0x000fea0003800200 */
.L_x_6304:
        /* <DEDUP_REMOVED lines=72> */
.L_x_6307:
[----:B------:R-:W-:Y:S05]  /*28870*/  BSYNC.RECONVERGENT B3 ;  /* 0x0000000000037941 */ /* 0x000fea0003800200 */
.L_x_6306:
        /* <DEDUP_REMOVED lines=86> */
.L_x_6301:
        /* <DEDUP_REMOVED lines=44> */
[----:B-----5:R-:W-:Y:S05]  /*290a0*/  CALL.REL.NOINC `($_ZN2at6native29vectorized_elementwise_kernelILi4EZZZNS0_15tan_kernel_cudaERNS_18TensorIteratorBaseEENKUlvE_clEvENKUlvE_clEvEUlN3c107complexIdEEE_St5arrayIPcLm2EEEEviT0_T1_$__internal_trig_reduction_slowpathd) ;  /* 0x0000024400e47944 */ /* 0x020fea0003c00000 */
.L_x_6309:
[----:B------:R-:W-:Y:S05]  /*290b0*/  BSYNC.RECONVERGENT B3 ;  /* 0x0000000000037941 */ /* 0x000fea0003800200 */
.L_x_6308:
        /* <DEDUP_REMOVED lines=154> */
.L_x_6311:
[----:B------:R-:W-:Y:S05]  /*29a60*/  BSYNC.RECONVERGENT B0 ;  /* 0x0000000000007941 */ /* 0x000fea0003800200 */
.L_x_6310:
        /* <DEDUP_REMOVED lines=61> */
.L_x_6313:
        /* <DEDUP_REMOVED lines=186> */
[----:B-----5:R-:W-:Y:S05]  /*2a9e0*/  CALL.REL.NOINC `($__internal_10_$__cuda_sm20_div_rn_f64_full) ;  /* 0x0000022000147944 */ /* 0x020fea0003c00000 */
[----:B------:R-:W-:-:S04]  /*2a9f0*/  LOP3.LUT R39, R39, R38, RZ, 0x3c, !PT ;  /* 0x0000002627277212 */ /* 0x000fc800078e3cff */
[----:B------:R-:W-:-:S04]  /*2aa00*/  LOP3.LUT R38, R39, R38, RZ, 0x3c, !PT ;  /* 0x0000002627267212 */ /* 0x000fc800078e3cff */
[----:B------:R-:W-:-:S07]  /*2aa10*/  LOP3.LUT R39, R39, R38, RZ, 0x3c, !PT ;  /* 0x0000002627277212 */ /* 0x000fce00078e3cff */
.L_x_6316:
[----:B------:R-:W-:Y:S05]  /*2aa20*/  BSYNC.RECONVERGENT B3 ;  /* 0x0000000000037941 */ /* 0x000fea0003800200 */
.L_x_6315:
        /* <DEDUP_REMOVED lines=10> */
.L_x_6314:
[----:B------:R-:W-:Y:S05]  /*2aad0*/  BSYNC.RECONVERGENT B1 ;  /* 0x0000000000017941 */ /* 0x000fea0003800200 */
.L_x_6312:
        /* <DEDUP_REMOVED lines=56> */
[----:B-----5:R-:W-:Y:S05]  /*2ae60*/  CALL.REL.NOINC `($__internal_11_$__cuda_sm20_dsqrt_rn_f64_mediumpath_v1) ;  /* 0x0000022400207944 */ /* 0x020fea0003c00000 */
[----:B------:R-:W-:Y:S02]  /*2ae70*/  IMAD.MOV.U32 R36, RZ, RZ, R40 ;  /* 0x000000ffff247224 */ /* 0x000fe400078e0028 */
[----:B------:R-:W-:-:S07]  /*2ae80*/  IMAD.MOV.U32 R37, RZ, RZ, R39 ;  /* 0x000000ffff257224 */ /* 0x000fce00078e0027 */
.L_x_6318:
[----:B------:R-:W-:Y:S05]  /*2ae90*/  BSYNC.RECONVERGENT B1 ;  /* 0x0000000000017941 */ /* 0x000fea0003800200 */
.L_x_6317:
        /* <DEDUP_REMOVED lines=67> */
[----:B-----5:R-:W-:Y:S05]  /*2b2d0*/  CALL.REL.NOINC `($__internal_10_$__cuda_sm20_div_rn_f64_full) ;  /* 0x0000021400d87944 */ /* 0x020fea0003c00000 */
[----:B------:R-:W-:Y:S02]  /*2b2e0*/  IMAD.MOV.U32 R10, RZ, RZ, R39 ;  /* 0x000000ffff0a7224 */ /* 0x000fe400078e0027 */
[----:B------:R-:W-:-:S07]  /*2b2f0*/  IMAD.MOV.U32 R11, RZ, RZ, R38 ;  /* 0x000000ffff0b7224 */ /* 0x000fce00078e0026 */
.L_x_6320:
[----:B------:R-:W-:Y:S05]  /*2b300*/  BSYNC.RECONVERGENT B1 ;  /* 0x0000000000017941 */ /* 0x000fea0003800200 */
.L_x_6319:
        /* <DEDUP_REMOVED lines=48> */
[----:B-----5:R-:W-:Y:S05]  /*2b610*/  CALL.REL.NOINC `($__internal_10_$__cuda_sm20_div_rn_f64_full) ;  /* 0x0000021400087944 */ /* 0x020fea0003c00000 */
[----:B------:R-:W-:Y:S02]  /*2b620*/  IMAD.MOV.U32 R8, RZ, RZ, R39 ;  /* 0x000000ffff087224 */ /* 0x000fe400078e0027 */
[----:B------:R-:W-:-:S07]  /*2b630*/  IMAD.MOV.U32 R9, RZ, RZ, R38 ;  /* 0x000000ffff097224 */ /* 0x000fce00078e0026 */
.L_x_6321:
[----:B------:R-:W-:Y:S05]  /*2b640*/  BSYNC.RECONVERGENT B1 ;  /* 0x0000000000017941 */ /* 0x000fea0003800200 */
.L_x_6294:
[----:B------:R-:W-:Y:S05]  /*2b650*/  BSYNC.RECONVERGENT B2 ;  /* 0x0000000000027941 */ /* 0x000fea0003800200 */
.L_x_6292:
        /* <DEDUP_REMOVED lines=56> */
.L_x_6327:
[----:B------:R-:W-:Y:S05]  /*2b9e0*/  BSYNC.RECONVERGENT B3 ;  /* 0x0000000000037941 */ /* 0x000fea0003800200 */
.L_x_6326:
        /* <DEDUP_REMOVED lines=154> */
.L_x_6329:
[----:B------:R-:W-:Y:S05]  /*2c390*/  BSYNC.RECONVERGENT B0 ;  /* 0x0000000000007941 */ /* 0x000fea0003800200 */
.L_x_6328:
        /* <DEDUP_REMOVED lines=192> */
[----:B------:R-:W-:-:S04]  /*2cfa0*/  LOP3.LUT R39, R39, R38, RZ, 0x3c, !PT ;  /* 0x0000002627277212 */ /* 0x000fc800078e3cff */
[----:B------:R-:W-:-:S04]  /*2cfb0*/  LOP3.LUT R38, R39, R38, RZ, 0x3c, !PT ;  /* 0x0000002627267212 */ /* 0x000fc800078e3cff */
[----:B------:R-:W-:-:S07]  /*2cfc0*/  LOP3.LUT R39, R39, R38, RZ, 0x3c, !PT ;  /* 0x0000002627277212 */ /* 0x000fce00078e3cff */
.L_x_6333:
[----:B------:R-:W-:Y:S05]  /*2cfd0*/  BSYNC.RECONVERGENT B3 ;  /* 0x0000000000037941 */ /* 0x000fea0003800200 */
.L_x_6332:
        /* <DEDUP_REMOVED lines=11> */
.L_x_6331:
        /* <DEDUP_REMOVED lines=55> */
.L_x_6334:
[----:B------:R-:W-:Y:S05]  /*2d400*/  BSYNC.RECONVERGENT B1 ;  /* 0x0000000000017941 */ /* 0x000fea0003800200 */
.L_x_6330:
        /* <DEDUP_REMOVED lines=57> */
[----:B-----5:R-:W-:Y:S05]  /*2d7a0*/  CALL.REL.NOINC `($__internal_11_$__cuda_sm20_dsqrt_rn_f64_mediumpath_v1) ;  /* 0x000001f800d07944 */ /* 0x020fea0003c00000 */
[----:B------:R-:W-:Y:S02]  /*2d7b0*/  IMAD.MOV.U32 R42, RZ, RZ, R40 ;  /* 0x000000ffff2a7224 */ /* 0x000fe400078e0028 */
[----:B------:R-:W-:-:S07]  /*2d7c0*/  IMAD.MOV.U32 R43, RZ, RZ, R39 ;  /* 0x000000ffff2b7224 */ /* 0x000fce00078e0027 */
.L_x_6336:
[----:B------:R-:W-:Y:S05]  /*2d7d0*/  BSYNC.RECONVERGENT B1 ;  /* 0x0000000000017941 */ /* 0x000fea0003800200 */
.L_x_6335:
        /* <DEDUP_REMOVED lines=66> */
[----:B-----5:R-:W-:Y:S05]  /*2dc00*/  CALL.REL.NOINC `($__internal_10_$__cuda_sm20_div_rn_f64_full) ;  /* 0x000001ec008c7944 */ /* 0x020fea0003c00000 */
[----:B------:R-:W-:Y:S01]  /*2dc10*/  MOV R6, R39 ;  /* 0x0000002700067202 */ /* 0x000fe20000000f00 */
[----:B------:R-:W-:-:S07]  /*2dc20*/  IMAD.MOV.U32 R7, RZ, RZ, R38 ;  /* 0x000000ffff077224 */ /* 0x000fce00078e0026 */
.L_x_6338:
[----:B------:R-:W-:Y:S05]  /*2dc30*/  BSYNC.RECONVERGENT B1 ;  /* 0x0000000000017941 */ /* 0x000fea0003800200 */
.L_x_6337:
        /* <DEDUP_REMOVED lines=52> */
.L_x_6340:
[----:B------:R-:W-:Y:S05]  /*2df80*/  BSYNC.RECONVERGENT B1 ;  /* 0x0000000000017941 */ /* 0x000fea0003800200 */
.L_x_6339:
[----:B------:R-:W-:Y:S02]  /*2df90*/  IMAD.MOV.U32 R4, RZ, RZ, R38 ;  /* 0x000000ffff047224 */ /* 0x000fe400078e0026 */
[----:B------:R-:W-:Y:S01]  /*2dfa0*/  IMAD.MOV.U32 R5, RZ, RZ, R39 ;  /* 0x000000ffff057224 */ /* 0x000fe200078e0027 */
[----:B------:R-:W-:Y:S06]  /*2dfb0*/  BRA `(.L_x_6341) ;  /* 0x00000020009c7947 */ /* 0x000fec0003800000 */
.L_x_6325:
        /* <DEDUP_REMOVED lines=124> */
.L_x_6343:
[----:B------:R-:W-:Y:S05]  /*2e780*/  BSYNC.RECONVERGENT B0 ;  /* 0x0000000000007941 */ /* 0x000fea0003800200 */
.L_x_6342:
        /* <DEDUP_REMOVED lines=51> */
.L_x_6345:
[----:B------:R-:W-:Y:S05]  /*2eac0*/  BSYNC.RECONVERGENT B3 ;  /* 0x0000000000037941 */ /* 0x000fea0003800200 */
.L_x_6344:
        /* <DEDUP_REMOVED lines=72> */
.L_x_6347:
[----:B------:R-:W-:Y:S05]  /*2ef50*/  BSYNC.RECONVERGENT B3 ;  /* 0x0000000000037941 */ /* 0x000fea0003800200 */
.L_x_6346:
        /* <DEDUP_REMOVED lines=86> */
.L_x_6324:
[----:B------:R-:W0:Y:S02]  /*2f4c0*/  DADD R6, R44, -R44 ;  /* 0x000000002c067229 */ /* 0x000e24000000082c */
[----:B0-----:R-:W-:Y:S02]  /*2f4d0*/  IMAD.MOV.U32 R4, RZ, RZ, R6 ;  /* 0x000000ffff047224 */ /* 0x001fe400078e0006 */
[----:B------:R-:W-:Y:S01]  /*2f4e0*/  IMAD.MOV.U32 R5, RZ, RZ, R7 ;  /* 0x000000ffff057224 */ /* 0x000fe200078e0007 */
[----:B------:R-:W-:Y:S06]  /*2f4f0*/  BRA `(.L_x_6341) ;  /* 0x0000000c004c7947 */ /* 0x000fec0003800000 */
.L_x_6323:
        /* <DEDUP_REMOVED lines=64> */
.L_x_6351:
[----:B------:R-:W-:Y:S05]  /*2f900*/  BSYNC.RECONVERGENT B4 ;  /* 0x0000000000047941 */ /* 0x000fea0003800200 */
.L_x_6350:
        /* <DEDUP_REMOVED lines=72> */
.L_x_6353:
[----:B------:R-:W-:Y:S05]  /*2fd90*/  BSYNC.RECONVERGENT B4 ;  /* 0x0000000000047941 */ /* 0x000fea0003800200 */
.L_x_6352:
        /* <DEDUP_REMOVED lines=68> */
.L_x_6349:
[----:B------:R-:W-:Y:S05]  /*301e0*/  BSYNC.RECONVERGENT B3 ;  /* 0x0000000000037941 */ /* 0x000fea0003800200 */
.L_x_6348:
[----:B-1----:R-:W-:Y:S01]  /*301f0*/  LOP3.LUT R5, RZ, 0x80000000, R45, 0xb8, !PT ;  /* 0x80000000ff057812 */ /* 0x002fe200078eb82d */
[----:B------:R-:W-:Y:S02]  /*30200*/  VIADD R7, R49, 0xc0000000 ;  /* 0xc000000031077836 */ /* 0x000fe40000000000 */
[----:B------:R-:W-:Y:S02]  /*30210*/  IMAD.MOV.U32 R6, RZ, RZ, R48 ;  /* 0x000000ffff067224 */ /* 0x000fe400078e0030 */
[----:B------:R-:W-:-:S07]  /*30220*/  IMAD.MOV.U32 R4, RZ, RZ, RZ ;  /* 0x000000ffff047224 */ /* 0x000fce00078e00ff */
.L_x_6341:
[----:B------:R-:W-:Y:S05]  /*30230*/  BSYNC.RECONVERGENT B2 ;  /* 0x0000000000027941 */ /* 0x000fea0003800200 */
.L_x_6322:
        /* <DEDUP_REMOVED lines=55> */
[----:B0-----:R-:W-:Y:S05]  /*305b0*/  CALL.REL.NOINC `($_ZN2at6native29vectorized_elementwise_kernelILi4EZZZNS0_15tan_kernel_cudaERNS_18TensorIteratorBaseEENKUlvE_clEvENKUlvE_clEvEUlN3c107complexIdEEE_St5arrayIPcLm2EEEEviT0_T1_$__internal_trig_reduction_slowpathd) ;  /* 0x000001d000a07944 */ /* 0x001fea0003c00000 */
.L_x_6359:
[----:B------:R-:W-:Y:S05]  /*305c0*/  BSYNC.RECONVERGENT B3 ;  /* 0x0000000000037941 */ /* 0x000fea0003800200 */
.L_x_6358:
        /* <DEDUP_REMOVED lines=154> */
.L_x_6361:
[----:B------:R-:W-:Y:S05]  /*30f70*/  BSYNC.RECONVERGENT B0 ;  /* 0x0000000000007941 */ /* 0x000fea0003800200 */
.L_x_6360:
        /* <DEDUP_REMOVED lines=191> */
[----:B0-----:R-:W-:Y:S05]  /*31b70*/  CALL.REL.NOINC `($__internal_10_$__cuda_sm20_div_rn_f64_full) ;  /* 0x000001ac00b07944 */ /* 0x001fea0003c00000 */
[----:B------:R-:W-:-:S04]  /*31b80*/  LOP3.LUT R39, R39, R38, RZ, 0x3c, !PT ;  /* 0x0000002627277212 */ /* 0x000fc800078e3cff */
[----:B------:R-:W-:-:S04]  /*31b90*/  LOP3.LUT R38, R39, R38, RZ, 0x3c, !PT ;  /* 0x0000002627267212 */ /* 0x000fc800078e3cff */
[----:B------:R-:W-:-:S07]  /*31ba0*/  LOP3.LUT R39, R39, R38, RZ, 0x3c, !PT ;  /* 0x0000002627277212 */ /* 0x000fce00078e3cff */
.L_x_6365:
[----:B------:R-:W-:Y:S05]  /*31bb0*/  BSYNC.RECONVERGENT B3 ;  /* 0x0000000000037941 */ /* 0x000fea0003800200 */
.L_x_6364:
        /* <DEDUP_REMOVED lines=11> */
.L_x_6363:
        /* <DEDUP_REMOVED lines=55> */
.L_x_6366:
[----:B------:R-:W-:Y:S05]  /*31fe0*/  BSYNC.RECONVERGENT B1 ;  /* 0x0000000000017941 */ /* 0x000fea0003800200 */
.L_x_6362:
        /* <DEDUP_REMOVED lines=57> */
[----:B0-----:R-:W-:Y:S05]  /*32380*/  CALL.REL.NOINC `($__internal_11_$__cuda_sm20_dsqrt_rn_f64_mediumpath_v1) ;  /* 0x000001ac00d87944 */ /* 0x001fea0003c00000 */
[----:B------:R-:W-:Y:S01]  /*32390*/  IMAD.MOV.U32 R42, RZ, RZ, R40 ;  /* 0x000000ffff2a7224 */ /* 0x000fe200078e0028 */
[----:B------:R-:W-:-:S07]  /*323a0*/  MOV R43, R39 ;  /* 0x00000027002b7202 */ /* 0x000fce0000000f00 */
.L_x_6368:
[----:B------:R-:W-:Y:S05]  /*323b0*/  BSYNC.RECONVERGENT B1 ;  /* 0x0000000000017941 */ /* 0x000fea0003800200 */
.L_x_6367:
        /* <DEDUP_REMOVED lines=66> */
[----:B0-----:R-:W-:Y:S05]  /*327e0*/  CALL.REL.NOINC `($__internal_10_$__cuda_sm20_div_rn_f64_full) ;  /* 0x000001a000947944 */ /* 0x001fea0003c00000 */
[----:B------:R-:W-:Y:S02]  /*327f0*/  IMAD.MOV.U32 R2, RZ, RZ, R39 ;  /* 0x000000ffff027224 */ /* 0x000fe400078e0027 */
[----:B------:R-:W-:-:S07]  /*32800*/  IMAD.MOV.U32 R3, RZ, RZ, R38 ;  /* 0x000000ffff037224 */ /* 0x000fce00078e0026 */
.L_x_6370:
[----:B------:R-:W-:Y:S05]  /*32810*/  BSYNC.RECONVERGENT B1 ;  /* 0x0000000000017941 */ /* 0x000fea0003800200 */
.L_x_6369:
        /* <DEDUP_REMOVED lines=48> */
[----:B0-----:R-:W-:Y:S05]  /*32b20*/  CALL.REL.NOINC `($__internal_10_$__cuda_sm20_div_rn_f64_full) ;  /* 0x0000019c00c47944 */ /* 0x001fea0003c00000 */
[----:B------:R-:W-:Y:S02]  /*32b30*/  IMAD.MOV.U32 R36, RZ, RZ, R39 ;  /* 0x000000ffff247224 */ /* 0x000fe400078e0027 */
[----:B------:R-:W-:-:S07]  /*32b40*/  IMAD.MOV.U32 R37, RZ, RZ, R38 ;  /* 0x000000ffff257224 */ /* 0x000fce00078e0026 */
.L_x_6372:
[----:B------:R-:W-:Y:S05]  /*32b50*/  BSYNC.RECONVERGENT B1 ;  /* 0x0000000000017941 */ /* 0x000fea0003800200 */
.L_x_6371:
[----:B------:R-:W-:Y:S05]  /*32b60*/  BRA `(.L_x_6373) ;  /* 0x00000020009c7947 */ /* 0x000fea0003800000 */
.L_x_6357:
        /* <DEDUP_REMOVED lines=123> */
.L_x_6375:
[----:B------:R-:W-:Y:S05]  /*33320*/  BSYNC.RECONVERGENT B0 ;  /* 0x0000000000007941 */ /* 0x000fea0003800200 */
.L_x_6374:
        /* <DEDUP_REMOVED lines=51> */
.L_x_6377:
[----:B------:R-:W-:Y:S05]  /*33660*/  BSYNC.RECONVERGENT B3 ;  /* 0x0000000000037941 */ /* 0x000fea0003800200 */
.L_x_6376:
        /* <DEDUP_REMOVED lines=68> */
[----:B-1----:R-:W-:Y:S05]  /*33ab0*/  CALL.REL.NOINC `($_ZN2at6native29vectorized_elementwise_kernelILi4EZZZNS0_15tan_kernel_cudaERNS_18TensorIteratorBaseEENKUlvE_clEvENKUlvE_clEvEUlN3c107complexIdEEE_St5arrayIPcLm2EEEEviT0_T1_$__internal_trig_reduction_slowpathd) ;  /* 0x0000019c00607944 */ /* 0x002fea0003c00000 */
[----:B------:R-:W-:Y:S02]  /*33ac0*/  IMAD.MOV.U32 R48, RZ, RZ, R41 ;  /* 0x000000ffff307224 */ /* 0x000fe400078e0029 */
[----:B------:R-:W-:Y:S02]  /*33ad0*/  IMAD.MOV.U32 R62, RZ, RZ, R42 ;  /* 0x000000ffff3e7224 */ /* 0x000fe400078e002a */
[----:B------:R-:W-:-:S07]  /*33ae0*/  IMAD.MOV.U32 R63, RZ, RZ, R43 ;  /* 0x000000ffff3f7224 */ /* 0x000fce00078e002b */
.L_x_6379:
[----:B------:R-:W-:Y:S05]  /*33af0*/  BSYNC.RECONVERGENT B3 ;  /* 0x0000000000037941 */ /* 0x000fea0003800200 */
.L_x_6378:
        /* <DEDUP_REMOVED lines=87> */
.L_x_6356:
[----:B------:R-:W1:Y:S02]  /*34070*/  DADD R2, R32, -R32 ;  /* 0x0000000020027229 */ /* 0x000e640000000820 */
[----:B-1----:R-:W-:Y:S02]  /*34080*/  IMAD.MOV.U32 R36, RZ, RZ, R2 ;  /* 0x000000ffff247224 */ /* 0x002fe400078e0002 */
[----:B------:R-:W-:Y:S01]  /*34090*/  IMAD.MOV.U32 R37, RZ, RZ, R3 ;  /* 0x000000ffff257224 */ /* 0x000fe200078e0003 */
[----:B------:R-:W-:Y:S06]  /*340a0*/  BRA `(.L_x_6373) ;  /* 0x0000000c004c7947 */ /* 0x000fec0003800000 */
.L_x_6355:
        /* <DEDUP_REMOVED lines=61> */
[----:B------:R-:W-:Y:S01]  /*34480*/  MOV R3, R41 ;  /* 0x0000002900037202 */ /* 0x000fe20000000f00 */
[----:B------:R-:W-:Y:S02]  /*34490*/  IMAD.MOV.U32 R34, RZ, RZ, R42 ;  /* 0x000000ffff227224 */ /* 0x000fe400078e002a */
[----:B------:R-:W-:-:S07]  /*344a0*/  IMAD.MOV.U32 R35, RZ, RZ, R43 ;  /* 0x000000ffff237224 */ /* 0x000fce00078e002b */
.L_x_6383:
[----:B------:R-:W-:Y:S05]  /*344b0*/  BSYNC.RECONVERGENT B4 ;  /* 0x0000000000047941 */ /* 0x000fea0003800200 */
.L_x_6382:
        /* <DEDUP_REMOVED lines=72> */
.L_x_6385:
[----:B------:R-:W-:Y:S05]  /*34940*/  BSYNC.RECONVERGENT B4 ;  /* 0x0000000000047941 */ /* 0x000fea0003800200 */
.L_x_6384:
        /* <DEDUP_REMOVED lines=68> */
.L_x_6381:
[----:B------:R-:W-:Y:S05]  /*34d90*/  BSYNC.RECONVERGENT B3 ;  /* 0x0000000000037941 */ /* 0x000fea0003800200 */
.L_x_6380:
[----:B--2---:R-:W-:Y:S01]  /*34da0*/  LOP3.LUT R37, RZ, 0x80000000, R33, 0xb8, !PT ;  /* 0x80000000ff257812 */ /* 0x004fe200078eb821 */
[----:B------:R-:W-:Y:S01]  /*34db0*/  VIADD R3, R49, 0xc0000000 ;  /* 0xc000000031037836 */ /* 0x000fe20000000000 */
[----:B------:R-:W-:Y:S01]  /*34dc0*/  MOV R2, R48 ;  /* 0x0000003000027202 */ /* 0x000fe20000000f00 */
[----:B------:R-:W-:-:S07]  /*34dd0*/  IMAD.MOV.U32 R36, RZ, RZ, RZ ;  /* 0x000000ffff247224 */ /* 0x000fce00078e00ff */
.L_x_6373:
[----:B------:R-:W-:Y:S05]  /*34de0*/  BSYNC.RECONVERGENT B2 ;  /* 0x0000000000027941 */ /* 0x000fea0003800200 */
.L_x_6354:
        /* <DEDUP_REMOVED lines=55> */
[----:B-1----:R-:W-:Y:S05]  /*35160*/  CALL.REL.NOINC `($_ZN2at6native29vectorized_elementwise_kernelILi4EZZZNS0_15tan_kernel_cudaERNS_18TensorIteratorBaseEENKUlvE_clEvENKUlvE_clEvEUlN3c107complexIdEEE_St5arrayIPcLm2EEEEviT0_T1_$__internal_trig_reduction_slowpathd) ;  /* 0x0000018400b47944 */ /* 0x002fea0003c00000 */
.L_x_6391:
[----:B------:R-:W-:Y:S05]  /*35170*/  BSYNC.RECONVERGENT B3 ;  /* 0x0000000000037941 */ /* 0x000fea0003800200 */
.L_x_6390:
        /* <DEDUP_REMOVED lines=154> */
.L_x_6393:
[----:B------:R-:W-:Y:S05]  /*35b20*/  BSYNC.RECONVERGENT B0 ;  /* 0x0000000000007941 */ /* 0x000fea0003800200 */
.L_x_6392:
        /* <DEDUP_REMOVED lines=196> */
.L_x_6397:
[----:B------:R-:W-:Y:S05]  /*36770*/  BSYNC.RECONVERGENT B3 ;  /* 0x0000000000037941 */ /* 0x000fea0003800200 */
.L_x_6396:
        /* <DEDUP_REMOVED lines=11> */
.L_x_6395:
        /* <DEDUP_REMOVED lines=55> */
.L_x_6398:
[----:B------:R-:W-:Y:S05]  /*36ba0*/  BSYNC.RECONVERGENT B1 ;  /* 0x0000000000017941 */ /* 0x000fea0003800200 */
.L_x_6394:
        /* <DEDUP_REMOVED lines=57> */
[----:B------:R-:W-:Y:S05]  /*36f40*/  CALL.REL.NOINC `($__internal_11_$__cuda_sm20_dsqrt_rn_f64_mediumpath_v1) ;  /* 0x0000016000e87944 */ /* 0x000fea0003c00000 */
[----:B------:R-:W-:Y:S02]  /*36f50*/  IMAD.MOV.U32 R42, RZ, RZ, R40 ;  /* 0x000000ffff2a7224 */ /* 0x000fe400078e0028 */
[----:B------:R-:W-:-:S07]  /*36f60*/  IMAD.MOV.U32 R43, RZ, RZ, R39 ;  /* 0x000000ffff2b7224 */ /* 0x000fce00078e0027 */
.L_x_6400:
[----:B------:R-:W-:Y:S05]  /*36f70*/  BSYNC.RECONVERGENT B1 ;  /* 0x0000000000017941 */ /* 0x000fea0003800200 */
.L_x_6399:
        /* <DEDUP_REMOVED lines=70> */
.L_x_6402:
[----:B------:R-:W-:Y:S05]  /*373e0*/  BSYNC.RECONVERGENT B1 ;  /* 0x0000000000017941 */ /* 0x000fea0003800200 */
.L_x_6401:
        /* <DEDUP_REMOVED lines=49> */
[----:B------:R-:W-:Y:S02]  /*37700*/  IMAD.MOV.U32 R32, RZ, RZ, R39 ;  /* 0x000000ffff207224 */ /* 0x000fe400078e0027 */
[----:B------:R-:W-:-:S07]  /*37710*/  IMAD.MOV.U32 R33, RZ, RZ, R38 ;  /* 0x000000ffff217224 */ /* 0x000fce00078e0026 */
.L_x_6404:
[----:B------:R-:W-:Y:S05]  /*37720*/  BSYNC.RECONVERGENT B1 ;  /* 0x0000000000017941 */ /* 0x000fea0003800200 */
.L_x_6403:
[----:B------:R-:W-:Y:S05]  /*37730*/  BRA `(.L_x_6405) ;  /* 0x0000002000987947 */ /* 0x000fea0003800000 */
.L_x_6389:
        /* <DEDUP_REMOVED lines=123> */
.L_x_6407:
[----:B------:R-:W-:Y:S05]  /*37ef0*/  BSYNC.RECONVERGENT B0 ;  /* 0x0000000000007941 */ /* 0x000fea0003800200 */
.L_x_6406:
        /* <DEDUP_REMOVED lines=47> */
[----:B-12---:R-:W-:Y:S05]  /*381f0*/  CALL.REL.NOINC `($_ZN2at6native29vectorized_elementwise_kernelILi4EZZZNS0_15tan_kernel_cudaERNS_18TensorIteratorBaseEENKUlvE_clEvENKUlvE_clEvEUlN3c107complexIdEEE_St5arrayIPcLm2EEEEviT0_T1_$__internal_trig_reduction_slowpathd) ;  /* 0x0000015400907944 */ /* 0x006fea0003c00000 */
[----:B------:R-:W-:Y:S02]  /*38200*/  IMAD.MOV.U32 R38, RZ, RZ, R41 ;  /* 0x000000ffff267224 */ /* 0x000fe400078e0029 */
[----:B------:R-:W-:Y:S02]  /*38210*/  IMAD.MOV.U32 R30, RZ, RZ, R42 ;  /* 0x000000ffff1e7224 */ /* 0x000fe400078e002a */
[----:B------:R-:W-:-:S07]  /*38220*/  IMAD.MOV.U32 R31, RZ, RZ, R43 ;  /* 0x000000ffff1f7224 */ /* 0x000fce00078e002b */
.L_x_6409:
[----:B------:R-:W-:Y:S05]  /*38230*/  BSYNC.RECONVERGENT B3 ;  /* 0x0000000000037941 */ /* 0x000fea0003800200 */
.L_x_6408:
        /* <DEDUP_REMOVED lines=69> */
[----:B------:R-:W-:Y:S02]  /*38690*/  IMAD.MOV.U32 R59, RZ, RZ, R41 ;  /* 0x000000ffff3b7224 */ /* 0x000fe400078e0029 */
[----:B------:R-:W-:Y:S02]  /*386a0*/  IMAD.MOV.U32 R62, RZ, RZ, R42 ;  /* 0x000000ffff3e7224 */ /* 0x000fe400078e002a */
[----:B------:R-:W-:-:S07]  /*386b0*/  IMAD.MOV.U32 R63, RZ, RZ, R43 ;  /* 0x000000ffff3f7224 */ /* 0x000fce00078e002b */
.L_x_6411:
[----:B------:R-:W-:Y:S05]  /*386c0*/  BSYNC.RECONVERGENT B3 ;  /* 0x0000000000037941 */ /* 0x000fea0003800200 */
.L_x_6410:
        /* <DEDUP_REMOVED lines=86> */
.L_x_6388:
[----:B------:R-:W0:Y:S02]  /*38c30*/  DADD R48, R28, -R28 ;  /* 0x000000001c307229 */ /* 0x000e24000000081c */
[----:B0-----:R-:W-:Y:S02]  /*38c40*/  IMAD.MOV.U32 R32, RZ, RZ, R48 ;  /* 0x000000ffff207224 */ /* 0x001fe400078e0030 */
[----:B------:R-:W-:Y:S01]  /*38c50*/  IMAD.MOV.U32 R33, RZ, RZ, R49 ;  /* 0x000000ffff217224 */ /* 0x000fe200078e0031 */
[----:B------:R-:W-:Y:S06]  /*38c60*/  BRA `(.L_x_6405) ;  /* 0x0000000c004c7947 */ /* 0x000fec0003800000 */
.L_x_6387:
        /* <DEDUP_REMOVED lines=64> */
.L_x_6415:
[----:B------:R-:W-:Y:S05]  /*39070*/  BSYNC.RECONVERGENT B4 ;  /* 0x0000000000047941 */ /* 0x000fea0003800200 */
.L_x_6414:
        /* <DEDUP_REMOVED lines=72> */
.L_x_6417:
[----:B------:R-:W-:Y:S05]  /*39500*/  BSYNC.RECONVERGENT B4 ;  /* 0x0000000000047941 */ /* 0x000fea0003800200 */
.L_x_6416:
        /* <DEDUP_REMOVED lines=68> */
.L_x_6413:
[----:B------:R-:W-:Y:S05]  /*39950*/  BSYNC.RECONVERGENT B3 ;  /* 0x0000000000037941 */ /* 0x000fea0003800200 */
.L_x_6412:
[----:B--2---:R-:W-:Y:S01]  /*39960*/  LOP3.LUT R33, RZ, 0x80000000, R29, 0xb8, !PT ;  /* 0x80000000ff217812 */ /* 0x004fe200078eb81d */
[----:B------:R-:W-:Y:S02]  /*39970*/  VIADD R49, R61, 0xc0000000 ;  /* 0xc00000003d317836 */ /* 0x000fe40000000000 */
[----:B------:R-:W-:Y:S02]  /*39980*/  IMAD.MOV.U32 R48, RZ, RZ, R60 ;  /* 0x000000ffff307224 */ /* 0x000fe400078e003c */
[----:B------:R-:W-:-:S07]  /*39990*/  IMAD.MOV.U32 R32, RZ, RZ, RZ ;  /* 0x000000ffff207224 */ /* 0x000fce00078e00ff */
.L_x_6405:
[----:B------:R-:W-:Y:S05]  /*399a0*/  BSYNC.RECONVERGENT B2 ;  /* 0x0000000000027941 */ /* 0x000fea0003800200 */
.L_x_6386:
        /* <DEDUP_REMOVED lines=53> */
[----:B01----:R-:W-:Y:S05]  /*39d00*/  CALL.REL.NOINC `($_ZN2at6native29vectorized_elementwise_kernelILi4EZZZNS0_15tan_kernel_cudaERNS_18TensorIteratorBaseEENKUlvE_clEvENKUlvE_clEvEUlN3c107complexIdEEE_St5arrayIPcLm2EEEEviT0_T1_$__internal_trig_reduction_slowpathd) ;  /* 0x0000013800cc7944 */ /* 0x003fea0003c00000 */
.L_x_6423:
[----:B------:R-:W-:Y:S05]  /*39d10*/  BSYNC.RECONVERGENT B3 ;  /* 0x0000000000037941 */ /* 0x000fea0003800200 */
.L_x_6422:
        /* <DEDUP_REMOVED lines=154> */
.L_x_6425:
[----:B------:R-:W-:Y:S05]  /*3a6c0*/  BSYNC.RECONVERGENT B0 ;  /* 0x0000000000007941 */ /* 0x000fea0003800200 */
.L_x_6424:
        /* <DEDUP_REMOVED lines=191> */
[----:B01----:R-:W-:Y:S05]  /*3b2c0*/  CALL.REL.NOINC `($__internal_10_$__cuda_sm20_div_rn_f64_full) ;  /* 0x0000011400dc7944 */ /* 0x003fea0003c00000 */
[----:B------:R-:W-:-:S04]  /*3b2d0*/  LOP3.LUT R39, R39, R38, RZ, 0x3c, !PT ;  /* 0x0000002627277212 */ /* 0x000fc800078e3cff */
[----:B------:R-:W-:-:S04]  /*3b2e0*/  LOP3.LUT R38, R39, R38, RZ, 0x3c, !PT ;  /* 0x0000002627267212 */ /* 0x000fc800078e3cff */
[----:B------:R-:W-:-:S07]  /*3b2f0*/  LOP3.LUT R39, R39, R38, RZ, 0x3c, !PT ;  /* 0x0000002627277212 */ /* 0x000fce00078e3cff */
.L_x_6429:
[----:B------:R-:W-:Y:S05]  /*3b300*/  BSYNC.RECONVERGENT B3 ;  /* 0x0000000000037941 */ /* 0x000fea0003800200 */
.L_x_6428:
        /* <DEDUP_REMOVED lines=11> */
.L_x_6427:
        /* <DEDUP_REMOVED lines=55> */
.L_x_6430:
[----:B------:R-:W-:Y:S05]  /*3b730*/  BSYNC.RECONVERGENT B1 ;  /* 0x0000000000017941 */ /* 0x000fea0003800200 */
.L_x_6426:
        /* <DEDUP_REMOVED lines=56> */
[----:B01----:R-:W-:Y:S05]  /*3bac0*/  CALL.REL.NOINC `($__internal_11_$__cuda_sm20_dsqrt_rn_f64_mediumpath_v1) ;  /* 0x0000011800087944 */ /* 0x003fea0003c00000 */
[----:B------:R-:W-:Y:S02]  /*3bad0*/  IMAD.MOV.U32 R34, RZ, RZ, R40 ;  /* 0x000000ffff227224 */ /* 0x000fe400078e0028 */
[----:B------:R-:W-:-:S07]  /*3bae0*/  IMAD.MOV.U32 R35, RZ, RZ, R39 ;  /* 0x000000ffff237224 */ /* 0x000fce00078e0027 */
.L_x_6432:
[----:B------:R-:W-:Y:S05]  /*3baf0*/  BSYNC.RECONVERGENT B1 ;  /* 0x0000000000017941 */ /* 0x000fea0003800200 */
.L_x_6431:
        /* <DEDUP_REMOVED lines=67> */
[----:B01----:R-:W-:Y:S05]  /*3bf30*/  CALL.REL.NOINC `($__internal_10_$__cuda_sm20_div_rn_f64_full) ;  /* 0x0000010800c07944 */ /* 0x003fea0003c00000 */
[----:B------:R-:W-:Y:S02]  /*3bf40*/  IMAD.MOV.U32 R60, RZ, RZ, R39 ;  /* 0x000000ffff3c7224 */ /* 0x000fe400078e0027 */
[----:B------:R-:W-:-:S07]  /*3bf50*/  IMAD.MOV.U32 R61, RZ, RZ, R38 ;  /* 0x000000ffff3d7224 */ /* 0x000fce00078e0026 */
.L_x_6434:
[----:B------:R-:W-:Y:S05]  /*3bf60*/  BSYNC.RECONVERGENT B1 ;  /* 0x0000000000017941 */ /* 0x000fea0003800200 */
.L_x_6433:
        /* <DEDUP_REMOVED lines=49> */
[----:B------:R-:W-:Y:S01]  /*3c280*/  IMAD.MOV.U32 R28, RZ, RZ, R39 ;  /* 0x000000ffff1c7224 */ /* 0x000fe200078e0027 */
[----:B------:R-:W-:-:S07]  /*3c290*/  MOV R29, R38 ;  /* 0x00000026001d7202 */ /* 0x000fce0000000f00 */
.L_x_6436:
[----:B------:R-:W-:Y:S05]  /*3c2a0*/  BSYNC.RECONVERGENT B1 ;  /* 0x0000000000017941 */ /* 0x000fea0003800200 */
.L_x_6435:
[----:B------:R-:W-:Y:S05]  /*3c2b0*/  BRA `(.L_x_6437) ;  /* 0x0000002000947947 */ /* 0x000fea0003800000 */
.L_x_6421:
        /* <DEDUP_REMOVED lines=123> */
.L_x_6439:
[----:B------:R-:W-:Y:S05]  /*3ca70*/  BSYNC.RECONVERGENT B0 ;  /* 0x0000000000007941 */ /* 0x000fea0003800200 */
.L_x_6438:
        /* <DEDUP_REMOVED lines=47> */
[----:B01-3--:R-:W-:Y:S05]  /*3cd70*/  CALL.REL.NOINC `($_ZN2at6native29vectorized_elementwise_kernelILi4EZZZNS0_15tan_kernel_cudaERNS_18TensorIteratorBaseEENKUlvE_clEvENKUlvE_clEvEUlN3c107complexIdEEE_St5arrayIPcLm2EEEEviT0_T1_$__internal_trig_reduction_slowpathd) ;  /* 0x0000010800b07944 */ /* 0x00bfea0003c00000 */
[----:B------:R-:W-:Y:S02]  /*3cd80*/  IMAD.MOV.U32 R35, RZ, RZ, R41 ;  /* 0x000000ffff237224 */ /* 0x000fe400078e0029 */
[----:B------:R-:W-:Y:S02]  /*3cd90*/  IMAD.MOV.U32 R26, RZ, RZ, R42 ;  /* 0x000000ffff1a7224 */ /* 0x000fe400078e002a */
[----:B------:R-:W-:-:S07]  /*3cda0*/  IMAD.MOV.U32 R27, RZ, RZ, R43 ;  /* 0x000000ffff1b7224 */ /* 0x000fce00078e002b */
.L_x_6441:
[----:B------:R-:W-:Y:S05]  /*3cdb0*/  BSYNC.RECONVERGENT B3 ;  /* 0x0000000000037941 */ /* 0x000fea0003800200 */
.L_x_6440:
        /* <DEDUP_REMOVED lines=72> */
.L_x_6443:
[----:B------:R-:W-:Y:S05]  /*3d240*/  BSYNC.RECONVERGENT B3 ;  /* 0x0000000000037941 */ /* 0x000fea0003800200 */
.L_x_6442:
        /* <DEDUP_REMOVED lines=86> */
.L_x_6420:
[----:B------:R-:W2:Y:S02]  /*3d7b0*/  DADD R60, R24, -R24 ;  /* 0x00000000183c7229 */ /* 0x000ea40000000818 */
[----:B--2---:R-:W-:Y:S02]  /*3d7c0*/  IMAD.MOV.U32 R28, RZ, RZ, R60 ;  /* 0x000000ffff1c7224 */ /* 0x004fe400078e003c */
[----:B------:R-:W-:Y:S01]  /*3d7d0*/  IMAD.MOV.U32 R29, RZ, RZ, R61 ;  /* 0x000000ffff1d7224 */ /* 0x000fe200078e003d */
[----:B------:R-:W-:Y:S06]  /*3d7e0*/  BRA `(.L_x_6437) ;  /* 0x0000000c00487947 */ /* 0x000fec0003800000 */
.L_x_6419:
        /* <DEDUP_REMOVED lines=60> */
[----:B01----:R-:W-:Y:S05]  /*3dbb0*/  CALL.REL.NOINC `($_ZN2at6native29vectorized_elementwise_kernelILi4EZZZNS0_15tan_kernel_cudaERNS_18TensorIteratorBaseEENKUlvE_clEvENKUlvE_clEvEUlN3c107complexIdEEE_St5arrayIPcLm2EEEEviT0_T1_$__internal_trig_reduction_slowpathd) ;  /* 0x000000fc00207944 */ /* 0x003fea0003c00000 */
[----:B------:R-:W-:Y:S02]  /*3dbc0*/  IMAD.MOV.U32 R35, RZ, RZ, R41 ;  /* 0x000000ffff237224 */ /* 0x000fe400078e0029 */
[----:B------:R-:W-:Y:S02]  /*3dbd0*/  IMAD.MOV.U32 R26, RZ, RZ, R42 ;  /* 0x000000ffff1a7224 */ /* 0x000fe400078e002a */
[----:B------:R-:W-:-:S07]  /*3dbe0*/  IMAD.MOV.U32 R27, RZ, RZ, R43 ;  /* 0x000000ffff1b7224 */ /* 0x000fce00078e002b */
.L_x_6447:
[----:B------:R-:W-:Y:S05]  /*3dbf0*/  BSYNC.RECONVERGENT B4 ;  /* 0x0000000000047941 */ /* 0x000fea0003800200 */
.L_x_6446:
        /* <DEDUP_REMOVED lines=72> */
.L_x_6449:
[----:B------:R-:W-:Y:S05]  /*3e080*/  BSYNC.RECONVERGENT B4 ;  /* 0x0000000000047941 */ /* 0x000fea0003800200 */
.L_x_6448:
        /* <DEDUP_REMOVED lines=68> */
.L_x_6445:
[----:B------:R-:W-:Y:S05]  /*3e4d0*/  BSYNC.RECONVERGENT B3 ;  /* 0x0000000000037941 */ /* 0x000fea0003800200 */
.L_x_6444:
[----:B---3--:R-:W-:Y:S01]  /*3e4e0*/  LOP3.LUT R29, RZ, 0x80000000, R25, 0xb8, !PT ;  /* 0x80000000ff1d7812 */ /* 0x008fe200078eb819 */
[----:B------:R-:W-:Y:S02]  /*3e4f0*/  VIADD R61, R61, 0xc0000000 ;  /* 0xc00000003d3d7836 */ /* 0x000fe40000000000 */
[----:B------:R-:W-:-:S07]  /*3e500*/  IMAD.MOV.U32 R28, RZ, RZ, RZ ;  /* 0x000000ffff1c7224 */ /* 0x000fce00078e00ff */
.L_x_6437:
[----:B------:R-:W-:Y:S05]  /*3e510*/  BSYNC.RECONVERGENT B2 ;  /* 0x0000000000027941 */ /* 0x000fea0003800200 */
.L_x_6418:
        /* <DEDUP_REMOVED lines=53> */
[----:B012---:R-:W-:Y:S05]  /*3e870*/  CALL.REL.NOINC `($_ZN2at6native29vectorized_elementwise_kernelILi4EZZZNS0_15tan_kernel_cudaERNS_18TensorIteratorBaseEENKUlvE_clEvENKUlvE_clEvEUlN3c107complexIdEEE_St5arrayIPcLm2EEEEviT0_T1_$__internal_trig_reduction_slowpathd) ;  /* 0x000000ec00f07944 */ /* 0x007fea0003c00000 */
.L_x_6455:
[----:B------:R-:W-:Y:S05]  /*3e880*/  BSYNC.RECONVERGENT B3 ;  /* 0x0000000000037941 */ /* 0x000fea0003800200 */
.L_x_6454:
        /* <DEDUP_REMOVED lines=154> */
.L_x_6457:
[----:B------:R-:W-:Y:S05]  /*3f230*/  BSYNC.RECONVERGENT B0 ;  /* 0x0000000000007941 */ /* 0x000fea0003800200 */
.L_x_6456:
        /* <DEDUP_REMOVED lines=191> */
[----:B012---:R-:W-:Y:S05]  /*3fe30*/  CALL.REL.NOINC `($__internal_10_$__cuda_sm20_div_rn_f64_full) ;  /* 0x000000cc00007944 */ /* 0x007fea0003c00000 */
[----:B------:R-:W-:-:S04]  /*3fe40*/  LOP3.LUT R39, R39, R38, RZ, 0x3c, !PT ;  /* 0x0000002627277212 */ /* 0x000fc800078e3cff */
[----:B------:R-:W-:-:S04]  /*3fe50*/  LOP3.LUT R38, R39, R38, RZ, 0x3c, !PT ;  /* 0x0000002627267212 */ /* 0x000fc800078e3cff */
[----:B------:R-:W-:-:S07]  /*3fe60*/  LOP3.LUT R39, R39, R38, RZ, 0x3c, !PT ;  /* 0x0000002627277212 */ /* 0x000fce00078e3cff */
.L_x_6461:
[----:B------:R-:W-:Y:S05]  /*3fe70*/  BSYNC.RECONVERGENT B3 ;  /* 0x0000000000037941 */ /* 0x000fea0003800200 */
.L_x_6460:
        /* <DEDUP_REMOVED lines=11> */
.L_x_6459:
        /* <DEDUP_REMOVED lines=55> */
.L_x_6462:
[----:B------:R-:W-:Y:S05]  /*402a0*/  BSYNC.RECONVERGENT B1 ;  /* 0x0000000000017941 */ /* 0x000fea0003800200 */
.L_x_6458:
        /* <DEDUP_REMOVED lines=56> */
[----:B012---:R-:W-:Y:S05]  /*40630*/  CALL.REL.NOINC `($__internal_11_$__cuda_sm20_dsqrt_rn_f64_mediumpath_v1) ;  /* 0x000000cc002c7944 */ /* 0x007fea0003c00000 */
[----:B------:R-:W-:Y:S02]  /*40640*/  IMAD.MOV.U32 R30, RZ, RZ, R40 ;  /* 0x000000ffff1e7224 */ /* 0x000fe400078e0028 */
[----:B------:R-:W-:-:S07]  /*40650*/  IMAD.MOV.U32 R31, RZ, RZ, R39 ;  /* 0x000000ffff1f7224 */ /* 0x000fce00078e0027 */
.L_x_6464:
[----:B------:R-:W-:Y:S05]  /*40660*/  BSYNC.RECONVERGENT B1 ;  /* 0x0000000000017941 */ /* 0x000fea0003800200 */
.L_x_6463:
        /* <DEDUP_REMOVED lines=67> */
[----:B012---:R-:W-:Y:S05]  /*40aa0*/  CALL.REL.NOINC `($__internal_10_$__cuda_sm20_div_rn_f64_full) ;  /* 0x000000bc00e47944 */ /* 0x007fea0003c00000 */
[----:B------:R-:W-:Y:S02]  /*40ab0*/  IMAD.MOV.U32 R62, RZ, RZ, R39 ;  /* 0x000000ffff3e7224 */ /* 0x000fe400078e0027 */
[----:B------:R-:W-:-:S07]  /*40ac0*/  IMAD.MOV.U32 R63, RZ, RZ, R38 ;  /* 0x000000ffff3f7224 */ /* 0x000fce00078e0026 */
.L_x_6466:
[----:B------:R-:W-:Y:S05]  /*40ad0*/  BSYNC.RECONVERGENT B1 ;  /* 0x0000000000017941 */ /* 0x000fea0003800200 */
.L_x_6465:
        /* <DEDUP_REMOVED lines=49> */
[----:B------:R-:W-:Y:S01]  /*40df0*/  IMAD.MOV.U32 R24, RZ, RZ, R39 ;  /* 0x000000ffff187224 */ /* 0x000fe200078e0027 */
[----:B------:R-:W-:-:S07]  /*40e00*/  MOV R25, R38 ;  /* 0x0000002600197202 */ /* 0x000fce0000000f00 */
.L_x_6468:
[----:B------:R-:W-:Y:S05]  /*40e10*/  BSYNC.RECONVERGENT B1 ;  /* 0x0000000000017941 */ /* 0x000fea0003800200 */
.L_x_6467:
[----:B------:R-:W-:Y:S05]  /*40e20*/  BRA `(.L_x_6469) ;  /* 0x0000002000947947 */ /* 0x000fea0003800000 */
.L_x_6453:
        /* <DEDUP_REMOVED lines=123> */
.L_x_6471:
[----:B------:R-:W-:Y:S05]  /*415e0*/  BSYNC.RECONVERGENT B0 ;  /* 0x0000000000007941 */ /* 0x000fea0003800200 */
.L_x_6470:
        /* <DEDUP_REMOVED lines=47> */
[----:B012-4-:R-:W-:Y:S05]  /*418e0*/  CALL.REL.NOINC `($_ZN2at6native29vectorized_elementwise_kernelILi4EZZZNS0_15tan_kernel_cudaERNS_18TensorIteratorBaseEENKUlvE_clEvENKUlvE_clEvEUlN3c107complexIdEEE_St5arrayIPcLm2EEEEviT0_T1_$__internal_trig_reduction_slowpathd) ;  /* 0x000000bc00d47944 */ /* 0x017fea0003c00000 */
[----:B------:R-:W-:Y:S02]  /*418f0*/  IMAD.MOV.U32 R31, RZ, RZ, R41 ;  /* 0x000000ffff1f7224 */ /* 0x000fe400078e0029 */
[----:B------:R-:W-:Y:S02]  /*41900*/  IMAD.MOV.U32 R22, RZ, RZ, R42 ;  /* 0x000000ffff167224 */ /* 0x000fe400078e002a */
[----:B------:R-:W-:-:S07]  /*41910*/  IMAD.MOV.U32 R23, RZ, RZ, R43 ;  /* 0x000000ffff177224 */ /* 0x000fce00078e002b */
.L_x_6473:
[----:B------:R-:W-:Y:S05]  /*41920*/  BSYNC.RECONVERGENT B3 ;  /* 0x0000000000037941 */ /* 0x000fea0003800200 */
.L_x_6472:
        /* <DEDUP_REMOVED lines=72> */
.L_x_6475:
[----:B------:R-:W-:Y:S05]  /*41db0*/  BSYNC.RECONVERGENT B3 ;  /* 0x0000000000037941 */ /* 0x000fea0003800200 */
.L_x_6474:
        /* <DEDUP_REMOVED lines=86> */
.L_x_6452:
[----:B------:R-:W3:Y:S02]  /*42320*/  DADD R62, R20, -R20 ;  /* 0x00000000143e7229 */ /* 0x000ee40000000814 */
[----:B---3--:R-:W-:Y:S02]  /*42330*/  IMAD.MOV.U32 R24, RZ, RZ, R62 ;  /* 0x000000ffff187224 */ /* 0x008fe400078e003e */
[----:B------:R-:W-:Y:S01]  /*42340*/  IMAD.MOV.U32 R25, RZ, RZ, R63 ;  /* 0x000000ffff197224 */ /* 0x000fe200078e003f */
[----:B------:R-:W-:Y:S06]  /*42350*/  BRA `(.L_x_6469) ;  /* 0x0000000c00487947 */ /* 0x000fec0003800000 */
.L_x_6451:
        /* <DEDUP_REMOVED lines=60> */
[----:B012---:R-:W-:Y:S05]  /*42720*/  CALL.REL.NOINC `($_ZN2at6native29vectorized_elementwise_kernelILi4EZZZNS0_15tan_kernel_cudaERNS_18TensorIteratorBaseEENKUlvE_clEvENKUlvE_clEvEUlN3c107complexIdEEE_St5arrayIPcLm2EEEEviT0_T1_$__internal_trig_reduction_slowpathd) ;  /* 0x000000b000447944 */ /* 0x007fea0003c00000 */
[----:B------:R-:W-:Y:S02]  /*42730*/  IMAD.MOV.U32 R31, RZ, RZ, R41 ;  /* 0x000000ffff1f7224 */ /* 0x000fe400078e0029 */
[----:B------:R-:W-:Y:S02]  /*42740*/  IMAD.MOV.U32 R22, RZ, RZ, R42 ;  /* 0x000000ffff167224 */ /* 0x000fe400078e002a */
[----:B------:R-:W-:-:S07]  /*42750*/  IMAD.MOV.U32 R23, RZ, RZ, R43 ;  /* 0x000000ffff177224 */ /* 0x000fce00078e002b */
.L_x_6479:
[----:B------:R-:W-:Y:S05]  /*42760*/  BSYNC.RECONVERGENT B4 ;  /* 0x0000000000047941 */ /* 0x000fea0003800200 */
.L_x_6478:
        /* <DEDUP_REMOVED lines=72> */
.L_x_6481:
[----:B------:R-:W-:Y:S05]  /*42bf0*/  BSYNC.RECONVERGENT B4 ;  /* 0x0000000000047941 */ /* 0x000fea0003800200 */
.L_x_6480:
        /* <DEDUP_REMOVED lines=68> */
.L_x_6477:
[----:B------:R-:W-:Y:S05]  /*43040*/  BSYNC.RECONVERGENT B3 ;  /* 0x0000000000037941 */ /* 0x000fea0003800200 */
.L_x_6476:
[----:B----4-:R-:W-:Y:S01]  /*43050*/  LOP3.LUT R25, RZ, 0x80000000, R21, 0xb8, !PT ;  /* 0x80000000ff197812 */ /* 0x010fe200078eb815 */
[----:B------:R-:W-:Y:S02]  /*43060*/  VIADD R63, R63, 0xc0000000 ;  /* 0xc00000003f3f7836 */ /* 0x000fe40000000000 */
[----:B------:R-:W-:-:S07]  /*43070*/  IMAD.MOV.U32 R24, RZ, RZ, RZ ;  /* 0x000000ffff187224 */ /* 0x000fce00078e00ff */
.L_x_6469:
[----:B------:R-:W-:Y:S05]  /*43080*/  BSYNC.RECONVERGENT B2 ;  /* 0x0000000000027941 */ /* 0x000fea0003800200 */
.L_x_6450:
        /* <DEDUP_REMOVED lines=53> */
[----:B-123--:R-:W-:Y:S05]  /*433e0*/  CALL.REL.NOINC `($_ZN2at6native29vectorized_elementwise_kernelILi4EZZZNS0_15tan_kernel_cudaERNS_18TensorIteratorBaseEENKUlvE_clEvENKUlvE_clEvEUlN3c107complexIdEEE_St5arrayIPcLm2EEEEviT0_T1_$__internal_trig_reduction_slowpathd) ;  /* 0x000000a400147944 */ /* 0x00efea0003c00000 */
.L_x_6487:
[----:B------:R-:W-:Y:S05]  /*433f0*/  BSYNC.RECONVERGENT B3 ;  /* 0x0000000000037941 */ /* 0x000fea0003800200 */
.L_x_6486:
        /* <DEDUP_REMOVED lines=154> */
.L_x_6489:
[----:B------:R-:W-:Y:S05]  /*43da0*/  BSYNC.RECONVERGENT B0 ;  /* 0x0000000000007941 */ /* 0x000fea0003800200 */
.L_x_6488:
        /* <DEDUP_REMOVED lines=191> */
[----:B-123--:R-:W-:Y:S05]  /*449a0*/  CALL.REL.NOINC `($__internal_10_$__cuda_sm20_div_rn_f64_full) ;  /* 0x0000008000247944 */ /* 0x00efea0003c00000 */
[----:B------:R-:W-:-:S04]  /*449b0*/  LOP3.LUT R39, R39, R38, RZ, 0x3c, !PT ;  /* 0x0000002627277212 */ /* 0x000fc800078e3cff */
[----:B------:R-:W-:-:S04]  /*449c0*/  LOP3.LUT R38, R39, R38, RZ, 0x3c, !PT ;  /* 0x0000002627267212 */ /* 0x000fc800078e3cff */
[----:B------:R-:W-:-:S07]  /*449d0*/  LOP3.LUT R39, R39, R38, RZ, 0x3c, !PT ;  /* 0x0000002627277212 */ /* 0x000fce00078e3cff */
.L_x_6493:
[----:B------:R-:W-:Y:S05]  /*449e0*/  BSYNC.RECONVERGENT B3 ;  /* 0x0000000000037941 */ /* 0x000fea0003800200 */
.L_x_6492:
        /* <DEDUP_REMOVED lines=11> */
.L_x_6491:
        /* <DEDUP_REMOVED lines=55> */
.L_x_6494:
[----:B------:R-:W-:Y:S05]  /*44e10*/  BSYNC.RECONVERGENT B1 ;  /* 0x0000000000017941 */ /* 0x000fea0003800200 */
.L_x_6490:
        /* <DEDUP_REMOVED lines=56> */
[----:B-123--:R-:W-:Y:S05]  /*451a0*/  CALL.REL.NOINC `($__internal_11_$__cuda_sm20_dsqrt_rn_f64_mediumpath_v1) ;  /* 0x0000008000507944 */ /* 0x00efea0003c00000 */
[----:B------:R-:W-:Y:S02]  /*451b0*/  IMAD.MOV.U32 R26, RZ, RZ, R40 ;  /* 0x000000ffff1a7224 */ /* 0x000fe400078e0028 */
[----:B------:R-:W-:-:S07]  /*451c0*/  IMAD.MOV.U32 R27, RZ, RZ, R39 ;  /* 0x000000ffff1b7224 */ /* 0x000fce00078e0027 */
.L_x_6496:
[----:B------:R-:W-:Y:S05]  /*451d0*/  BSYNC.RECONVERGENT B1 ;  /* 0x0000000000017941 */ /* 0x000fea0003800200 */
.L_x_6495:
        /* <DEDUP_REMOVED lines=67> */
[----:B-123--:R-:W-:Y:S05]  /*45610*/  CALL.REL.NOINC `($__internal_10_$__cuda_sm20_div_rn_f64_full) ;  /* 0x0000007400087944 */ /* 0x00efea0003c00000 */
[----:B------:R-:W-:Y:S02]  /*45620*/  IMAD.MOV.U32 R64, RZ, RZ, R39 ;  /* 0x000000ffff407224 */ /* 0x000fe400078e0027 */
[----:B------:R-:W-:-:S07]  /*45630*/  IMAD.MOV.U32 R65, RZ, RZ, R38 ;  /* 0x000000ffff417224 */ /* 0x000fce00078e0026 */
.L_x_6498:
[----:B------:R-:W-:Y:S05]  /*45640*/  BSYNC.RECONVERGENT B1 ;  /* 0x0000000000017941 */ /* 0x000fea0003800200 */
.L_x_6497:
        /* <DEDUP_REMOVED lines=49> */
[----:B------:R-:W-:Y:S01]  /*45960*/  IMAD.MOV.U32 R20, RZ, RZ, R39 ;  /* 0x000000ffff147224 */ /* 0x000fe200078e0027 */
[----:B------:R-:W-:-:S07]  /*45970*/  MOV R21, R38 ;  /* 0x0000002600157202 */ /* 0x000fce0000000f00 */
.L_x_6500:
[----:B------:R-:W-:Y:S05]  /*45980*/  BSYNC.RECONVERGENT B1 ;  /* 0x0000000000017941 */ /* 0x000fea0003800200 */
.L_x_6499:
[----:B------:R-:W-:Y:S05]  /*45990*/  BRA `(.L_x_6501) ;  /* 0x0000002000947947 */ /* 0x000fea0003800000 */
.L_x_6485:
        /* <DEDUP_REMOVED lines=123> */
.L_x_6503:
[----:B------:R-:W-:Y:S05]  /*46150*/  BSYNC.RECONVERGENT B0 ;  /* 0x0000000000007941 */ /* 0x000fea0003800200 */
.L_x_6502:
        /* <DEDUP_REMOVED lines=47> */
[----:B0123--:R-:W-:Y:S05]  /*46450*/  CALL.REL.NOINC `($_ZN2at6native29vectorized_elementwise_kernelILi4EZZZNS0_15tan_kernel_cudaERNS_18TensorIteratorBaseEENKUlvE_clEvENKUlvE_clEvEUlN3c107complexIdEEE_St5arrayIPcLm2EEEEviT0_T1_$__internal_trig_reduction_slowpathd) ;  /* 0x0000007000f87944 */ /* 0x00ffea0003c00000 */
[----:B------:R-:W-:Y:S02]  /*46460*/  IMAD.MOV.U32 R27, RZ, RZ, R41 ;  /* 0x000000ffff1b7224 */ /* 0x000fe400078e0029 */
[----:B------:R-:W-:Y:S02]  /*46470*/  IMAD.MOV.U32 R18, RZ, RZ, R42 ;  /* 0x000000ffff127224 */ /* 0x000fe400078e002a */
[----:B------:R-:W-:-:S07]  /*46480*/  IMAD.MOV.U32 R19, RZ, RZ, R43 ;  /* 0x000000ffff137224 */ /* 0x000fce00078e002b */
.L_x_6505:
[----:B------:R-:W-:Y:S05]  /*46490*/  BSYNC.RECONVERGENT B3 ;  /* 0x0000000000037941 */ /* 0x000fea0003800200 */
.L_x_6504:
        /* <DEDUP_REMOVED lines=72> */
.L_x_6507:
[----:B------:R-:W-:Y:S05]  /*46920*/  BSYNC.RECONVERGENT B3 ;  /* 0x0000000000037941 */ /* 0x000fea0003800200 */
.L_x_6506:
        /* <DEDUP_REMOVED lines=86> */
.L_x_6484:
[----:B------:R-:W4:Y:S02]  /*46e90*/  DADD R64, R16, -R16 ;  /* 0x0000000010407229 */ /* 0x000f240000000810 */
[----:B----4-:R-:W-:Y:S02]  /*46ea0*/  IMAD.MOV.U32 R20, RZ, RZ, R64 ;  /* 0x000000ffff147224 */ /* 0x010fe400078e0040 */
[----:B------:R-:W-:Y:S01]  /*46eb0*/  IMAD.MOV.U32 R21, RZ, RZ, R65 ;  /* 0x000000ffff157224 */ /* 0x000fe200078e0041 */
[----:B------:R-:W-:Y:S06]  /*46ec0*/  BRA `(.L_x_6501) ;  /* 0x0000000c00487947 */ /* 0x000fec0003800000 */
.L_x_6483:
        /* <DEDUP_REMOVED lines=64> */
.L_x_6511:
[----:B------:R-:W-:Y:S05]  /*472d0*/  BSYNC.RECONVERGENT B4 ;  /* 0x0000000000047941 */ /* 0x000fea0003800200 */
.L_x_6510:
        /* <DEDUP_REMOVED lines=72> */
.L_x_6513:
[----:B------:R-:W-:Y:S05]  /*47760*/  BSYNC.RECONVERGENT B4 ;  /* 0x0000000000047941 */ /* 0x000fea0003800200 */
.L_x_6512:
        /* <DEDUP_REMOVED lines=68> */
.L_x_6509:
[----:B------:R-:W-:Y:S05]  /*47bb0*/  BSYNC.RECONVERGENT B3 ;  /* 0x0000000000037941 */ /* 0x000fea0003800200 */
.L_x_6508:
[----:B0-----:R-:W-:Y:S01]  /*47bc0*/  LOP3.LUT R21, RZ, 0x80000000, R17, 0xb8, !PT ;  /* 0x80000000ff157812 */ /* 0x001fe200078eb811 */
[----:B------:R-:W-:Y:S02]  /*47bd0*/  VIADD R65, R65, 0xc0000000 ;  /* 0xc000000041417836 */ /* 0x000fe40000000000 */
[----:B------:R-:W-:-:S07]  /*47be0*/  IMAD.MOV.U32 R20, RZ, RZ, RZ ;  /* 0x000000ffff147224 */ /* 0x000fce00078e00ff */
.L_x_6501:
[----:B------:R-:W-:Y:S05]  /*47bf0*/  BSYNC.RECONVERGENT B2 ;  /* 0x0000000000027941 */ /* 0x000fea0003800200 */
.L_x_6482:
        /* <DEDUP_REMOVED lines=53> */
[----:B-1234-:R-:W-:Y:S05]  /*47f50*/  CALL.REL.NOINC `($_ZN2at6native29vectorized_elementwise_kernelILi4EZZZNS0_15tan_kernel_cudaERNS_18TensorIteratorBaseEENKUlvE_clEvENKUlvE_clEvEUlN3c107complexIdEEE_St5arrayIPcLm2EEEEviT0_T1_$__internal_trig_reduction_slowpathd) ;  /* 0x0000005800387944 */ /* 0x01efea0003c00000 */
.L_x_6519:
[----:B------:R-:W-:Y:S05]  /*47f60*/  BSYNC.RECONVERGENT B3 ;  /* 0x0000000000037941 */ /* 0x000fea0003800200 */
.L_x_6518:
        /* <DEDUP_REMOVED lines=154> */
.L_x_6521:
[----:B------:R-:W-:Y:S05]  /*48910*/  BSYNC.RECONVERGENT B0 ;  /* 0x0000000000007941 */ /* 0x000fea0003800200 */
.L_x_6520:
        /* <DEDUP_REMOVED lines=195> */
.L_x_6525:
[----:B------:R-:W-:Y:S05]  /*49550*/  BSYNC.RECONVERGENT B3 ;  /* 0x0000000000037941 */ /* 0x000fea0003800200 */
.L_x_6524:
        /* <DEDUP_REMOVED lines=11> */
.L_x_6523:
        /* <DEDUP_REMOVED lines=55> */
.L_x_6526:
[----:B------:R-:W-:Y:S05]  /*49980*/  BSYNC.RECONVERGENT B1 ;  /* 0x0000000000017941 */ /* 0x000fea0003800200 */
.L_x_6522:
        /* <DEDUP_REMOVED lines=56> */
[----:B-1234-:R-:W-:Y:S05]  /*49d10*/  CALL.REL.NOINC `($__internal_11_$__cuda_sm20_dsqrt_rn_f64_mediumpath_v1) ;  /* 0x0000003400747944 */ /* 0x01efea0003c00000 */
[----:B------:R-:W-:Y:S02]  /*49d20*/  IMAD.MOV.U32 R22, RZ, RZ, R40 ;  /* 0x000000ffff167224 */ /* 0x000fe400078e0028 */
[----:B------:R-:W-:-:S07]  /*49d30*/  IMAD.MOV.U32 R23, RZ, RZ, R39 ;  /* 0x000000ffff177224 */ /* 0x000fce00078e0027 */
.L_x_6528:
[----:B------:R-:W-:Y:S05]  /*49d40*/  BSYNC.RECONVERGENT B1 ;  /* 0x0000000000017941 */ /* 0x000fea0003800200 */
.L_x_6527:
        /* <DEDUP_REMOVED lines=67> */
[----:B-1234-:R-:W-:Y:S05]  /*4a180*/  CALL.REL.NOINC `($__internal_10_$__cuda_sm20_div_rn_f64_full) ;  /* 0x00000028002c7944 */ /* 0x01efea0003c00000 */
[----:B------:R-:W-:Y:S02]  /*4a190*/  IMAD.MOV.U32 R66, RZ, RZ, R39 ;  /* 0x000000ffff427224 */ /* 0x000fe400078e0027 */
[----:B------:R-:W-:-:S07]  /*4a1a0*/  IMAD.MOV.U32 R67, RZ, RZ, R38 ;  /* 0x000000ffff437224 */ /* 0x000fce00078e0026 */
.L_x_6530:
[----:B------:R-:W-:Y:S05]  /*4a1b0*/  BSYNC.RECONVERGENT B1 ;  /* 0x0000000000017941 */ /* 0x000fea0003800200 */
.L_x_6529:
        /* <DEDUP_REMOVED lines=48> */
[----:B-1234-:R-:W-:Y:S05]  /*4a4c0*/  CALL.REL.NOINC `($__internal_10_$__cuda_sm20_div_rn_f64_full) ;  /* 0x00000024005c7944 */ /* 0x01efea0003c00000 */
[----:B------:R-:W-:Y:S01]  /*4a4d0*/  IMAD.MOV.U32 R16, RZ, RZ, R39 ;  /* 0x000000ffff107224 */ /* 0x000fe200078e0027 */
[----:B------:R-:W-:-:S07]  /*4a4e0*/  MOV R17, R38 ;  /* 0x0000002600117202 */ /* 0x000fce0000000f00 */
.L_x_6532:
[----:B------:R-:W-:Y:S05]  /*4a4f0*/  BSYNC.RECONVERGENT B1 ;  /* 0x0000000000017941 */ /* 0x000fea0003800200 */
.L_x_6531:
[----:B------:R-:W-:Y:S05]  /*4a500*/  BRA `(.L_x_6533) ;  /* 0x0000002000987947 */ /* 0x000fea0003800000 */
.L_x_6517:
        /* <DEDUP_REMOVED lines=123> */
.L_x_6535:
[----:B------:R-:W-:Y:S05]  /*4acc0*/  BSYNC.RECONVERGENT B0 ;  /* 0x0000000000007941 */ /* 0x000fea0003800200 */
.L_x_6534:
        /* <DEDUP_REMOVED lines=47> */
[----:B-1234-:R-:W-:Y:S05]  /*4afc0*/  CALL.REL.NOINC `($_ZN2at6native29vectorized_elementwise_kernelILi4EZZZNS0_15tan_kernel_cudaERNS_18TensorIteratorBaseEENKUlvE_clEvENKUlvE_clEvEUlN3c107complexIdEEE_St5arrayIPcLm2EEEEviT0_T1_$__internal_trig_reduction_slowpathd) ;  /* 0x00000028001c7944 */ /* 0x01efea0003c00000 */
[----:B------:R-:W-:Y:S02]  /*4afd0*/  IMAD.MOV.U32 R23, RZ, RZ, R41 ;  /* 0x000000ffff177224 */ /* 0x000fe400078e0029 */
[----:B------:R-:W-:Y:S02]  /*4afe0*/  IMAD.MOV.U32 R14, RZ, RZ, R42 ;  /* 0x000000ffff0e7224 */ /* 0x000fe400078e002a */
[----:B------:R-:W-:-:S07]  /*4aff0*/  IMAD.MOV.U32 R15, RZ, RZ, R43 ;  /* 0x000000ffff0f7224 */ /* 0x000fce00078e002b */
.L_x_6537:
[----:B------:R-:W-:Y:S05]  /*4b000*/  BSYNC.RECONVERGENT B3 ;  /* 0x0000000000037941 */ /* 0x000fea0003800200 */
.L_x_6536:
        /* <DEDUP_REMOVED lines=72> */
.L_x_6539:
[----:B------:R-:W-:Y:S05]  /*4b490*/  BSYNC.RECONVERGENT B3 ;  /* 0x0000000000037941 */ /* 0x000fea0003800200 */
.L_x_6538:
        /* <DEDUP_REMOVED lines=86> */
.L_x_6516:
[----:B------:R-:W5:Y:S02]  /*4ba00*/  DADD R66, R12, -R12 ;  /* 0x000000000c427229 */ /* 0x000f64000000080c */
[----:B-----5:R-:W-:Y:S02]  /*4ba10*/  IMAD.MOV.U32 R16, RZ, RZ, R66 ;  /* 0x000000ffff107224 */ /* 0x020fe400078e0042 */
[----:B------:R-:W-:Y:S01]  /*4ba20*/  IMAD.MOV.U32 R17, RZ, RZ, R67 ;  /* 0x000000ffff117224 */ /* 0x000fe200078e0043 */
[----:B------:R-:W-:Y:S06]  /*4ba30*/  BRA `(.L_x_6533) ;  /* 0x0000000c004c7947 */ /* 0x000fec0003800000 */
.L_x_6515:
        /* <DEDUP_REMOVED lines=61> */
[----:B01234-:R-:W-:Y:S05]  /*4be10*/  CALL.REL.NOINC `($_ZN2at6native29vectorized_elementwise_kernelILi4EZZZNS0_15tan_kernel_cudaERNS_18TensorIteratorBaseEENKUlvE_clEvENKUlvE_clEvEUlN3c107complexIdEEE_St5arrayIPcLm2EEEEviT0_T1_$__internal_trig_reduction_slowpathd) ;  /* 0x0000001800887944 */ /* 0x01ffea0003c00000 */
[----:B------:R-:W-:Y:S02]  /*4be20*/  IMAD.MOV.U32 R30, RZ, RZ, R41 ;  /* 0x000000ffff1e7224 */ /* 0x000fe400078e0029 */
[----:B------:R-:W-:Y:S02]  /*4be30*/  IMAD.MOV.U32 R14, RZ, RZ, R42 ;  /* 0x000000ffff0e7224 */ /* 0x000fe400078e002a */
[----:B------:R-:W-:-:S07]  /*4be40*/  IMAD.MOV.U32 R15, RZ, RZ, R43 ;  /* 0x000000ffff0f7224 */ /* 0x000fce00078e002b */
.L_x_6543:
[----:B------:R-:W-:Y:S05]  /*4be50*/  BSYNC.RECONVERGENT B4 ;  /* 0x0000000000047941 */ /* 0x000fea0003800200 */
.L_x_6542:
        /* <DEDUP_REMOVED lines=72> */
.L_x_6545:
[----:B------:R-:W-:Y:S05]  /*4c2e0*/  BSYNC.RECONVERGENT B4 ;  /* 0x0000000000047941 */ /* 0x000fea0003800200 */
.L_x_6544:
        /* <DEDUP_REMOVED lines=68> */
.L_x_6541:
[----:B------:R-:W-:Y:S05]  /*4c730*/  BSYNC.RECONVERGENT B3 ;  /* 0x0000000000037941 */ /* 0x000fea0003800200 */
.L_x_6540:
[----:B-1----:R-:W-:Y:S01]  /*4c740*/  LOP3.LUT R17, RZ, 0x80000000, R13, 0xb8, !PT ;  /* 0x80000000ff117812 */ /* 0x002fe200078eb80d */
[----:B------:R-:W-:Y:S02]  /*4c750*/  IMAD.MOV.U32 R67, RZ, RZ, R23 ;  /* 0x000000ffff437224 */ /* 0x000fe400078e0017 */
[----:B------:R-:W-:-:S07]  /*4c760*/  IMAD.MOV.U32 R16, RZ, RZ, RZ ;  /* 0x000000ffff107224 */ /* 0x000fce00078e00ff */
.L_x_6533:
[----:B------:R-:W-:Y:S05]  /*4c770*/  BSYNC.RECONVERGENT B2 ;  /* 0x0000000000027941 */ /* 0x000fea0003800200 */
.L_x_6514:
        /* <DEDUP_REMOVED lines=44> */
        .weak           $__internal_10_$__cuda_sm20_div_rn_f64_full
        .type           $__internal_10_$__cuda_sm20_div_rn_f64_full,@function
        .size           $__internal_10_$__cuda_sm20_div_rn_f64_full,($__internal_11_$__cuda_sm20_dsqrt_rn_f64_mediumpath_v1 - $__internal_10_$__cuda_sm20_div_rn_f64_full)
$__internal_10_$__cuda_sm20_div_rn_f64_full:
        /* <DEDUP_REMOVED lines=110> */
.L_x_6547:
        /* <DEDUP_REMOVED lines=17> */
.L_x_6550:
[----:B------:R-:W-:Y:S01]  /*4d230*/  LOP3.LUT R38, R51, 0x80000, RZ, 0xfc, !PT ;  /* 0x0008000033267812 */ /* 0x000fe200078efcff */
[----:B------:R-:W-:-:S04]  /*4d240*/  IMAD.MOV.U32 R68, RZ, RZ, R50 ;  /* 0x000000ffff447224 */ /* 0x000fc800078e0032 */
[----:B------:R-:W-:Y:S01]  /*4d250*/  IMAD.MOV.U32 R69, RZ, RZ, R38 ;  /* 0x000000ffff457224 */ /* 0x000fe200078e0026 */
[----:B------:R-:W-:Y:S06]  /*4d260*/  BRA `(.L_x_6548) ;  /* 0x00000000000c7947 */ /* 0x000fec0003800000 */
.L_x_6549:
[----:B------:R-:W-:Y:S01]  /*4d270*/  LOP3.LUT R38, R57, 0x80000, RZ, 0xfc, !PT ;  /* 0x0008000039267812 */ /* 0x000fe200078efcff */
[----:B------:R-:W-:-:S03]  /*4d280*/  IMAD.MOV.U32 R68, RZ, RZ, R56 ;  /* 0x000000ffff447224 */ /* 0x000fc600078e0038 */
[----:B------:R-:W-:-:S07]  /*4d290*/  MOV R69, R38 ;  /* 0x0000002600457202 */ /* 0x000fce0000000f00 */
.L_x_6548:
[----:B------:R-:W-:Y:S05]  /*4d2a0*/  BSYNC.RECONVERGENT B0 ;  /* 0x0000000000007941 */ /* 0x000fea0003800200 */
.L_x_6546:
[----:B------:R-:W-:Y:S02]  /*4d2b0*/  IMAD.MOV.U32 R41, RZ, RZ, 0x0 ;  /* 0x00000000ff297424 */ /* 0x000fe400078e00ff */
[----:B------:R-:W-:Y:S02]  /*4d2c0*/  IMAD.MOV.U32 R39, RZ, RZ, R68 ;  /* 0x000000ffff277224 */ /* 0x000fe400078e0044 */
[----:B------:R-:W-:Y:S01]  /*4d2d0*/  IMAD.MOV.U32 R38, RZ, RZ, R69 ;  /* 0x000000ffff267224 */ /* 0x000fe200078e0045 */
[----:B------:R-:W-:Y:S06]  /*4d2e0*/  RET.REL.NODEC R40 `(_ZN2at6native29vectorized_elementwise_kernelILi4EZZZNS0_15tan_kernel_cudaERNS_18TensorIteratorBaseEENKUlvE_clEvENKUlvE_clEvEUlN3c107complexIdEEE_St5arrayIPcLm2EEEEviT0_T1_) ;  /* 0xfffffb2c28447950 */ /* 0x000fec0003c3ffff */
        .weak           $__internal_11_$__cuda_sm20_dsqrt_rn_f64_mediumpath_v1
        .type           $__internal_11_$__cuda_sm20_dsqrt_rn_f64_mediumpath_v1,@function
        .size           $__internal_11_$__cuda_sm20_dsqrt_rn_f64_mediumpath_v1,($_ZN2at6native29vectorized_elementwise_kernelILi4EZZZNS0_15tan_kernel_cudaERNS_18TensorIteratorBaseEENKUlvE_clEvENKUlvE_clEvEUlN3c107complexIdEEE_St5arrayIPcLm2EEEEviT0_T1_$__internal_trig_reduction_slowpathd - $__internal_11_$__cuda_sm20_dsqrt_rn_f64_mediumpath_v1)
$__internal_11_$__cuda_sm20_dsqrt_rn_f64_mediumpath_v1:
        /* <DEDUP_REMOVED lines=24> */
.L_x_6552:
        /* <DEDUP_REMOVED lines=55> */
.L_x_6554:
[----:B------:R0:W1:Y:S02]  /*4d7e0*/  DADD R40, R52, R52 ;  /* 0x0000000034287229 */ /* 0x0000640000000034 */
.L_x_6553:
[----:B------:R-:W-:Y:S05]  /*4d7f0*/  BSYNC.RECONVERGENT B0 ;  /* 0x0000000000007941 */ /* 0x000fea0003800200 */
.L_x_6551:
[----:B------:R-:W-:Y:S02]  /*4d800*/  IMAD.MOV.U32 R42, RZ, RZ, R38 ;  /* 0x000000ffff2a7224 */ /* 0x000fe400078e0026 */
[----:B------:R-:W-:Y:S02]  /*4d810*/  IMAD.MOV.U32 R43, RZ, RZ, 0x0 ;  /* 0x00000000ff2b7424 */ /* 0x000fe400078e00ff */
[----:B-1----:R-:W-:Y:S02]  /*4d820*/  IMAD.MOV.U32 R39, RZ, RZ, R41 ;  /* 0x000000ffff277224 */ /* 0x002fe400078e0029 */
[----:B0-----:R-:W-:Y:S05]  /*4d830*/  RET.REL.NODEC R42 `(_ZN2at6native29vectorized_elementwise_kernelILi4EZZZNS0_15tan_kernel_cudaERNS_18TensorIteratorBaseEENKUlvE_clEvENKUlvE_clEvEUlN3c107complexIdEEE_St5arrayIPcLm2EEEEviT0_T1_) ;  /* 0xfffffb242af07950 */ /* 0x001fea0003c3ffff */
        .type           $_ZN2at6native29vectorized_elementwise_kernelILi4EZZZNS0_15tan_kernel_cudaERNS_18TensorIteratorBaseEENKUlvE_clEvENKUlvE_clEvEUlN3c107complexIdEEE_St5arrayIPcLm2EEEEviT0_T1_$__internal_trig_reduction_slowpathd,@function
        .size           $_ZN2at6native29vectorized_elementwise_kernelILi4EZZZNS0_15tan_kernel_cudaERNS_18TensorIteratorBaseEENKUlvE_clEvENKUlvE_clEvEUlN3c107complexIdEEE_St5arrayIPcLm2EEEEviT0_T1_$__internal_trig_reduction_slowpathd,(.L_x_6587 - $_ZN2at6native29vectorized_elementwise_kernelILi4EZZZNS0_15tan_kernel_cudaERNS_18TensorIteratorBaseEENKUlvE_clEvENKUlvE_clEvEUlN3c107complexIdEEE_St5arrayIPcLm2EEEEviT0_T1_$__internal_trig_reduction_slowpathd)
$_ZN2at6native29vectorized_elementwise_kernelILi4EZZZNS0_15tan_kernel_cudaERNS_18TensorIteratorBaseEENKUlvE_clEvENKUlvE_clEvEUlN3c107complexIdEEE_St5arrayIPcLm2EEEEviT0_T1_$__internal_trig_reduction_slowpathd:
        /* <DEDUP_REMOVED lines=25> */
.L_x_6559:
        /* <DEDUP_REMOVED lines=30> */
.L_x_6558:
[----:B------:R-:W-:-:S07]  /*4dbb0*/  IMAD.MOV.U32 R39, RZ, RZ, R43 ;  /* 0x000000ffff277224 */ /* 0x000fce00078e002b */
.L_x_6557:
[----:B------:R-:W-:Y:S05]  /*4dbc0*/  BSYNC.RECONVERGENT B0 ;  /* 0x0000000000007941 */ /* 0x000fea0003800200 */
.L_x_6556:
        /* <DEDUP_REMOVED lines=60> */
.L_x_6561:
[----:B------:R-:W-:Y:S05]  /*4df90*/  BSYNC.RECONVERGENT B0 ;  /* 0x0000000000007941 */ /* 0x000fea0003800200 */
.L_x_6560:
        /* <DEDUP_REMOVED lines=36> */
.L_x_6555:
[----:B------:R-:W-:Y:S02]  /*4e1e0*/  IMAD.MOV.U32 R57, RZ, RZ, 0x0 ;  /* 0x00000000ff397424 */ /* 0x000fe400078e00ff */
[----:B------:R-:W-:Y:S02]  /*4e1f0*/  IMAD.MOV.U32 R43, RZ, RZ, R42 ;  /* 0x000000ffff2b7224 */ /* 0x000fe400078e002a */
[----:B------:R-:W-:Y:S01]  /*4e200*/  IMAD.MOV.U32 R42, RZ, RZ, R40 ;  /* 0x000000ffff2a7224 */ /* 0x000fe200078e0028 */
[----:B------:R-:W-:Y:S06]  /*4e210*/  RET.REL.NODEC R56 `(_ZN2at6native29vectorized_elementwise_kernelILi4EZZZNS0_15tan_kernel_cudaERNS_18TensorIteratorBaseEENKUlvE_clEvENKUlvE_clEvEUlN3c107complexIdEEE_St5arrayIPcLm2EEEEviT0_T1_) ;  /* 0xfffffb1c38787950 */ /* 0x000fec0003c3ffff */
.L_x_6562:
        /* <DEDUP_REMOVED lines=14> */
.L_x_6587:


//--------------------- .text._ZN2at6native29vectorized_elementwise_kernelILi8EZZZNS0_15tan_kernel_cudaERNS_18TensorIteratorBaseEENKUlvE_clEvENKUlvE_clEvEUlN3c107complexIdEEE_St5arrayIPcLm2EEEEviT0_T1_ --------------------------
	.section	.text._ZN2at6native29vectorized_elementwise_kernelILi8EZZZNS0_15tan_kernel_cudaERNS_18TensorIteratorBaseEENKUlvE_clEvENKUlvE_clEvEUlN3c107complexIdEEE_St5arrayIPcLm2EEEEviT0_T1_,"ax",@progbits
	.align	128
        .global         _ZN2at6native29vectorized_elementwise_kernelILi8EZZZNS0_15tan_kernel_cudaERNS_18TensorIteratorBaseEENKUlvE_clEvENKUlvE_clEvEUlN3c107complexIdEEE_St5arrayIPcLm2EEEEviT0_T1_
        .type           _ZN2at6native29vectorized_elementwise_kernelILi8EZZZNS0_15tan_kernel_cudaERNS_18TensorIteratorBaseEENKUlvE_clEvENKUlvE_clEvEUlN3c107complexIdEEE_St5arrayIPcLm2EEEEviT0_T1_,@function
        .size           _ZN2at6native29vectorized_elementwise_kernelILi8EZZZNS0_15tan_kernel_cudaERNS_18TensorIteratorBaseEENKUlvE_clEvENKUlvE_clEvEUlN3c107complexIdEEE_St5arrayIPcLm2EEEEviT0_T1_,(.L_x_6636 - _ZN2at6native29vectorized_elementwise_kernelILi8EZZZNS0_15tan_kernel_cudaERNS_18TensorIteratorBaseEENKUlvE_clEvENKUlvE_clEvEUlN3c107complexIdEEE_St5arrayIPcLm2EEEEviT0_T1_)
        .other          _ZN2at6native29vectorized_elementwise_kernelILi8EZZZNS0_15tan_kernel_cudaERNS_18TensorIteratorBaseEENKUlvE_clEvENKUlvE_clEvEUlN3c107complexIdEEE_St5arrayIPcLm2EEEEviT0_T1_,@"STO_CUDA_ENTRY STV_DEFAULT"
_ZN2at6native29vectorized_elementwise_kernelILi8EZZZNS0_15tan_kernel_cudaERNS_18TensorIteratorBaseEENKUlvE_clEvENKUlvE_clEvEUlN3c107complexIdEEE_St5arrayIPcLm2EEEEviT0_T1_:
.text._ZN2at6native29vectorized_elementwise_kernelILi8EZZZNS0_15tan_kernel_cudaERNS_18TensorIteratorBaseEENKUlvE_clEvENKUlvE_clEvEUlN3c107complexIdEEE_St5arrayIPcLm2EEEEviT0_T1_:
[----:B------:R-:W-:Y:S01]  /*0000*/  LDC R1, c[0x0][0x37c] ;  /* 0x0000df00ff017b82 */ /* 0x000fe20000000800 */
[----:B------:R-:W-:Y:S05]  /*0010*/  EXIT ;  /* 0x000000000000794d */ /* 0x000fea0003800000 */
.L_x_6563:
        /* <DEDUP_REMOVED lines=14> */
.L_x_6636:


//--------------------- .nv.global.init           --------------------------
	.section	.nv.global.init,"aw",@progbits
	.align	16
.nv.global.init:
	.type		__cudart_sin_cos_coeffs,@object
	.size		__cudart_sin_cos_coeffs,(__cudart_i2opi_d - __cudart_sin_cos_coeffs)
__cudart_sin_cos_coeffs:
        /*0000*/ 	.byte	0x46, 0xd2, 0xb0, 0x2c, 0xf1, 0xe5, 0x5a, 0xbe, 0x92, 0xe3, 0xac, 0x69, 0xe3, 0x1d, 0xc7, 0x3e
        /*0010*/ 	.byte	0xa1, 0x62, 0xdb, 0x19, 0xa0, 0x01, 0x2a, 0xbf, 0x18, 0x08, 0x11, 0x11, 0x11, 0x11, 0x81, 0x3f
        /*0020*/ 	.byte	0x54, 0x55, 0x55, 0x55, 0x55, 0x55, 0xc5, 0xbf, 0x00, 0x00, 0x00, 0x00, 0x00, 0x00, 0x00, 0x00
        /*0030*/ 	.byte	0x00, 0x00, 0x00, 0x00, 0x00, 0x00, 0x00, 0x00, 0x64, 0x81, 0xfd, 0x20, 0x83, 0xff, 0xa8, 0xbd
        /*0040*/ 	.byte	0x28, 0x85, 0xef, 0xc1, 0xa7, 0xee, 0x21, 0x3e, 0xd9, 0xe6, 0x06, 0x8e, 0x4f, 0x7e, 0x92, 0xbe
        /*0050*/ 	.byte	0xe9, 0xbc, 0xdd, 0x19, 0xa0, 0x01, 0xfa, 0x3e, 0x47, 0x5d, 0xc1, 0x16, 0x6c, 0xc1, 0x56, 0xbf
        /*0060*/ 	.byte	0x51, 0x55, 0x55, 0x55, 0x55, 0x55, 0xa5, 0x3f, 0x00, 0x00, 0x00, 0x00, 0x00, 0x00, 0xe0, 0xbf
        /*0070*/ 	.byte	0x00, 0x00, 0x00, 0x00, 0x00, 0x00, 0xf0, 0x3f, 0x00, 0x00, 0x00, 0x00, 0x00, 0x00, 0x00, 0x00
	.type		__cudart_i2opi_d,@object
	.size		__cudart_i2opi_d,($str$6 - __cudart_i2opi_d)
__cudart_i2opi_d:
        /* <DEDUP_REMOVED lines=9> */
	.type		$str$6,@object
	.size		$str$6,(__unnamed_1 - $str$6)
$str$6:
        /*0110*/ 	.byte	0x66, 0x61, 0x6c, 0x73, 0x65, 0x00
	.type		__unnamed_1,@object
	.size		__unnamed_1,(__unnamed_9 - __unnamed_1)
__unnamed_1:
        /*0116*/ 	.byte	0x66, 0x65, 0x74, 0x63, 0x68, 0x5f, 0x61, 0x6e, 0x64, 0x5f, 0x63, 0x61, 0x73, 0x74, 0x00
	.type		__unnamed_9,@object
	.size		__unnamed_9,(__unnamed_13 - __unnamed_9)
__unnamed_9:
        /*0125*/ 	.byte	0x66, 0x65, 0x74, 0x63, 0x68, 0x5f, 0x61, 0x6e, 0x64, 0x5f, 0x63, 0x61, 0x73, 0x74, 0x00
	.type		__unnamed_13,@object
	.size		__unnamed_13,(__unnamed_5 - __unnamed_13)
__unnamed_13:
        /*0134*/ 	.byte	0x66, 0x65, 0x74, 0x63, 0x68, 0x5f, 0x61, 0x6e, 0x64, 0x5f, 0x63, 0x61, 0x73, 0x74, 0x00
	.type		__unnamed_5,@object
	.size		__unnamed_5,(__unnamed_11 - __unnamed_5)
__unnamed_5:
        /*0143*/ 	.byte	0x66, 0x65, 0x74, 0x63, 0x68, 0x5f, 0x61, 0x6e, 0x64, 0x5f, 0x63, 0x61, 0x73, 0x74, 0x00
	.type		__unnamed_11,@object
	.size		__unnamed_11,(__unnamed_3 - __unnamed_11)
__unnamed_11:
        /*0152*/ 	.byte	0x66, 0x65, 0x74, 0x63, 0x68, 0x5f, 0x61, 0x6e, 0x64, 0x5f, 0x63, 0x61, 0x73, 0x74, 0x00
	.type		__unnamed_3,@object
	.size		__unnamed_3,(__unnamed_7 - __unnamed_3)
__unnamed_3:
        /*0161*/ 	.byte	0x66, 0x65, 0x74, 0x63, 0x68, 0x5f, 0x61, 0x6e, 0x64, 0x5f, 0x63, 0x61, 0x73, 0x74, 0x00
	.type		__unnamed_7,@object
	.size		__unnamed_7,(__unnamed_2 - __unnamed_7)
__unnamed_7:
        /*0170*/ 	.byte	0x66, 0x65, 0x74, 0x63, 0x68, 0x5f, 0x61, 0x6e, 0x64, 0x5f, 0x63, 0x61, 0x73, 0x74, 0x00
	.type		__unnamed_2,@object
	.size		__unnamed_2,(__unnamed_10 - __unnamed_2)
__unnamed_2:
        /*017f*/ 	.byte	0x63, 0x61, 0x73, 0x74, 0x5f, 0x61, 0x6e, 0x64, 0x5f, 0x73, 0x74, 0x6f, 0x72, 0x65, 0x00
	.type		__unnamed_10,@object
	.size		__unnamed_10,(__unnamed_14 - __unnamed_10)
__unnamed_10:
        /*018e*/ 	.byte	0x63, 0x61, 0x73, 0x74, 0x5f, 0x61, 0x6e, 0x64, 0x5f, 0x73, 0x74, 0x6f, 0x72, 0x65, 0x00
	.type		__unnamed_14,@object
	.size		__unnamed_14,(__unnamed_6 - __unnamed_14)
__unnamed_14:
        /*019d*/ 	.byte	0x63, 0x61, 0x73, 0x74, 0x5f, 0x61, 0x6e, 0x64, 0x5f, 0x73, 0x74, 0x6f, 0x72, 0x65, 0x00
	.type		__unnamed_6,@object
	.size		__unnamed_6,(__unnamed_12 - __unnamed_6)
__unnamed_6:
        /*01ac*/ 	.byte	0x63, 0x61, 0x73, 0x74, 0x5f, 0x61, 0x6e, 0x64, 0x5f, 0x73, 0x74, 0x6f, 0x72, 0x65, 0x00
	.type		__unnamed_12,@object
	.size		__unnamed_12,(__unnamed_4 - __unnamed_12)
__unnamed_12:
        /*01bb*/ 	.byte	0x63, 0x61, 0x73, 0x74, 0x5f, 0x61, 0x6e, 0x64, 0x5f, 0x73, 0x74, 0x6f, 0x72, 0x65, 0x00
	.type		__unnamed_4,@object
	.size		__unnamed_4,(__unnamed_8 - __unnamed_4)
__unnamed_4:
        /*01ca*/ 	.byte	0x63, 0x61, 0x73, 0x74, 0x5f, 0x61, 0x6e, 0x64, 0x5f, 0x73, 0x74, 0x6f, 0x72, 0x65, 0x00
	.type		__unnamed_8,@object
	.size		__unnamed_8,($str$7 - __unnamed_8)
__unnamed_8:
        /*01d9*/ 	.byte	0x63, 0x61, 0x73, 0x74, 0x5f, 0x61, 0x6e, 0x64, 0x5f, 0x73, 0x74, 0x6f, 0x72, 0x65, 0x00
	.type		$str$7,@object
	.size		$str$7,(.L_43 - $str$7)
$str$7:
        /*01e8*/ 	.byte	0x2f, 0x72, 0x6f, 0x6f, 0x74, 0x2f, 0x2e, 0x70, 0x79, 0x65, 0x6e, 0x76, 0x2f, 0x76, 0x65, 0x72
        /*01f8*/ 	.byte	0x73, 0x69, 0x6f, 0x6e, 0x73, 0x2f, 0x33, 0x2e, 0x31, 0x33, 0x2e, 0x31, 0x32, 0x2f, 0x6c, 0x69
        /*0208*/ 	.byte	0x62, 0x2f, 0x70, 0x79, 0x74, 0x68, 0x6f, 0x6e, 0x33, 0x2e, 0x31, 0x33, 0x2f, 0x73, 0x69, 0x74
        /*0218*/ 	.byte	0x65, 0x2d, 0x70, 0x61, 0x63, 0x6b, 0x61, 0x67, 0x65, 0x73, 0x2f, 0x74, 0x6f, 0x72, 0x63, 0x68
        /*0228*/ 	.byte	0x2f, 0x69, 0x6e, 0x63, 0x6c, 0x75, 0x64, 0x65, 0x2f, 0x63, 0x31, 0x30, 0x2f, 0x63, 0x6f, 0x72
        /*0238*/ 	.byte	0x65, 0x2f, 0x44, 0x79, 0x6e, 0x61, 0x6d, 0x69, 0x63, 0x43, 0x61, 0x73, 0x74, 0x2e, 0x68, 0x00
.L_43:


//--------------------- .nv.shared.reserved.0     --------------------------
	.section	.nv.shared.reserved.0,"aw",@nobits
	.weak		__nv_reservedSMEM_offset_0_alias
	.size		__nv_reservedSMEM_offset_0_alias, 0, 64
	.other		__nv_reservedSMEM_offset_0_alias,@"STO_CUDA_RESERVED_SHARED STV_DEFAULT"
__nv_reservedSMEM_offset_0_alias:
	.zero		0
	.zero		64


//--------------------- .nv.global                --------------------------
	.section	.nv.global,"aw",@nobits
.nv.global:
	.type		_ZN57_INTERNAL_33593e65_26_UnaryGeometricTanKernel_cu_2b5614204cuda3std3__48in_placeE,@object
	.size		_ZN57_INTERNAL_33593e65_26_UnaryGeometricTanKernel_cu_2b5614204cuda3std3__48in_placeE,(_ZN57_INTERNAL_33593e65_26_UnaryGeometricTanKernel_cu_2b5614204cuda3std6ranges3__45__cpo8distanceE - _ZN57_INTERNAL_33593e65_26_UnaryGeometricTanKernel_cu_2b5614204cuda3std3__48in_placeE)
_ZN57_INTERNAL_33593e65_26_UnaryGeometricTanKernel_cu_2b5614204cuda3std3__48in_placeE:
	.zero		1
	.type		_ZN57_INTERNAL_33593e65_26_UnaryGeometricTanKernel_cu_2b5614204cuda3std6ranges3__45__cpo8distanceE,@object
	.size		_ZN57_INTERNAL_33593e65_26_UnaryGeometricTanKernel_cu_2b5614204cuda3std6ranges3__45__cpo8distanceE,(_ZN57_INTERNAL_33593e65_26_UnaryGeometricTanKernel_cu_2b5614204cuda3std3__45__cpo6cbeginE - _ZN57_INTERNAL_33593e65_26_UnaryGeometricTanKernel_cu_2b5614204cuda3std6ranges3__45__cpo8distanceE)
_ZN57_INTERNAL_33593e65_26_UnaryGeometricTanKernel_cu_2b5614204cuda3std6ranges3__45__cpo8distanceE:
	.zero		1
	.type		_ZN57_INTERNAL_33593e65_26_UnaryGeometricTanKernel_cu_2b5614204cuda3std3__45__cpo6cbeginE,@object
	.size		_ZN57_INTERNAL_33593e65_26_UnaryGeometricTanKernel_cu_2b5614204cuda3std3__45__cpo6cbeginE,(_ZN57_INTERNAL_33593e65_26_UnaryGeometricTanKernel_cu_2b5614204cuda3std6ranges3__45__cpo7advanceE - _ZN57_INTERNAL_33593e65_26_UnaryGeometricTanKernel_cu_2b5614204cuda3std3__45__cpo6cbeginE)
_ZN57_INTERNAL_33593e65_26_UnaryGeometricTanKernel_cu_2b5614204cuda3std3__45__cpo6cbeginE:
	.zero		1
	.type		_ZN57_INTERNAL_33593e65_26_UnaryGeometricTanKernel_cu_2b5614204cuda3std6ranges3__45__cpo7advanceE,@object
	.size		_ZN57_INTERNAL_33593e65_26_UnaryGeometricTanKernel_cu_2b5614204cuda3std6ranges3__45__cpo7advanceE,(_ZN57_INTERNAL_33593e65_26_UnaryGeometricTanKernel_cu_2b5614204cuda3std3__45__cpo7crbeginE - _ZN57_INTERNAL_33593e65_26_UnaryGeometricTanKernel_cu_2b5614204cuda3std6ranges3__45__cpo7advanceE)
_ZN57_INTERNAL_33593e65_26_UnaryGeometricTanKernel_cu_2b5614204cuda3std6ranges3__45__cpo7advanceE:
	.zero		1
	.type		_ZN57_INTERNAL_33593e65_26_UnaryGeometricTanKernel_cu_2b5614204cuda3std3__45__cpo7crbeginE,@object
	.size		_ZN57_INTERNAL_33593e65_26_UnaryGeometricTanKernel_cu_2b5614204cuda3std3__45__cpo7crbeginE,(_ZN57_INTERNAL_33593e65_26_UnaryGeometricTanKernel_cu_2b5614204cuda3std6ranges3__45__cpo4dataE - _ZN57_INTERNAL_33593e65_26_UnaryGeometricTanKernel_cu_2b5614204cuda3std3__45__cpo7crbeginE)
_ZN57_INTERNAL_33593e65_26_UnaryGeometricTanKernel_cu_2b5614204cuda3std3__45__cpo7crbeginE:
	.zero		1
	.type		_ZN57_INTERNAL_33593e65_26_UnaryGeometricTanKernel_cu_2b5614204cuda3std6ranges3__45__cpo4dataE,@object
	.size		_ZN57_INTERNAL_33593e65_26_UnaryGeometricTanKernel_cu_2b5614204cuda3std6ranges3__45__cpo4dataE,(_ZN57_INTERNAL_33593e65_26_UnaryGeometricTanKernel_cu_2b5614204cuda3std6ranges3__45__cpo5beginE - _ZN57_INTERNAL_33593e65_26_UnaryGeometricTanKernel_cu_2b5614204cuda3std6ranges3__45__cpo4dataE)
_ZN57_INTERNAL_33593e65_26_UnaryGeometricTanKernel_cu_2b5614204cuda3std6ranges3__45__cpo4dataE:
	.zero		1
	.type		_ZN57_INTERNAL_33593e65_26_UnaryGeometricTanKernel_cu_2b5614204cuda3std6ranges3__45__cpo5beginE,@object
	.size		_ZN57_INTERNAL_33593e65_26_UnaryGeometricTanKernel_cu_2b5614204cuda3std6ranges3__45__cpo5beginE,(_ZN57_INTERNAL_33593e65_26_UnaryGeometricTanKernel_cu_2b5614204cuda3std3__459_GLOBAL__N__33593e65_26_UnaryGeometricTanKernel_cu_2b5614206ignoreE - _ZN57_INTERNAL_33593e65_26_UnaryGeometricTanKernel_cu_2b5614204cuda3std6ranges3__45__cpo5beginE)
_ZN57_INTERNAL_33593e65_26_UnaryGeometricTanKernel_cu_2b5614204cuda3std6ranges3__45__cpo5beginE:
	.zero		1
	.type		_ZN57_INTERNAL_33593e65_26_UnaryGeometricTanKernel_cu_2b5614204cuda3std3__459_GLOBAL__N__33593e65_26_UnaryGeometricTanKernel_cu_2b5614206ignoreE,@object
	.size		_ZN57_INTERNAL_33593e65_26_UnaryGeometricTanKernel_cu_2b5614204cuda3std3__459_GLOBAL__N__33593e65_26_UnaryGeometricTanKernel_cu_2b5614206ignoreE,(_ZN57_INTERNAL_33593e65_26_UnaryGeometricTanKernel_cu_2b5614204cuda3std6ranges3__45__cpo4sizeE - _ZN57_INTERNAL_33593e65_26_UnaryGeometricTanKernel_cu_2b5614204cuda3std3__459_GLOBAL__N__33593e65_26_UnaryGeometricTanKernel_cu_2b5614206ignoreE)
_ZN57_INTERNAL_33593e65_26_UnaryGeometricTanKernel_cu_2b5614204cuda3std3__459_GLOBAL__N__33593e65_26_UnaryGeometricTanKernel_cu_2b5614206ignoreE:
	.zero		1
	.type		_ZN57_INTERNAL_33593e65_26_UnaryGeometricTanKernel_cu_2b5614204cuda3std6ranges3__45__cpo4sizeE,@object
	.size		_ZN57_INTERNAL_33593e65_26_UnaryGeometricTanKernel_cu_2b5614204cuda3std6ranges3__45__cpo4sizeE,(_ZN57_INTERNAL_33593e65_26_UnaryGeometricTanKernel_cu_2b5614204cuda3std3__45__cpo5beginE - _ZN57_INTERNAL_33593e65_26_UnaryGeometricTanKernel_cu_2b5614204cuda3std6ranges3__45__cpo4sizeE)
_ZN57_INTERNAL_33593e65_26_UnaryGeometricTanKernel_cu_2b5614204cuda3std6ranges3__45__cpo4sizeE:
	.zero		1
	.type		_ZN57_INTERNAL_33593e65_26_UnaryGeometricTanKernel_cu_2b5614204cuda3std3__45__cpo5beginE,@object
	.size		_ZN57_INTERNAL_33593e65_26_UnaryGeometricTanKernel_cu_2b5614204cuda3std3__45__cpo5beginE,(_ZN57_INTERNAL_33593e65_26_UnaryGeometricTanKernel_cu_2b5614204cuda3std6ranges3__45__cpo6cbeginE - _ZN57_INTERNAL_33593e65_26_UnaryGeometricTanKernel_cu_2b5614204cuda3std3__45__cpo5beginE)
_ZN57_INTERNAL_33593e65_26_UnaryGeometricTanKernel_cu_2b5614204cuda3std3__45__cpo5beginE:
	.zero		1
	.type		_ZN57_INTERNAL_33593e65_26_UnaryGeometricTanKernel_cu_2b5614204cuda3std6ranges3__45__cpo6cbeginE,@object
	.size		_ZN57_INTERNAL_33593e65_26_UnaryGeometricTanKernel_cu_2b5614204cuda3std6ranges3__45__cpo6cbeginE,(_ZN57_INTERNAL_33593e65_26_UnaryGeometricTanKernel_cu_2b5614204cuda3std3__45__cpo6rbeginE - _ZN57_INTERNAL_33593e65_26_UnaryGeometricTanKernel_cu_2b5614204cuda3std6ranges3__45__cpo6cbeginE)
_ZN57_INTERNAL_33593e65_26_UnaryGeometricTanKernel_cu_2b5614204cuda3std6ranges3__45__cpo6cbeginE:
	.zero		1
	.type		_ZN57_INTERNAL_33593e65_26_UnaryGeometricTanKernel_cu_2b5614204cuda3std3__45__cpo6rbeginE,@object
	.size		_ZN57_INTERNAL_33593e65_26_UnaryGeometricTanKernel_cu_2b5614204cuda3std3__45__cpo6rbeginE,(_ZN57_INTERNAL_33593e65_26_UnaryGeometricTanKernel_cu_2b5614204cuda3std6ranges3__45__cpo4nextE - _ZN57_INTERNAL_33593e65_26_UnaryGeometricTanKernel_cu_2b5614204cuda3std3__45__cpo6rbeginE)
_ZN57_INTERNAL_33593e65_26_UnaryGeometricTanKernel_cu_2b5614204cuda3std3__45__cpo6rbeginE:
	.zero		1
	.type		_ZN57_INTERNAL_33593e65_26_UnaryGeometricTanKernel_cu_2b5614204cuda3std6ranges3__45__cpo4nextE,@object
	.size		_ZN57_INTERNAL_33593e65_26_UnaryGeometricTanKernel_cu_2b5614204cuda3std6ranges3__45__cpo4nextE,(_ZN57_INTERNAL_33593e65_26_UnaryGeometricTanKernel_cu_2b5614204cuda3std6ranges3__45__cpo4swapE - _ZN57_INTERNAL_33593e65_26_UnaryGeometricTanKernel_cu_2b5614204cuda3std6ranges3__45__cpo4nextE)
_ZN57_INTERNAL_33593e65_26_UnaryGeometricTanKernel_cu_2b5614204cuda3std6ranges3__45__cpo4nextE:
	.zero		1
	.type		_ZN57_INTERNAL_33593e65_26_UnaryGeometricTanKernel_cu_2b5614204cuda3std6ranges3__45__cpo4swapE,@object
	.size		_ZN57_INTERNAL_33593e65_26_UnaryGeometricTanKernel_cu_2b5614204cuda3std6ranges3__45__cpo4swapE,(_ZN57_INTERNAL_33593e65_26_UnaryGeometricTanKernel_cu_2b5614204cuda3std3__420unreachable_sentinelE - _ZN57_INTERNAL_33593e65_26_UnaryGeometricTanKernel_cu_2b5614204cuda3std6ranges3__45__cpo4swapE)
_ZN57_INTERNAL_33593e65_26_UnaryGeometricTanKernel_cu_2b5614204cuda3std6ranges3__45__cpo4swapE:
	.zero		1
	.type		_ZN57_INTERNAL_33593e65_26_UnaryGeometricTanKernel_cu_2b5614204cuda3std3__420unreachable_sentinelE,@object
	.size		_ZN57_INTERNAL_33593e65_26_UnaryGeometricTanKernel_cu_2b5614204cuda3std3__420unreachable_sentinelE,(_ZN57_INTERNAL_33593e65_26_UnaryGeometricTanKernel_cu_2b5614206thrust24THRUST_300001_SM_1030_NS6system6detail10sequential3seqE - _ZN57_INTERNAL_33593e65_26_UnaryGeometricTanKernel_cu_2b5614204cuda3std3__420unreachable_sentinelE)
_ZN57_INTERNAL_33593e65_26_UnaryGeometricTanKernel_cu_2b5614204cuda3std3__420unreachable_sentinelE:
	.zero		1
	.type		_ZN57_INTERNAL_33593e65_26_UnaryGeometricTanKernel_cu_2b5614206thrust24THRUST_300001_SM_1030_NS6system6detail10sequential3seqE,@object
	.size		_ZN57_INTERNAL_33593e65_26_UnaryGeometricTanKernel_cu_2b5614206thrust24THRUST_300001_SM_1030_NS6system6detail10sequential3seqE,(_ZN57_INTERNAL_33593e65_26_UnaryGeometricTanKernel_cu_2b5614204cuda3std3__45__cpo4cendE - _ZN57_INTERNAL_33593e65_26_UnaryGeometricTanKernel_cu_2b5614206thrust24THRUST_300001_SM_1030_NS6system6detail10sequential3seqE)
_ZN57_INTERNAL_33593e65_26_UnaryGeometricTanKernel_cu_2b5614206thrust24THRUST_300001_SM_1030_NS6system6detail10sequential3seqE:
	.zero		1
	.type		_ZN57_INTERNAL_33593e65_26_UnaryGeometricTanKernel_cu_2b5614204cuda3std3__45__cpo4cendE,@object
	.size		_ZN57_INTERNAL_33593e65_26_UnaryGeometricTanKernel_cu_2b5614204cuda3std3__45__cpo4cendE,(_ZN57_INTERNAL_33593e65_26_UnaryGeometricTanKernel_cu_2b5614204cuda3std6ranges3__45__cpo9iter_swapE - _ZN57_INTERNAL_33593e65_26_UnaryGeometricTanKernel_cu_2b5614204cuda3std3__45__cpo4cendE)
_ZN57_INTERNAL_33593e65_26_UnaryGeometricTanKernel_cu_2b5614204cuda3std3__45__cpo4cendE:
	.zero		1
	.type		_ZN57_INTERNAL_33593e65_26_UnaryGeometricTanKernel_cu_2b5614204cuda3std6ranges3__45__cpo9iter_swapE,@object
	.size		_ZN57_INTERNAL_33593e65_26_UnaryGeometricTanKernel_cu_2b5614204cuda3std6ranges3__45__cpo9iter_swapE,(_ZN57_INTERNAL_33593e65_26_UnaryGeometricTanKernel_cu_2b5614204cuda3std3__45__cpo5crendE - _ZN57_INTERNAL_33593e65_26_UnaryGeometricTanKernel_cu_2b5614204cuda3std6ranges3__45__cpo9iter_swapE)
_ZN57_INTERNAL_33593e65_26_UnaryGeometricTanKernel_cu_2b5614204cuda3std6ranges3__45__cpo9iter_swapE:
	.zero		1
	.type		_ZN57_INTERNAL_33593e65_26_UnaryGeometricTanKernel_cu_2b5614204cuda3std3__45__cpo5crendE,@object
	.size		_ZN57_INTERNAL_33593e65_26_UnaryGeometricTanKernel_cu_2b5614204cuda3std3__45__cpo5crendE,(_ZN57_INTERNAL_33593e65_26_UnaryGeometricTanKernel_cu_2b5614204cuda3std6ranges3__45__cpo5cdataE - _ZN57_INTERNAL_33593e65_26_UnaryGeometricTanKernel_cu_2b5614204cuda3std3__45__cpo5crendE)
_ZN57_INTERNAL_33593e65_26_UnaryGeometricTanKernel_cu_2b5614204cuda3std3__45__cpo5crendE:
	.zero		1
	.type		_ZN57_INTERNAL_33593e65_26_UnaryGeometricTanKernel_cu_2b5614204cuda3std6ranges3__45__cpo5cdataE,@object
	.size		_ZN57_INTERNAL_33593e65_26_UnaryGeometricTanKernel_cu_2b5614204cuda3std6ranges3__45__cpo5cdataE,(_ZN57_INTERNAL_33593e65_26_UnaryGeometricTanKernel_cu_2b5614204cuda3std6ranges3__45__cpo3endE - _ZN57_INTERNAL_33593e65_26_UnaryGeometricTanKernel_cu_2b5614204cuda3std6ranges3__45__cpo5cdataE)
_ZN57_INTERNAL_33593e65_26_UnaryGeometricTanKernel_cu_2b5614204cuda3std6ranges3__45__cpo5cdataE:
	.zero		1
	.type		_ZN57_INTERNAL_33593e65_26_UnaryGeometricTanKernel_cu_2b5614204cuda3std6ranges3__45__cpo3endE,@object
	.size		_ZN57_INTERNAL_33593e65_26_UnaryGeometricTanKernel_cu_2b5614204cuda3std6ranges3__45__cpo3endE,(_ZN57_INTERNAL_33593e65_26_UnaryGeometricTanKernel_cu_2b5614204cuda3std3__419piecewise_constructE - _ZN57_INTERNAL_33593e65_26_UnaryGeometricTanKernel_cu_2b5614204cuda3std6ranges3__45__cpo3endE)
_ZN57_INTERNAL_33593e65_26_UnaryGeometricTanKernel_cu_2b5614204cuda3std6ranges3__45__cpo3endE:
	.zero		1
	.type		_ZN57_INTERNAL_33593e65_26_UnaryGeometricTanKernel_cu_2b5614204cuda3std3__419piecewise_constructE,@object
	.size		_ZN57_INTERNAL_33593e65_26_UnaryGeometricTanKernel_cu_2b5614204cuda3std3__419piecewise_constructE,(_ZN57_INTERNAL_33593e65_26_UnaryGeometricTanKernel_cu_2b5614204cuda3std6ranges3__45__cpo5ssizeE - _ZN57_INTERNAL_33593e65_26_UnaryGeometricTanKernel_cu_2b5614204cuda3std3__419piecewise_constructE)
_ZN57_INTERNAL_33593e65_26_UnaryGeometricTanKernel_cu_2b5614204cuda3std3__419piecewise_constructE:
	.zero		1
	.type		_ZN57_INTERNAL_33593e65_26_UnaryGeometricTanKernel_cu_2b5614204cuda3std6ranges3__45__cpo5ssizeE,@object
	.size		_ZN57_INTERNAL_33593e65_26_UnaryGeometricTanKernel_cu_2b5614204cuda3std6ranges3__45__cpo5ssizeE,(_ZN57_INTERNAL_33593e65_26_UnaryGeometricTanKernel_cu_2b5614204cuda3std3__45__cpo3endE - _ZN57_INTERNAL_33593e65_26_UnaryGeometricTanKernel_cu_2b5614204cuda3std6ranges3__45__cpo5ssizeE)
_ZN57_INTERNAL_33593e65_26_UnaryGeometricTanKernel_cu_2b5614204cuda3std6ranges3__45__cpo5ssizeE:
	.zero		1
	.type		_ZN57_INTERNAL_33593e65_26_UnaryGeometricTanKernel_cu_2b5614204cuda3std3__45__cpo3endE,@object
	.size		_ZN57_INTERNAL_33593e65_26_UnaryGeometricTanKernel_cu_2b5614204cuda3std3__45__cpo3endE,(_ZN57_INTERNAL_33593e65_26_UnaryGeometricTanKernel_cu_2b5614204cuda3std6ranges3__45__cpo4cendE - _ZN57_INTERNAL_33593e65_26_UnaryGeometricTanKernel_cu_2b5614204cuda3std3__45__cpo3endE)
_ZN57_INTERNAL_33593e65_26_UnaryGeometricTanKernel_cu_2b5614204cuda3std3__45__cpo3endE:
	.zero		1
	.type		_ZN57_INTERNAL_33593e65_26_UnaryGeometricTanKernel_cu_2b5614204cuda3std6ranges3__45__cpo4cendE,@object
	.size		_ZN57_INTERNAL_33593e65_26_UnaryGeometricTanKernel_cu_2b5614204cuda3std6ranges3__45__cpo4cendE,(_ZN57_INTERNAL_33593e65_26_UnaryGeometricTanKernel_cu_2b5614204cuda3std3__45__cpo4rendE - _ZN57_INTERNAL_33593e65_26_UnaryGeometricTanKernel_cu_2b5614204cuda3std6ranges3__45__cpo4cendE)
_ZN57_INTERNAL_33593e65_26_UnaryGeometricTanKernel_cu_2b5614204cuda3std6ranges3__45__cpo4cendE:
	.zero		1
	.type		_ZN57_INTERNAL_33593e65_26_UnaryGeometricTanKernel_cu_2b5614204cuda3std3__45__cpo4rendE,@object
	.size		_ZN57_INTERNAL_33593e65_26_UnaryGeometricTanKernel_cu_2b5614204cuda3std3__45__cpo4rendE,(_ZN57_INTERNAL_33593e65_26_UnaryGeometricTanKernel_cu_2b5614204cuda3std6ranges3__45__cpo4prevE - _ZN57_INTERNAL_33593e65_26_UnaryGeometricTanKernel_cu_2b5614204cuda3std3__45__cpo4rendE)
_ZN57_INTERNAL_33593e65_26_UnaryGeometricTanKernel_cu_2b5614204cuda3std3__45__cpo4rendE:
	.zero		1
	.type		_ZN57_INTERNAL_33593e65_26_UnaryGeometricTanKernel_cu_2b5614204cuda3std6ranges3__45__cpo4prevE,@object
	.size		_ZN57_INTERNAL_33593e65_26_UnaryGeometricTanKernel_cu_2b5614204cuda3std6ranges3__45__cpo4prevE,(_ZN57_INTERNAL_33593e65_26_UnaryGeometricTanKernel_cu_2b5614204cuda3std6ranges3__45__cpo9iter_moveE - _ZN57_INTERNAL_33593e65_26_UnaryGeometricTanKernel_cu_2b5614204cuda3std6ranges3__45__cpo4prevE)
_ZN57_INTERNAL_33593e65_26_UnaryGeometricTanKernel_cu_2b5614204cuda3std6ranges3__45__cpo4prevE:
	.zero		1
	.type		_ZN57_INTERNAL_33593e65_26_UnaryGeometricTanKernel_cu_2b5614204cuda3std6ranges3__45__cpo9iter_moveE,@object
	.size		_ZN57_INTERNAL_33593e65_26_UnaryGeometricTanKernel_cu_2b5614204cuda3std6ranges3__45__cpo9iter_moveE,(.L_27 - _ZN57_INTERNAL_33593e65_26_UnaryGeometricTanKernel_cu_2b5614204cuda3std6ranges3__45__cpo9iter_moveE)
_ZN57_INTERNAL_33593e65_26_UnaryGeometricTanKernel_cu_2b5614204cuda3std6ranges3__45__cpo9iter_moveE:
	.zero		1
.L_27:


//--------------------- .nv.constant0._ZN2at6native18elementwise_kernelILi128ELi4EZNS0_15gpu_kernel_implIZZZNS0_15tan_kernel_cudaERNS_18TensorIteratorBaseEENKUlvE0_clEvENKUlvE2_clEvEUlN3c108BFloat16EE_EEvS4_RKT_EUliE_EEviT1_ --------------------------
	.section	.nv.constant0._ZN2at6native18elementwise_kernelILi128ELi4EZNS0_15gpu_kernel_implIZZZNS0_15tan_kernel_cudaERNS_18TensorIteratorBaseEENKUlvE0_clEvENKUlvE2_clEvEUlN3c108BFloat16EE_EEvS4_RKT_EUliE_EEviT1_,"a",@progbits
	.sectionflags	@""
	.align	4
.nv.constant0._ZN2at6native18elementwise_kernelILi128ELi4EZNS0_15gpu_kernel_implIZZZNS0_15tan_kernel_cudaERNS_18TensorIteratorBaseEENKUlvE0_clEvENKUlvE2_clEvEUlN3c108BFloat16EE_EEvS4_RKT_EUliE_EEviT1_:
	.zero		1440


//--------------------- .nv.constant0._ZN2at6native27unrolled_elementwise_kernelIZZZNS0_15tan_kernel_cudaERNS_18TensorIteratorBaseEENKUlvE0_clEvENKUlvE2_clEvEUlN3c108BFloat16EE_St5arrayIPcLm2EELi4E23TrivialOffsetCalculatorILi1EjESD_NS0_6memory12LoadWithCastILi1EEENSE_13StoreWithCastILi1EEEEEviT_T0_T2_T3_T4_T5_ --------------------------
	.section	.nv.constant0._ZN2at6native27unrolled_elementwise_kernelIZZZNS0_15tan_kernel_cudaERNS_18TensorIteratorBaseEENKUlvE0_clEvENKUlvE2_clEvEUlN3c108BFloat16EE_St5arrayIPcLm2EELi4E23TrivialOffsetCalculatorILi1EjESD_NS0_6memory12LoadWithCastILi1EEENSE_13StoreWithCastILi1EEEEEviT_T0_T2_T3_T4_T5_,"a",@progbits
	.sectionflags	@""
	.align	4
.nv.constant0._ZN2at6native27unrolled_elementwise_kernelIZZZNS0_15tan_kernel_cudaERNS_18TensorIteratorBaseEENKUlvE0_clEvENKUlvE2_clEvEUlN3c108BFloat16EE_St5arrayIPcLm2EELi4E23TrivialOffsetCalculatorILi1EjESD_NS0_6memory12LoadWithCastILi1EEENSE_13StoreWithCastILi1EEEEEviT_T0_T2_T3_T4_T5_:
	.zero		940


//--------------------- .nv.constant0._ZN2at6native18elementwise_kernelILi128ELi4EZNS0_22gpu_kernel_impl_nocastIZZZNS0_15tan_kernel_cudaERNS_18TensorIteratorBaseEENKUlvE0_clEvENKUlvE2_clEvEUlN3c108BFloat16EE_EEvS4_RKT_EUliE_EEviT1_ --------------------------
	.section	.nv.constant0._ZN2at6native18elementwise_kernelILi128ELi4EZNS0_22gpu_kernel_impl_nocastIZZZNS0_15tan_kernel_cudaERNS_18TensorIteratorBaseEENKUlvE0_clEvENKUlvE2_clEvEUlN3c108BFloat16EE_EEvS4_RKT_EUliE_EEviT1_,"a",@progbits
	.sectionflags	@""
	.align	4
.nv.constant0._ZN2at6native18elementwise_kernelILi128ELi4EZNS0_22gpu_kernel_impl_nocastIZZZNS0_15tan_kernel_cudaERNS_18TensorIteratorBaseEENKUlvE0_clEvENKUlvE2_clEvEUlN3c108BFloat16EE_EEvS4_RKT_EUliE_EEviT1_:
	.zero		1440


//--------------------- .nv.constant0._ZN2at6native27unrolled_elementwise_kernelIZZZNS0_15tan_kernel_cudaERNS_18TensorIteratorBaseEENKUlvE0_clEvENKUlvE2_clEvEUlN3c108BFloat16EE_St5arrayIPcLm2EELi4E23TrivialOffsetCalculatorILi1EjESD_NS0_6memory15LoadWithoutCastENSE_16StoreWithoutCastEEEviT_T0_T2_T3_T4_T5_ --------------------------
	.section	.nv.constant0._ZN2at6native27unrolled_elementwise_kernelIZZZNS0_15tan_kernel_cudaERNS_18TensorIteratorBaseEENKUlvE0_clEvENKUlvE2_clEvEUlN3c108BFloat16EE_St5arrayIPcLm2EELi4E23TrivialOffsetCalculatorILi1EjESD_NS0_6memory15LoadWithoutCastENSE_16StoreWithoutCastEEEviT_T0_T2_T3_T4_T5_,"a",@progbits
	.sectionflags	@""
	.align	4
.nv.constant0._ZN2at6native27unrolled_elementwise_kernelIZZZNS0_15tan_kernel_cudaERNS_18TensorIteratorBaseEENKUlvE0_clEvENKUlvE2_clEvEUlN3c108BFloat16EE_St5arrayIPcLm2EELi4E23TrivialOffsetCalculatorILi1EjESD_NS0_6memory15LoadWithoutCastENSE_16StoreWithoutCastEEEviT_T0_T2_T3_T4_T5_:
	.zero		924


//--------------------- .nv.constant0._ZN2at6native29vectorized_elementwise_kernelILi2EZZZNS0_15tan_kernel_cudaERNS_18TensorIteratorBaseEENKUlvE0_clEvENKUlvE2_clEvEUlN3c108BFloat16EE_St5arrayIPcLm2EEEEviT0_T1_ --------------------------
	.section	.nv.constant0._ZN2at6native29vectorized_elementwise_kernelILi2EZZZNS0_15tan_kernel_cudaERNS_18TensorIteratorBaseEENKUlvE0_clEvENKUlvE2_clEvEUlN3c108BFloat16EE_St5arrayIPcLm2EEEEviT0_T1_,"a",@progbits
	.sectionflags	@""
	.align	4
.nv.constant0._ZN2at6native29vectorized_elementwise_kernelILi2EZZZNS0_15tan_kernel_cudaERNS_18TensorIteratorBaseEENKUlvE0_clEvENKUlvE2_clEvEUlN3c108BFloat16EE_St5arrayIPcLm2EEEEviT0_T1_:
	.zero		920


//--------------------- .nv.constant0._ZN2at6native29vectorized_elementwise_kernelILi4EZZZNS0_15tan_kernel_cudaERNS_18TensorIteratorBaseEENKUlvE0_clEvENKUlvE2_clEvEUlN3c108BFloat16EE_St5arrayIPcLm2EEEEviT0_T1_ --------------------------
	.section	.nv.constant0._ZN2at6native29vectorized_elementwise_kernelILi4EZZZNS0_15tan_kernel_cudaERNS_18TensorIteratorBaseEENKUlvE0_clEvENKUlvE2_clEvEUlN3c108BFloat16EE_St5arrayIPcLm2EEEEviT0_T1_,"a",@progbits
	.sectionflags	@""
	.align	4
.nv.constant0._ZN2at6native29vectorized_elementwise_kernelILi4EZZZNS0_15tan_kernel_cudaERNS_18TensorIteratorBaseEENKUlvE0_clEvENKUlvE2_clEvEUlN3c108BFloat16EE_St5arrayIPcLm2EEEEviT0_T1_:
	.zero		920


//--------------------- .nv.constant0._ZN2at6native29vectorized_elementwise_kernelILi8EZZZNS0_15tan_kernel_cudaERNS_18TensorIteratorBaseEENKUlvE0_clEvENKUlvE2_clEvEUlN3c108BFloat16EE_St5arrayIPcLm2EEEEviT0_T1_ --------------------------
	.section	.nv.constant0._ZN2at6native29vectorized_elementwise_kernelILi8EZZZNS0_15tan_kernel_cudaERNS_18TensorIteratorBaseEENKUlvE0_clEvENKUlvE2_clEvEUlN3c108BFloat16EE_St5arrayIPcLm2EEEEviT0_T1_,"a",@progbits
	.sectionflags	@""
	.align	4
.nv.constant0._ZN2at6native29vectorized_elementwise_kernelILi8EZZZNS0_15tan_kernel_cudaERNS_18TensorIteratorBaseEENKUlvE0_clEvENKUlvE2_clEvEUlN3c108BFloat16EE_St5arrayIPcLm2EEEEviT0_T1_:
	.zero		920


//--------------------- .nv.constant0._ZN2at6native18elementwise_kernelILi128ELi4EZNS0_15gpu_kernel_implIZZZNS0_15tan_kernel_cudaERNS_18TensorIteratorBaseEENKUlvE0_clEvENKUlvE1_clEvEUlN3c104HalfEE_EEvS4_RKT_EUliE_EEviT1_ --------------------------
	.section	.nv.constant0._ZN2at6native18elementwise_kernelILi128ELi4EZNS0_15gpu_kernel_implIZZZNS0_15tan_kernel_cudaERNS_18TensorIteratorBaseEENKUlvE0_clEvENKUlvE1_clEvEUlN3c104HalfEE_EEvS4_RKT_EUliE_EEviT1_,"a",@progbits
	.sectionflags	@""
	.align	4
.nv.constant0._ZN2at6native18elementwise_kernelILi128ELi4EZNS0_15gpu_kernel_implIZZZNS0_15tan_kernel_cudaERNS_18TensorIteratorBaseEENKUlvE0_clEvENKUlvE1_clEvEUlN3c104HalfEE_EEvS4_RKT_EUliE_EEviT1_:
	.zero		1440


//--------------------- .nv.constant0._ZN2at6native27unrolled_elementwise_kernelIZZZNS0_15tan_kernel_cudaERNS_18TensorIteratorBaseEENKUlvE0_clEvENKUlvE1_clEvEUlN3c104HalfEE_St5arrayIPcLm2EELi4E23TrivialOffsetCalculatorILi1EjESD_NS0_6memory12LoadWithCastILi1EEENSE_13StoreWithCastILi1EEEEEviT_T0_T2_T3_T4_T5_ --------------------------
	.section	.nv.constant0._ZN2at6native27unrolled_elementwise_kernelIZZZNS0_15tan_kernel_cudaERNS_18TensorIteratorBaseEENKUlvE0_clEvENKUlvE1_clEvEUlN3c104HalfEE_St5arrayIPcLm2EELi4E23TrivialOffsetCalculatorILi1EjESD_NS0_6memory12LoadWithCastILi1EEENSE_13StoreWithCastILi1EEEEEviT_T0_T2_T3_T4_T5_,"a",@progbits
	.sectionflags	@""
	.align	4
.nv.constant0._ZN2at6native27unrolled_elementwise_kernelIZZZNS0_15tan_kernel_cudaERNS_18TensorIteratorBaseEENKUlvE0_clEvENKUlvE1_clEvEUlN3c104HalfEE_St5arrayIPcLm2EELi4E23TrivialOffsetCalculatorILi1EjESD_NS0_6memory12LoadWithCastILi1EEENSE_13StoreWithCastILi1EEEEEviT_T0_T2_T3_T4_T5_:
	.zero		940


//--------------------- .nv.constant0._ZN2at6native18elementwise_kernelILi128ELi4EZNS0_22gpu_kernel_impl_nocastIZZZNS0_15tan_kernel_cudaERNS_18TensorIteratorBaseEENKUlvE0_clEvENKUlvE1_clEvEUlN3c104HalfEE_EEvS4_RKT_EUliE_EEviT1_ --------------------------
	.section	.nv.constant0._ZN2at6native18elementwise_kernelILi128ELi4EZNS0_22gpu_kernel_impl_nocastIZZZNS0_15tan_kernel_cudaERNS_18TensorIteratorBaseEENKUlvE0_clEvENKUlvE1_clEvEUlN3c104HalfEE_EEvS4_RKT_EUliE_EEviT1_,"a",@progbits
	.sectionflags	@""
	.align	4
.nv.constant0._ZN2at6native18elementwise_kernelILi128ELi4EZNS0_22gpu_kernel_impl_nocastIZZZNS0_15tan_kernel_cudaERNS_18TensorIteratorBaseEENKUlvE0_clEvENKUlvE1_clEvEUlN3c104HalfEE_EEvS4_RKT_EUliE_EEviT1_:
	.zero		1440


//--------------------- .nv.constant0._ZN2at6native27unrolled_elementwise_kernelIZZZNS0_15tan_kernel_cudaERNS_18TensorIteratorBaseEENKUlvE0_clEvENKUlvE1_clEvEUlN3c104HalfEE_St5arrayIPcLm2EELi4E23TrivialOffsetCalculatorILi1EjESD_NS0_6memory15LoadWithoutCastENSE_16StoreWithoutCastEEEviT_T0_T2_T3_T4_T5_ --------------------------
	.section	.nv.constant0._ZN2at6native27unrolled_elementwise_kernelIZZZNS0_15tan_kernel_cudaERNS_18TensorIteratorBaseEENKUlvE0_clEvENKUlvE1_clEvEUlN3c104HalfEE_St5arrayIPcLm2EELi4E23TrivialOffsetCalculatorILi1EjESD_NS0_6memory15LoadWithoutCastENSE_16StoreWithoutCastEEEviT_T0_T2_T3_T4_T5_,"a",@progbits
	.sectionflags	@""
	.align	4
.nv.constant0._ZN2at6native27unrolled_elementwise_kernelIZZZNS0_15tan_kernel_cudaERNS_18TensorIteratorBaseEENKUlvE0_clEvENKUlvE1_clEvEUlN3c104HalfEE_St5arrayIPcLm2EELi4E23TrivialOffsetCalculatorILi1EjESD_NS0_6memory15LoadWithoutCastENSE_16StoreWithoutCastEEEviT_T0_T2_T3_T4_T5_:
	.zero		924


//--------------------- .nv.constant0._ZN2at6native29vectorized_elementwise_kernelILi2EZZZNS0_15tan_kernel_cudaERNS_18TensorIteratorBaseEENKUlvE0_clEvENKUlvE1_clEvEUlN3c104HalfEE_St5arrayIPcLm2EEEEviT0_T1_ --------------------------
	.section	.nv.constant0._ZN2at6native29vectorized_elementwise_kernelILi2EZZZNS0_15tan_kernel_cudaERNS_18TensorIteratorBaseEENKUlvE0_clEvENKUlvE1_clEvEUlN3c104HalfEE_St5arrayIPcLm2EEEEviT0_T1_,"a",@progbits
	.sectionflags	@""
	.align	4
.nv.constant0._ZN2at6native29vectorized_elementwise_kernelILi2EZZZNS0_15tan_kernel_cudaERNS_18TensorIteratorBaseEENKUlvE0_clEvENKUlvE1_clEvEUlN3c104HalfEE_St5arrayIPcLm2EEEEviT0_T1_:
	.zero		920


//--------------------- .nv.constant0._ZN2at6native29vectorized_elementwise_kernelILi4EZZZNS0_15tan_kernel_cudaERNS_18TensorIteratorBaseEENKUlvE0_clEvENKUlvE1_clEvEUlN3c104HalfEE_St5arrayIPcLm2EEEEviT0_T1_ --------------------------
	.section	.nv.constant0._ZN2at6native29vectorized_elementwise_kernelILi4EZZZNS0_15tan_kernel_cudaERNS_18TensorIteratorBaseEENKUlvE0_clEvENKUlvE1_clEvEUlN3c104HalfEE_St5arrayIPcLm2EEEEviT0_T1_,"a",@progbits
	.sectionflags	@""
	.align	4
.nv.constant0._ZN2at6native29vectorized_elementwise_kernelILi4EZZZNS0_15tan_kernel_cudaERNS_18TensorIteratorBaseEENKUlvE0_clEvENKUlvE1_clEvEUlN3c104HalfEE_St5arrayIPcLm2EEEEviT0_T1_:
	.zero		920


//--------------------- .nv.constant0._ZN2at6native29vectorized_elementwise_kernelILi8EZZZNS0_15tan_kernel_cudaERNS_18TensorIteratorBaseEENKUlvE0_clEvENKUlvE1_clEvEUlN3c104HalfEE_St5arrayIPcLm2EEEEviT0_T1_ --------------------------
	.section	.nv.constant0._ZN2at6native29vectorized_elementwise_kernelILi8EZZZNS0_15tan_kernel_cudaERNS_18TensorIteratorBaseEENKUlvE0_clEvENKUlvE1_clEvEUlN3c104HalfEE_St5arrayIPcLm2EEEEviT0_T1_,"a",@progbits
	.sectionflags	@""
	.align	4
.nv.constant0._ZN2at6native29vectorized_elementwise_kernelILi8EZZZNS0_15tan_kernel_cudaERNS_18TensorIteratorBaseEENKUlvE0_clEvENKUlvE1_clEvEUlN3c104HalfEE_St5arrayIPcLm2EEEEviT0_T1_:
	.zero		920


//--------------------- .nv.constant0._ZN2at6native18elementwise_kernelILi128ELi4EZNS0_15gpu_kernel_implIZZZNS0_15tan_kernel_cudaERNS_18TensorIteratorBaseEENKUlvE0_clEvENKUlvE0_clEvEUlfE_EEvS4_RKT_EUliE_EEviT1_ --------------------------
	.section	.nv.constant0._ZN2at6native18elementwise_kernelILi128ELi4EZNS0_15gpu_kernel_implIZZZNS0_15tan_kernel_cudaERNS_18TensorIteratorBaseEENKUlvE0_clEvENKUlvE0_clEvEUlfE_EEvS4_RKT_EUliE_EEviT1_,"a",@progbits
	.sectionflags	@""
	.align	4
.nv.constant0._ZN2at6native18elementwise_kernelILi128ELi4EZNS0_15gpu_kernel_implIZZZNS0_15tan_kernel_cudaERNS_18TensorIteratorBaseEENKUlvE0_clEvENKUlvE0_clEvEUlfE_EEvS4_RKT_EUliE_EEviT1_:
	.zero		1440


//--------------------- .nv.constant0._ZN2at6native27unrolled_elementwise_kernelIZZZNS0_15tan_kernel_cudaERNS_18TensorIteratorBaseEENKUlvE0_clEvENKUlvE0_clEvEUlfE_St5arrayIPcLm2EELi4E23TrivialOffsetCalculatorILi1EjESB_NS0_6memory12LoadWithCastILi1EEENSC_13StoreWithCastILi1EEEEEviT_T0_T2_T3_T4_T5_ --------------------------
	.section	.nv.constant0._ZN2at6native27unrolled_elementwise_kernelIZZZNS0_15tan_kernel_cudaERNS_18TensorIteratorBaseEENKUlvE0_clEvENKUlvE0_clEvEUlfE_St5arrayIPcLm2EELi4E23TrivialOffsetCalculatorILi1EjESB_NS0_6memory12LoadWithCastILi1EEENSC_13StoreWithCastILi1EEEEEviT_T0_T2_T3_T4_T5_,"a",@progbits
	.sectionflags	@""
	.align	4
.nv.constant0._ZN2at6native27unrolled_elementwise_kernelIZZZNS0_15tan_kernel_cudaERNS_18TensorIteratorBaseEENKUlvE0_clEvENKUlvE0_clEvEUlfE_St5arrayIPcLm2EELi4E23TrivialOffsetCalculatorILi1EjESB_NS0_6memory12LoadWithCastILi1EEENSC_13StoreWithCastILi1EEEEEviT_T0_T2_T3_T4_T5_:
	.zero		940


//--------------------- .nv.constant0._ZN2at6native18elementwise_kernelILi128ELi2EZNS0_22gpu_kernel_impl_nocastIZZZNS0_15tan_kernel_cudaERNS_18TensorIteratorBaseEENKUlvE0_clEvENKUlvE0_clEvEUlfE_EEvS4_RKT_EUliE_EEviT1_ --------------------------
	.section	.nv.constant0._ZN2at6native18elementwise_kernelILi128ELi2EZNS0_22gpu_kernel_impl_nocastIZZZNS0_15tan_kernel_cudaERNS_18TensorIteratorBaseEENKUlvE0_clEvENKUlvE0_clEvEUlfE_EEvS4_RKT_EUliE_EEviT1_,"a",@progbits
	.sectionflags	@""
	.align	4
.nv.constant0._ZN2at6native18elementwise_kernelILi128ELi2EZNS0_22gpu_kernel_impl_nocastIZZZNS0_15tan_kernel_cudaERNS_18TensorIteratorBaseEENKUlvE0_clEvENKUlvE0_clEvEUlfE_EEvS4_RKT_EUliE_EEviT1_:
	.zero		1440


//--------------------- .nv.constant0._ZN2at6native27unrolled_elementwise_kernelIZZZNS0_15tan_kernel_cudaERNS_18TensorIteratorBaseEENKUlvE0_clEvENKUlvE0_clEvEUlfE_St5arrayIPcLm2EELi4E23TrivialOffsetCalculatorILi1EjESB_NS0_6memory15LoadWithoutCastENSC_16StoreWithoutCastEEEviT_T0_T2_T3_T4_T5_ --------------------------
	.section	.nv.constant0._ZN2at6native27unrolled_elementwise_kernelIZZZNS0_15tan_kernel_cudaERNS_18TensorIteratorBaseEENKUlvE0_clEvENKUlvE0_clEvEUlfE_St5arrayIPcLm2EELi4E23TrivialOffsetCalculatorILi1EjESB_NS0_6memory15LoadWithoutCastENSC_16StoreWithoutCastEEEviT_T0_T2_T3_T4_T5_,"a",@progbits
	.sectionflags	@""
	.align	4
.nv.constant0._ZN2at6native27unrolled_elementwise_kernelIZZZNS0_15tan_kernel_cudaERNS_18TensorIteratorBaseEENKUlvE0_clEvENKUlvE0_clEvEUlfE_St5arrayIPcLm2EELi4E23TrivialOffsetCalculatorILi1EjESB_NS0_6memory15LoadWithoutCastENSC_16StoreWithoutCastEEEviT_T0_T2_T3_T4_T5_:
	.zero		924


//--------------------- .nv.constant0._ZN2at6native29vectorized_elementwise_kernelILi2EZZZNS0_15tan_kernel_cudaERNS_18TensorIteratorBaseEENKUlvE0_clEvENKUlvE0_clEvEUlfE_St5arrayIPcLm2EEEEviT0_T1_ --------------------------
	.section	.nv.constant0._ZN2at6native29vectorized_elementwise_kernelILi2EZZZNS0_15tan_kernel_cudaERNS_18TensorIteratorBaseEENKUlvE0_clEvENKUlvE0_clEvEUlfE_St5arrayIPcLm2EEEEviT0_T1_,"a",@progbits
	.sectionflags	@""
	.align	4
.nv.constant0._ZN2at6native29vectorized_elementwise_kernelILi2EZZZNS0_15tan_kernel_cudaERNS_18TensorIteratorBaseEENKUlvE0_clEvENKUlvE0_clEvEUlfE_St5arrayIPcLm2EEEEviT0_T1_:
	.zero		920


//--------------------- .nv.constant0._ZN2at6native29vectorized_elementwise_kernelILi4EZZZNS0_15tan_kernel_cudaERNS_18TensorIteratorBaseEENKUlvE0_clEvENKUlvE0_clEvEUlfE_St5arrayIPcLm2EEEEviT0_T1_ --------------------------
	.section	.nv.constant0._ZN2at6native29vectorized_elementwise_kernelILi4EZZZNS0_15tan_kernel_cudaERNS_18TensorIteratorBaseEENKUlvE0_clEvENKUlvE0_clEvEUlfE_St5arrayIPcLm2EEEEviT0_T1_,"a",@progbits
	.sectionflags	@""
	.align	4
.nv.constant0._ZN2at6native29vectorized_elementwise_kernelILi4EZZZNS0_15tan_kernel_cudaERNS_18TensorIteratorBaseEENKUlvE0_clEvENKUlvE0_clEvEUlfE_St5arrayIPcLm2EEEEviT0_T1_:
	.zero		920


//--------------------- .nv.constant0._ZN2at6native29vectorized_elementwise_kernelILi8EZZZNS0_15tan_kernel_cudaERNS_18TensorIteratorBaseEENKUlvE0_clEvENKUlvE0_clEvEUlfE_St5arrayIPcLm2EEEEviT0_T1_ --------------------------
	.section	.nv.constant0._ZN2at6native29vectorized_elementwise_kernelILi8EZZZNS0_15tan_kernel_cudaERNS_18TensorIteratorBaseEENKUlvE0_clEvENKUlvE0_clEvEUlfE_St5arrayIPcLm2EEEEviT0_T1_,"a",@progbits
	.sectionflags	@""
	.align	4
.nv.constant0._ZN2at6native29vectorized_elementwise_kernelILi8EZZZNS0_15tan_kernel_cudaERNS_18TensorIteratorBaseEENKUlvE0_clEvENKUlvE0_clEvEUlfE_St5arrayIPcLm2EEEEviT0_T1_:
	.zero		920


//--------------------- .nv.constant0._ZN2at6native18elementwise_kernelILi128ELi4EZNS0_15gpu_kernel_implIZZZNS0_15tan_kernel_cudaERNS_18TensorIteratorBaseEENKUlvE0_clEvENKUlvE_clEvEUldE_EEvS4_RKT_EUliE_EEviT1_ --------------------------
	.section	.nv.constant0._ZN2at6native18elementwise_kernelILi128ELi4EZNS0_15gpu_kernel_implIZZZNS0_15tan_kernel_cudaERNS_18TensorIteratorBaseEENKUlvE0_clEvENKUlvE_clEvEUldE_EEvS4_RKT_EUliE_EEviT1_,"a",@progbits
	.sectionflags	@""
	.align	4
.nv.constant0._ZN2at6native18elementwise_kernelILi128ELi4EZNS0_15gpu_kernel_implIZZZNS0_15tan_kernel_cudaERNS_18TensorIteratorBaseEENKUlvE0_clEvENKUlvE_clEvEUldE_EEvS4_RKT_EUliE_EEviT1_:
	.zero		1440


//--------------------- .nv.constant0._ZN2at6native27unrolled_elementwise_kernelIZZZNS0_15tan_kernel_cudaERNS_18TensorIteratorBaseEENKUlvE0_clEvENKUlvE_clEvEUldE_St5arrayIPcLm2EELi4E23TrivialOffsetCalculatorILi1EjESB_NS0_6memory12LoadWithCastILi1EEENSC_13StoreWithCastILi1EEEEEviT_T0_T2_T3_T4_T5_ --------------------------
	.section	.nv.constant0._ZN2at6native27unrolled_elementwise_kernelIZZZNS0_15tan_kernel_cudaERNS_18TensorIteratorBaseEENKUlvE0_clEvENKUlvE_clEvEUldE_St5arrayIPcLm2EELi4E23TrivialOffsetCalculatorILi1EjESB_NS0_6memory12LoadWithCastILi1EEENSC_13StoreWithCastILi1EEEEEviT_T0_T2_T3_T4_T5_,"a",@progbits
	.sectionflags	@""
	.align	4
.nv.constant0._ZN2at6native27unrolled_elementwise_kernelIZZZNS0_15tan_kernel_cudaERNS_18TensorIteratorBaseEENKUlvE0_clEvENKUlvE_clEvEUldE_St5arrayIPcLm2EELi4E23TrivialOffsetCalculatorILi1EjESB_NS0_6memory12LoadWithCastILi1EEENSC_13StoreWithCastILi1EEEEEviT_T0_T2_T3_T4_T5_:
	.zero		940


//--------------------- .nv.constant0._ZN2at6native18elementwise_kernelILi128ELi2EZNS0_22gpu_kernel_impl_nocastIZZZNS0_15tan_kernel_cudaERNS_18TensorIteratorBaseEENKUlvE0_clEvENKUlvE_clEvEUldE_EEvS4_RKT_EUliE_EEviT1_ --------------------------
	.section	.nv.constant0._ZN2at6native18elementwise_kernelILi128ELi2EZNS0_22gpu_kernel_impl_nocastIZZZNS0_15tan_kernel_cudaERNS_18TensorIteratorBaseEENKUlvE0_clEvENKUlvE_clEvEUldE_EEvS4_RKT_EUliE_EEviT1_,"a",@progbits
	.sectionflags	@""
	.align	4
.nv.constant0._ZN2at6native18elementwise_kernelILi128ELi2EZNS0_22gpu_kernel_impl_nocastIZZZNS0_15tan_kernel_cudaERNS_18TensorIteratorBaseEENKUlvE0_clEvENKUlvE_clEvEUldE_EEvS4_RKT_EUliE_EEviT1_:
	.zero		1440


//--------------------- .nv.constant0._ZN2at6native27unrolled_elementwise_kernelIZZZNS0_15tan_kernel_cudaERNS_18TensorIteratorBaseEENKUlvE0_clEvENKUlvE_clEvEUldE_St5arrayIPcLm2EELi4E23TrivialOffsetCalculatorILi1EjESB_NS0_6memory15LoadWithoutCastENSC_16StoreWithoutCastEEEviT_T0_T2_T3_T4_T5_ --------------------------
	.section	.nv.constant0._ZN2at6native27unrolled_elementwise_kernelIZZZNS0_15tan_kernel_cudaERNS_18TensorIteratorBaseEENKUlvE0_clEvENKUlvE_clEvEUldE_St5arrayIPcLm2EELi4E23TrivialOffsetCalculatorILi1EjESB_NS0_6memory15LoadWithoutCastENSC_16StoreWithoutCastEEEviT_T0_T2_T3_T4_T5_,"a",@progbits
	.sectionflags	@""
	.align	4
.nv.constant0._ZN2at6native27unrolled_elementwise_kernelIZZZNS0_15tan_kernel_cudaERNS_18TensorIteratorBaseEENKUlvE0_clEvENKUlvE_clEvEUldE_St5arrayIPcLm2EELi4E23TrivialOffsetCalculatorILi1EjESB_NS0_6memory15LoadWithoutCastENSC_16StoreWithoutCastEEEviT_T0_T2_T3_T4_T5_:
	.zero		924


//--------------------- .nv.constant0._ZN2at6native29vectorized_elementwise_kernelILi2EZZZNS0_15tan_kernel_cudaERNS_18TensorIteratorBaseEENKUlvE0_clEvENKUlvE_clEvEUldE_St5arrayIPcLm2EEEEviT0_T1_ --------------------------
	.section	.nv.constant0._ZN2at6native29vectorized_elementwise_kernelILi2EZZZNS0_15tan_kernel_cudaERNS_18TensorIteratorBaseEENKUlvE0_clEvENKUlvE_clEvEUldE_St5arrayIPcLm2EEEEviT0_T1_,"a",@progbits
	.sectionflags	@""
	.align	4
.nv.constant0._ZN2at6native29vectorized_elementwise_kernelILi2EZZZNS0_15tan_kernel_cudaERNS_18TensorIteratorBaseEENKUlvE0_clEvENKUlvE_clEvEUldE_St5arrayIPcLm2EEEEviT0_T1_:
	.zero		920


//--------------------- .nv.constant0._ZN2at6native29vectorized_elementwise_kernelILi4EZZZNS0_15tan_kernel_cudaERNS_18TensorIteratorBaseEENKUlvE0_clEvENKUlvE_clEvEUldE_St5arrayIPcLm2EEEEviT0_T1_ --------------------------
	.section	.nv.constant0._ZN2at6native29vectorized_elementwise_kernelILi4EZZZNS0_15tan_kernel_cudaERNS_18TensorIteratorBaseEENKUlvE0_clEvENKUlvE_clEvEUldE_St5arrayIPcLm2EEEEviT0_T1_,"a",@progbits
	.sectionflags	@""
	.align	4
.nv.constant0._ZN2at6native29vectorized_elementwise_kernelILi4EZZZNS0_15tan_kernel_cudaERNS_18TensorIteratorBaseEENKUlvE0_clEvENKUlvE_clEvEUldE_St5arrayIPcLm2EEEEviT0_T1_:
	.zero		920


//--------------------- .nv.constant0._ZN2at6native29vectorized_elementwise_kernelILi8EZZZNS0_15tan_kernel_cudaERNS_18TensorIteratorBaseEENKUlvE0_clEvENKUlvE_clEvEUldE_St5arrayIPcLm2EEEEviT0_T1_ --------------------------
	.section	.nv.constant0._ZN2at6native29vectorized_elementwise_kernelILi8EZZZNS0_15tan_kernel_cudaERNS_18TensorIteratorBaseEENKUlvE0_clEvENKUlvE_clEvEUldE_St5arrayIPcLm2EEEEviT0_T1_,"a",@progbits
	.sectionflags	@""
	.align	4
.nv.constant0._ZN2at6native29vectorized_elementwise_kernelILi8EZZZNS0_15tan_kernel_cudaERNS_18TensorIteratorBaseEENKUlvE0_clEvENKUlvE_clEvEUldE_St5arrayIPcLm2EEEEviT0_T1_:
	.zero		920


//--------------------- .nv.constant0._ZN2at6native18elementwise_kernelILi128ELi4EZNS0_15gpu_kernel_implIZZZNS0_15tan_kernel_cudaERNS_18TensorIteratorBaseEENKUlvE_clEvENKUlvE1_clEvEUlN3c107complexINS7_4HalfEEEE_EEvS4_RKT_EUliE_EEviT1_ --------------------------
	.section	.nv.constant0._ZN2at6native18elementwise_kernelILi128ELi4EZNS0_15gpu_kernel_implIZZZNS0_15tan_kernel_cudaERNS_18TensorIteratorBaseEENKUlvE_clEvENKUlvE1_clEvEUlN3c107complexINS7_4HalfEEEE_EEvS4_RKT_EUliE_EEviT1_,"a",@progbits
	.sectionflags	@""
	.align	4
.nv.constant0._ZN2at6native18elementwise_kernelILi128ELi4EZNS0_15gpu_kernel_implIZZZNS0_15tan_kernel_cudaERNS_18TensorIteratorBaseEENKUlvE_clEvENKUlvE1_clEvEUlN3c107complexINS7_4HalfEEEE_EEvS4_RKT_EUliE_EEviT1_:
	.zero		1440


//--------------------- .nv.constant0._ZN2at6native27unrolled_elementwise_kernelIZZZNS0_15tan_kernel_cudaERNS_18TensorIteratorBaseEENKUlvE_clEvENKUlvE1_clEvEUlN3c107complexINS6_4HalfEEEE_St5arrayIPcLm2EELi4E23TrivialOffsetCalculatorILi1EjESF_NS0_6memory12LoadWithCastILi1EEENSG_13StoreWithCastILi1EEEEEviT_T0_T2_T3_T4_T5_ --------------------------
	.section	.nv.constant0._ZN2at6native27unrolled_elementwise_kernelIZZZNS0_15tan_kernel_cudaERNS_18TensorIteratorBaseEENKUlvE_clEvENKUlvE1_clEvEUlN3c107complexINS6_4HalfEEEE_St5arrayIPcLm2EELi4E23TrivialOffsetCalculatorILi1EjESF_NS0_6memory12LoadWithCastILi1EEENSG_13StoreWithCastILi1EEEEEviT_T0_T2_T3_T4_T5_,"a",@progbits
	.sectionflags	@""
	.align	4
.nv.constant0._ZN2at6native27unrolled_elementwise_kernelIZZZNS0_15tan_kernel_cudaERNS_18TensorIteratorBaseEENKUlvE_clEvENKUlvE1_clEvEUlN3c107complexINS6_4HalfEEEE_St5arrayIPcLm2EELi4E23TrivialOffsetCalculatorILi1EjESF_NS0_6memory12LoadWithCastILi1EEENSG_13StoreWithCastILi1EEEEEviT_T0_T2_T3_T4_T5_:
	.zero		940


//--------------------- .nv.constant0._ZN2at6native18elementwise_kernelILi128ELi2EZNS0_22gpu_kernel_impl_nocastIZZZNS0_15tan_kernel_cudaERNS_18TensorIteratorBaseEENKUlvE_clEvENKUlvE1_clEvEUlN3c107complexINS7_4HalfEEEE_EEvS4_RKT_EUliE_EEviT1_ --------------------------
	.section	.nv.constant0._ZN2at6native18elementwise_kernelILi128ELi2EZNS0_22gpu_kernel_impl_nocastIZZZNS0_15tan_kernel_cudaERNS_18TensorIteratorBaseEENKUlvE_clEvENKUlvE1_clEvEUlN3c107complexINS7_4HalfEEEE_EEvS4_RKT_EUliE_EEviT1_,"a",@progbits
	.sectionflags	@""
	.align	4
.nv.constant0._ZN2at6native18elementwise_kernelILi128ELi2EZNS0_22gpu_kernel_impl_nocastIZZZNS0_15tan_kernel_cudaERNS_18TensorIteratorBaseEENKUlvE_clEvENKUlvE1_clEvEUlN3c107complexINS7_4HalfEEEE_EEvS4_RKT_EUliE_EEviT1_:
	.zero		1440


//--------------------- .nv.constant0._ZN2at6native27unrolled_elementwise_kernelIZZZNS0_15tan_kernel_cudaERNS_18TensorIteratorBaseEENKUlvE_clEvENKUlvE1_clEvEUlN3c107complexINS6_4HalfEEEE_St5arrayIPcLm2EELi4E23TrivialOffsetCalculatorILi1EjESF_NS0_6memory15LoadWithoutCastENSG_16StoreWithoutCastEEEviT_T0_T2_T3_T4_T5_ --------------------------
	.section	.nv.constant0._ZN2at6native27unrolled_elementwise_kernelIZZZNS0_15tan_kernel_cudaERNS_18TensorIteratorBaseEENKUlvE_clEvENKUlvE1_clEvEUlN3c107complexINS6_4HalfEEEE_St5arrayIPcLm2EELi4E23TrivialOffsetCalculatorILi1EjESF_NS0_6memory15LoadWithoutCastENSG_16StoreWithoutCastEEEviT_T0_T2_T3_T4_T5_,"a",@progbits
	.sectionflags	@""
	.align	4
.nv.constant0._ZN2at6native27unrolled_elementwise_kernelIZZZNS0_15tan_kernel_cudaERNS_18TensorIteratorBaseEENKUlvE_clEvENKUlvE1_clEvEUlN3c107complexINS6_4HalfEEEE_St5arrayIPcLm2EELi4E23TrivialOffsetCalculatorILi1EjESF_NS0_6memory15LoadWithoutCastENSG_16StoreWithoutCastEEEviT_T0_T2_T3_T4_T5_:
	.zero		924


//--------------------- .nv.constant0._ZN2at6native29vectorized_elementwise_kernelILi2EZZZNS0_15tan_kernel_cudaERNS_18TensorIteratorBaseEENKUlvE_clEvENKUlvE1_clEvEUlN3c107complexINS6_4HalfEEEE_St5arrayIPcLm2EEEEviT0_T1_ --------------------------
	.section	.nv.constant0._ZN2at6native29vectorized_elementwise_kernelILi2EZZZNS0_15tan_kernel_cudaERNS_18TensorIteratorBaseEENKUlvE_clEvENKUlvE1_clEvEUlN3c107complexINS6_4HalfEEEE_St5arrayIPcLm2EEEEviT0_T1_,"a",@progbits
	.sectionflags	@""
	.align	4
.nv.constant0._ZN2at6native29vectorized_elementwise_kernelILi2EZZZNS0_15tan_kernel_cudaERNS_18TensorIteratorBaseEENKUlvE_clEvENKUlvE1_clEvEUlN3c107complexINS6_4HalfEEEE_St5arrayIPcLm2EEEEviT0_T1_:
	.zero		920


//--------------------- .nv.constant0._ZN2at6native29vectorized_elementwise_kernelILi4EZZZNS0_15tan_kernel_cudaERNS_18TensorIteratorBaseEENKUlvE_clEvENKUlvE1_clEvEUlN3c107complexINS6_4HalfEEEE_St5arrayIPcLm2EEEEviT0_T1_ --------------------------
	.section	.nv.constant0._ZN2at6native29vectorized_elementwise_kernelILi4EZZZNS0_15tan_kernel_cudaERNS_18TensorIteratorBaseEENKUlvE_clEvENKUlvE1_clEvEUlN3c107complexINS6_4HalfEEEE_St5arrayIPcLm2EEEEviT0_T1_,"a",@progbits
	.sectionflags	@""
	.align	4
.nv.constant0._ZN2at6native29vectorized_elementwise_kernelILi4EZZZNS0_15tan_kernel_cudaERNS_18TensorIteratorBaseEENKUlvE_clEvENKUlvE1_clEvEUlN3c107complexINS6_4HalfEEEE_St5arrayIPcLm2EEEEviT0_T1_:
	.zero		920


//--------------------- .nv.constant0._ZN2at6native29vectorized_elementwise_kernelILi8EZZZNS0_15tan_kernel_cudaERNS_18TensorIteratorBaseEENKUlvE_clEvENKUlvE1_clEvEUlN3c107complexINS6_4HalfEEEE_St5arrayIPcLm2EEEEviT0_T1_ --------------------------
	.section	.nv.constant0._ZN2at6native29vectorized_elementwise_kernelILi8EZZZNS0_15tan_kernel_cudaERNS_18TensorIteratorBaseEENKUlvE_clEvENKUlvE1_clEvEUlN3c107complexINS6_4HalfEEEE_St5arrayIPcLm2EEEEviT0_T1_,"a",@progbits
	.sectionflags	@""
	.align	4
.nv.constant0._ZN2at6native29vectorized_elementwise_kernelILi8EZZZNS0_15tan_kernel_cudaERNS_18TensorIteratorBaseEENKUlvE_clEvENKUlvE1_clEvEUlN3c107complexINS6_4HalfEEEE_St5arrayIPcLm2EEEEviT0_T1_:
	.zero		920


//--------------------- .nv.constant0._ZN2at6native18elementwise_kernelILi128ELi4EZNS0_15gpu_kernel_implIZZZNS0_15tan_kernel_cudaERNS_18TensorIteratorBaseEENKUlvE_clEvENKUlvE0_clEvEUlN3c107complexIfEEE_EEvS4_RKT_EUliE_EEviT1_ --------------------------
	.section	.nv.constant0._ZN2at6native18elementwise_kernelILi128ELi4EZNS0_15gpu_kernel_implIZZZNS0_15tan_kernel_cudaERNS_18TensorIteratorBaseEENKUlvE_clEvENKUlvE0_clEvEUlN3c107complexIfEEE_EEvS4_RKT_EUliE_EEviT1_,"a",@progbits
	.sectionflags	@""
	.align	4
.nv.constant0._ZN2at6native18elementwise_kernelILi128ELi4EZNS0_15gpu_kernel_implIZZZNS0_15tan_kernel_cudaERNS_18TensorIteratorBaseEENKUlvE_clEvENKUlvE0_clEvEUlN3c107complexIfEEE_EEvS4_RKT_EUliE_EEviT1_:
	.zero		1440


//--------------------- .nv.constant0._ZN2at6native27unrolled_elementwise_kernelIZZZNS0_15tan_kernel_cudaERNS_18TensorIteratorBaseEENKUlvE_clEvENKUlvE0_clEvEUlN3c107complexIfEEE_St5arrayIPcLm2EELi4E23TrivialOffsetCalculatorILi1EjESE_NS0_6memory12LoadWithCastILi1EEENSF_13StoreWithCastILi1EEEEEviT_T0_T2_T3_T4_T5_ --------------------------
	.section	.nv.constant0._ZN2at6native27unrolled_elementwise_kernelIZZZNS0_15tan_kernel_cudaERNS_18TensorIteratorBaseEENKUlvE_clEvENKUlvE0_clEvEUlN3c107complexIfEEE_St5arrayIPcLm2EELi4E23TrivialOffsetCalculatorILi1EjESE_NS0_6memory12LoadWithCastILi1EEENSF_13StoreWithCastILi1EEEEEviT_T0_T2_T3_T4_T5_,"a",@progbits
	.sectionflags	@""
	.align	4
.nv.constant0._ZN2at6native27unrolled_elementwise_kernelIZZZNS0_15tan_kernel_cudaERNS_18TensorIteratorBaseEENKUlvE_clEvENKUlvE0_clEvEUlN3c107complexIfEEE_St5arrayIPcLm2EELi4E23TrivialOffsetCalculatorILi1EjESE_NS0_6memory12LoadWithCastILi1EEENSF_13StoreWithCastILi1EEEEEviT_T0_T2_T3_T4_T5_:
	.zero		940


//--------------------- .nv.constant0._ZN2at6native18elementwise_kernelILi128ELi2EZNS0_22gpu_kernel_impl_nocastIZZZNS0_15tan_kernel_cudaERNS_18TensorIteratorBaseEENKUlvE_clEvENKUlvE0_clEvEUlN3c107complexIfEEE_EEvS4_RKT_EUliE_EEviT1_ --------------------------
	.section	.nv.constant0._ZN2at6native18elementwise_kernelILi128ELi2EZNS0_22gpu_kernel_impl_nocastIZZZNS0_15tan_kernel_cudaERNS_18TensorIteratorBaseEENKUlvE_clEvENKUlvE0_clEvEUlN3c107complexIfEEE_EEvS4_RKT_EUliE_EEviT1_,"a",@progbits
	.sectionflags	@""
	.align	4
.nv.constant0._ZN2at6native18elementwise_kernelILi128ELi2EZNS0_22gpu_kernel_impl_nocastIZZZNS0_15tan_kernel_cudaERNS_18TensorIteratorBaseEENKUlvE_clEvENKUlvE0_clEvEUlN3c107complexIfEEE_EEvS4_RKT_EUliE_EEviT1_:
	.zero		1440


//--------------------- .nv.constant0._ZN2at6native27unrolled_elementwise_kernelIZZZNS0_15tan_kernel_cudaERNS_18TensorIteratorBaseEENKUlvE_clEvENKUlvE0_clEvEUlN3c107complexIfEEE_St5arrayIPcLm2EELi4E23TrivialOffsetCalculatorILi1EjESE_NS0_6memory15LoadWithoutCastENSF_16StoreWithoutCastEEEviT_T0_T2_T3_T4_T5_ --------------------------
	.section	.nv.constant0._ZN2at6native27unrolled_elementwise_kernelIZZZNS0_15tan_kernel_cudaERNS_18TensorIteratorBaseEENKUlvE_clEvENKUlvE0_clEvEUlN3c107complexIfEEE_St5arrayIPcLm2EELi4E23TrivialOffsetCalculatorILi1EjESE_NS0_6memory15LoadWithoutCastENSF_16StoreWithoutCastEEEviT_T0_T2_T3_T4_T5_,"a",@progbits
	.sectionflags	@""
	.align	4
.nv.constant0._ZN2at6native27unrolled_elementwise_kernelIZZZNS0_15tan_kernel_cudaERNS_18TensorIteratorBaseEENKUlvE_clEvENKUlvE0_clEvEUlN3c107complexIfEEE_St5arrayIPcLm2EELi4E23TrivialOffsetCalculatorILi1EjESE_NS0_6memory15LoadWithoutCastENSF_16StoreWithoutCastEEEviT_T0_T2_T3_T4_T5_:
	.zero		924


//--------------------- .nv.constant0._ZN2at6native29vectorized_elementwise_kernelILi2EZZZNS0_15tan_kernel_cudaERNS_18TensorIteratorBaseEENKUlvE_clEvENKUlvE0_clEvEUlN3c107complexIfEEE_St5arrayIPcLm2EEEEviT0_T1_ --------------------------
	.section	.nv.constant0._ZN2at6native29vectorized_elementwise_kernelILi2EZZZNS0_15tan_kernel_cudaERNS_18TensorIteratorBaseEENKUlvE_clEvENKUlvE0_clEvEUlN3c107complexIfEEE_St5arrayIPcLm2EEEEviT0_T1_,"a",@progbits
	.sectionflags	@""
	.align	4
.nv.constant0._ZN2at6native29vectorized_elementwise_kernelILi2EZZZNS0_15tan_kernel_cudaERNS_18TensorIteratorBaseEENKUlvE_clEvENKUlvE0_clEvEUlN3c107complexIfEEE_St5arrayIPcLm2EEEEviT0_T1_:
	.zero		920


//--------------------- .nv.constant0._ZN2at6native29vectorized_elementwise_kernelILi4EZZZNS0_15tan_kernel_cudaERNS_18TensorIteratorBaseEENKUlvE_clEvENKUlvE0_clEvEUlN3c107complexIfEEE_St5arrayIPcLm2EEEEviT0_T1_ --------------------------
	.section	.nv.constant0._ZN2at6native29vectorized_elementwise_kernelILi4EZZZNS0_15tan_kernel_cudaERNS_18TensorIteratorBaseEENKUlvE_clEvENKUlvE0_clEvEUlN3c107complexIfEEE_St5arrayIPcLm2EEEEviT0_T1_,"a",@progbits
	.sectionflags	@""
	.align	4
.nv.constant0._ZN2at6native29vectorized_elementwise_kernelILi4EZZZNS0_15tan_kernel_cudaERNS_18TensorIteratorBaseEENKUlvE_clEvENKUlvE0_clEvEUlN3c107complexIfEEE_St5arrayIPcLm2EEEEviT0_T1_:
	.zero		920


//--------------------- .nv.constant0._ZN2at6native29vectorized_elementwise_kernelILi8EZZZNS0_15tan_kernel_cudaERNS_18TensorIteratorBaseEENKUlvE_clEvENKUlvE0_clEvEUlN3c107complexIfEEE_St5arrayIPcLm2EEEEviT0_T1_ --------------------------
	.section	.nv.constant0._ZN2at6native29vectorized_elementwise_kernelILi8EZZZNS0_15tan_kernel_cudaERNS_18TensorIteratorBaseEENKUlvE_clEvENKUlvE0_clEvEUlN3c107complexIfEEE_St5arrayIPcLm2EEEEviT0_T1_,"a",@progbits
	.sectionflags	@""
	.align	4
.nv.constant0._ZN2at6native29vectorized_elementwise_kernelILi8EZZZNS0_15tan_kernel_cudaERNS_18TensorIteratorBaseEENKUlvE_clEvENKUlvE0_clEvEUlN3c107complexIfEEE_St5arrayIPcLm2EEEEviT0_T1_:
	.zero		920


//--------------------- .nv.constant0._ZN2at6native18elementwise_kernelILi128ELi4EZNS0_15gpu_kernel_implIZZZNS0_15tan_kernel_cudaERNS_18TensorIteratorBaseEENKUlvE_clEvENKUlvE_clEvEUlN3c107complexIdEEE_EEvS4_RKT_EUliE_EEviT1_ --------------------------
	.section	.nv.constant0._ZN2at6native18elementwise_kernelILi128ELi4EZNS0_15gpu_kernel_implIZZZNS0_15tan_kernel_cudaERNS_18TensorIteratorBaseEENKUlvE_clEvENKUlvE_clEvEUlN3c107complexIdEEE_EEvS4_RKT_EUliE_EEviT1_,"a",@progbits
	.sectionflags	@""
	.align	4
.nv.constant0._ZN2at6native18elementwise_kernelILi128ELi4EZNS0_15gpu_kernel_implIZZZNS0_15tan_kernel_cudaERNS_18TensorIteratorBaseEENKUlvE_clEvENKUlvE_clEvEUlN3c107complexIdEEE_EEvS4_RKT_EUliE_EEviT1_:
	.zero		1440


//--------------------- .nv.constant0._ZN2at6native27unrolled_elementwise_kernelIZZZNS0_15tan_kernel_cudaERNS_18TensorIteratorBaseEENKUlvE_clEvENKUlvE_clEvEUlN3c107complexIdEEE_St5arrayIPcLm2EELi4E23TrivialOffsetCalculatorILi1EjESE_NS0_6memory12LoadWithCastILi1EEENSF_13StoreWithCastILi1EEEEEviT_T0_T2_T3_T4_T5_ --------------------------
	.section	.nv.constant0._ZN2at6native27unrolled_elementwise_kernelIZZZNS0_15tan_kernel_cudaERNS_18TensorIteratorBaseEENKUlvE_clEvENKUlvE_clEvEUlN3c107complexIdEEE_St5arrayIPcLm2EELi4E23TrivialOffsetCalculatorILi1EjESE_NS0_6memory12LoadWithCastILi1EEENSF_13StoreWithCastILi1EEEEEviT_T0_T2_T3_T4_T5_,"a",@progbits
	.sectionflags	@""
	.align	4
.nv.constant0._ZN2at6native27unrolled_elementwise_kernelIZZZNS0_15tan_kernel_cudaERNS_18TensorIteratorBaseEENKUlvE_clEvENKUlvE_clEvEUlN3c107complexIdEEE_St5arrayIPcLm2EELi4E23TrivialOffsetCalculatorILi1EjESE_NS0_6memory12LoadWithCastILi1EEENSF_13StoreWithCastILi1EEEEEviT_T0_T2_T3_T4_T5_:
	.zero		940


//--------------------- .nv.constant0._ZN2at6native18elementwise_kernelILi128ELi2EZNS0_22gpu_kernel_impl_nocastIZZZNS0_15tan_kernel_cudaERNS_18TensorIteratorBaseEENKUlvE_clEvENKUlvE_clEvEUlN3c107complexIdEEE_EEvS4_RKT_EUliE_EEviT1_ --------------------------
	.section	.nv.constant0._ZN2at6native18elementwise_kernelILi128ELi2EZNS0_22gpu_kernel_impl_nocastIZZZNS0_15tan_kernel_cudaERNS_18TensorIteratorBaseEENKUlvE_clEvENKUlvE_clEvEUlN3c107complexIdEEE_EEvS4_RKT_EUliE_EEviT1_,"a",@progbits
	.sectionflags	@""
	.align	4
.nv.constant0._ZN2at6native18elementwise_kernelILi128ELi2EZNS0_22gpu_kernel_impl_nocastIZZZNS0_15tan_kernel_cudaERNS_18TensorIteratorBaseEENKUlvE_clEvENKUlvE_clEvEUlN3c107complexIdEEE_EEvS4_RKT_EUliE_EEviT1_:
	.zero		1440


//--------------------- .nv.constant0._ZN2at6native27unrolled_elementwise_kernelIZZZNS0_15tan_kernel_cudaERNS_18TensorIteratorBaseEENKUlvE_clEvENKUlvE_clEvEUlN3c107complexIdEEE_St5arrayIPcLm2EELi4E23TrivialOffsetCalculatorILi1EjESE_NS0_6memory15LoadWithoutCastENSF_16StoreWithoutCastEEEviT_T0_T2_T3_T4_T5_ --------------------------
	.section	.nv.constant0._ZN2at6native27unrolled_elementwise_kernelIZZZNS0_15tan_kernel_cudaERNS_18TensorIteratorBaseEENKUlvE_clEvENKUlvE_clEvEUlN3c107complexIdEEE_St5arrayIPcLm2EELi4E23TrivialOffsetCalculatorILi1EjESE_NS0_6memory15LoadWithoutCastENSF_16StoreWithoutCastEEEviT_T0_T2_T3_T4_T5_,"a",@progbits
	.sectionflags	@""
	.align	4
.nv.constant0._ZN2at6native27unrolled_elementwise_kernelIZZZNS0_15tan_kernel_cudaERNS_18TensorIteratorBaseEENKUlvE_clEvENKUlvE_clEvEUlN3c107complexIdEEE_St5arrayIPcLm2EELi4E23TrivialOffsetCalculatorILi1EjESE_NS0_6memory15LoadWithoutCastENSF_16StoreWithoutCastEEEviT_T0_T2_T3_T4_T5_:
	.zero		924


//--------------------- .nv.constant0._ZN2at6native29vectorized_elementwise_kernelILi2EZZZNS0_15tan_kernel_cudaERNS_18TensorIteratorBaseEENKUlvE_clEvENKUlvE_clEvEUlN3c107complexIdEEE_St5arrayIPcLm2EEEEviT0_T1_ --------------------------
	.section	.nv.constant0._ZN2at6native29vectorized_elementwise_kernelILi2EZZZNS0_15tan_kernel_cudaERNS_18TensorIteratorBaseEENKUlvE_clEvENKUlvE_clEvEUlN3c107complexIdEEE_St5arrayIPcLm2EEEEviT0_T1_,"a",@progbits
	.sectionflags	@""
	.align	4
.nv.constant0._ZN2at6native29vectorized_elementwise_kernelILi2EZZZNS0_15tan_kernel_cudaERNS_18TensorIteratorBaseEENKUlvE_clEvENKUlvE_clEvEUlN3c107complexIdEEE_St5arrayIPcLm2EEEEviT0_T1_:
	.zero		920


//--------------------- .nv.constant0._ZN2at6native29vectorized_elementwise_kernelILi4EZZZNS0_15tan_kernel_cudaERNS_18TensorIteratorBaseEENKUlvE_clEvENKUlvE_clEvEUlN3c107complexIdEEE_St5arrayIPcLm2EEEEviT0_T1_ --------------------------
	.section	.nv.constant0._ZN2at6native29vectorized_elementwise_kernelILi4EZZZNS0_15tan_kernel_cudaERNS_18TensorIteratorBaseEENKUlvE_clEvENKUlvE_clEvEUlN3c107complexIdEEE_St5arrayIPcLm2EEEEviT0_T1_,"a",@progbits
	.sectionflags	@""
	.align	4
.nv.constant0._ZN2at6native29vectorized_elementwise_kernelILi4EZZZNS0_15tan_kernel_cudaERNS_18TensorIteratorBaseEENKUlvE_clEvENKUlvE_clEvEUlN3c107complexIdEEE_St5arrayIPcLm2EEEEviT0_T1_:
	.zero		920


//--------------------- .nv.constant0._ZN2at6native29vectorized_elementwise_kernelILi8EZZZNS0_15tan_kernel_cudaERNS_18TensorIteratorBaseEENKUlvE_clEvENKUlvE_clEvEUlN3c107complexIdEEE_St5arrayIPcLm2EEEEviT0_T1_ --------------------------
	.section	.nv.constant0._ZN2at6native29vectorized_elementwise_kernelILi8EZZZNS0_15tan_kernel_cudaERNS_18TensorIteratorBaseEENKUlvE_clEvENKUlvE_clEvEUlN3c107complexIdEEE_St5arrayIPcLm2EEEEviT0_T1_,"a",@progbits
	.sectionflags	@""
	.align	4
.nv.constant0._ZN2at6native29vectorized_elementwise_kernelILi8EZZZNS0_15tan_kernel_cudaERNS_18TensorIteratorBaseEENKUlvE_clEvENKUlvE_clEvEUlN3c107complexIdEEE_St5arrayIPcLm2EEEEviT0_T1_:
	.zero		920


//--------------------- SYMBOLS --------------------------

	.type		.nv.reservedSmem.offset0,@object
	.size		.nv.reservedSmem.offset0,0x4
	.type		__assertfail,@function
